def matmul_kernel(
    a_ptr,
    b_ptr,
    c_ptr,
    M,
    N,
    K,
    stride_am,
    stride_ak,
    stride_bk,
    stride_bn,
    stride_cm,
    stride_cn,
    BLOCK_M: tl.constexpr,
    BLOCK_N: tl.constexpr,
    BLOCK_K: tl.constexpr,
    GROUP_M: tl.constexpr,
):
    pid = tl.program_id(axis=0)
    num_pid_m = tl.cdiv(M, BLOCK_M)
    num_pid_n = tl.cdiv(N, BLOCK_N)
    num_pid_in_group = GROUP_M * num_pid_n
    group_id = pid // num_pid_in_group
    first_pid_m = group_id * GROUP_M
    group_size_m = min(num_pid_m - first_pid_m, GROUP_M)
    pid_m = first_pid_m + ((pid % num_pid_in_group) % group_size_m)
    pid_n = (pid % num_pid_in_group) // group_size_m

    offs_am = (pid_m * BLOCK_M + tl.arange(0, BLOCK_M)) % M
    offs_bn = (pid_n * BLOCK_N + tl.arange(0, BLOCK_N)) % N
    offs_k = tl.arange(0, BLOCK_K)
    a_ptrs = a_ptr + offs_am[:, None] * stride_am + offs_k[None, :] * stride_ak
    b_ptrs = b_ptr + offs_k[:, None] * stride_bk + offs_bn[None, :] * stride_bn

    acc = tl.zeros((BLOCK_M, BLOCK_N), dtype=tl.float32)
    for kk in range(0, tl.cdiv(K, BLOCK_K)):
        a = tl.load(a_ptrs, mask=offs_k[None, :] < K - kk * BLOCK_K, other=0.0)
        b = tl.load(b_ptrs, mask=offs_k[:, None] < K - kk * BLOCK_K, other=0.0)
        acc = tl.dot(a, b, acc)
        a_ptrs += BLOCK_K * stride_ak
        b_ptrs += BLOCK_K * stride_bk

    c = acc.to(c_ptr.dtype.element_ty)
    offs_cm = pid_m * BLOCK_M + tl.arange(0, BLOCK_M)
    offs_cn = pid_n * BLOCK_N + tl.arange(0, BLOCK_N)
    c_ptrs = c_ptr + offs_cm[:, None] * stride_cm + offs_cn[None, :] * stride_cn
    mask = (offs_cm[:, None] < M) & (offs_cn[None, :] < N)
    tl.store(c_ptrs, c, mask=mask)

# config = {"BLOCK_K": 128, "BLOCK_M": 256, "BLOCK_N": 64, "GROUP_M": 8, "arch": "sm_100", "dtype": "fp32", "num_ctas": 1, "num_stages": 8, "num_warps": 4}
# arch = sm_100


// ===== COMPILED SASS (sm_100a) =====

	.target	sm_100a

	.elftype	@"ET_EXEC"


//--------------------- .note.nv.tkinfo           --------------------------
	.section	.note.nv.tkinfo,"",@"SHT_NOTE"
	.sectionflags	@"SHF_NOTE_NV_TKINFO"
	.tkinfo
        /*0018*/ 	.word	0x00000081
        /*0030*/ 	.string	""
        /*0030*/ 	.string	"ptxas-blackwell"
        /*0030*/ 	.string	"Cuda compilation tools, release 12.9, V12.9.86"
        /*0030*/ 	.string	"Build cuda_12.9.r12.9/compiler.36037853_0"
        /*0030*/ 	.string	"-v  -suppress-debug-info  -lineinfo  -arch sm_100a "



//--------------------- .note.nv.cuver            --------------------------
	.section	.note.nv.cuver,"",@"SHT_NOTE"
	.sectionflags	@"SHF_NOTE_NV_CUVER"
        /*0018*/ 	.short	0x0001
        /*001a*/ 	.short	0x0064
        /*001c*/ 	.short	0x0001
        /*001e*/ 	.short	0x0000
        /*0020*/ 	.short	0x0001
        /*0022*/ 	.short	0x0000


//--------------------- .nv.info                  --------------------------
	.section	.nv.info,"",@"SHT_CUDA_INFO"
	.align	4


	//----- nvinfo : EIATTR_REGCOUNT
	.align		4
        /*0000*/ 	.byte	0x04, 0x2f
        /*0002*/ 	.short	(.L_4 - .L_3)
	.align		4
.L_3:
        /*0004*/ 	.word	index@(matmul_kernel)
        /*0008*/ 	.word	0x000000ff


	//----- nvinfo : EIATTR_FRAME_SIZE
	.align		4
.L_4:
        /*000c*/ 	.byte	0x04, 0x11
        /*000e*/ 	.short	(.L_6 - .L_5)
	.align		4
.L_5:
        /*0010*/ 	.word	index@($__internal_2_$__cuda_sm10x_tcgen05_guardrail_trap_unallocated_columns_being_dealloced)
        /*0014*/ 	.word	0x00001348


	//----- nvinfo : EIATTR_FRAME_SIZE
	.align		4
.L_6:
        /*0018*/ 	.byte	0x04, 0x11
        /*001a*/ 	.short	(.L_8 - .L_7)
	.align		4
.L_7:
        /*001c*/ 	.word	index@($__internal_1_$__cuda_sm10x_tcgen05_guardrail_trap_phase_invalid_during_alloc)
        /*0020*/ 	.word	0x00001348


	//----- nvinfo : EIATTR_FRAME_SIZE
	.align		4
.L_8:
        /*0024*/ 	.byte	0x04, 0x11
        /*0026*/ 	.short	(.L_10 - .L_9)
	.align		4
.L_9:
        /*0028*/ 	.word	index@($__internal_0_$__cuda_sm10x_tcgen05_guardrail_trap_col_being_dealloced_not_returned_by_alloc)
        /*002c*/ 	.word	0x00001348


	//----- nvinfo : EIATTR_FRAME_SIZE
	.align		4
.L_10:
        /*0030*/ 	.byte	0x04, 0x11
        /*0032*/ 	.short	(.L_12 - .L_11)
	.align		4
.L_11:
        /*0034*/ 	.word	index@(matmul_kernel)
        /*0038*/ 	.word	0x00001348


	//----- nvinfo : EIATTR_MIN_STACK_SIZE
	.align		4
.L_12:
        /*003c*/ 	.byte	0x04, 0x12
        /*003e*/ 	.short	(.L_14 - .L_13)
	.align		4
.L_13:
        /*0040*/ 	.word	index@(matmul_kernel)
        /*0044*/ 	.word	0x00001348
.L_14:


//--------------------- .nv.info.matmul_kernel    --------------------------
	.section	.nv.info.matmul_kernel,"",@"SHT_CUDA_INFO"
	.sectionflags	@""
	.align	4


	//----- nvinfo : EIATTR_CUDA_API_VERSION
	.align		4
        /*0000*/ 	.byte	0x04, 0x37
        /*0002*/ 	.short	(.L_16 - .L_15)
.L_15:
        /*0004*/ 	.word	0x00000081


	//----- nvinfo : EIATTR_KPARAM_INFO
	.align		4
.L_16:
        /*0008*/ 	.byte	0x04, 0x17
        /*000a*/ 	.short	(.L_18 - .L_17)
.L_17:
        /*000c*/ 	.word	0x00000000
        /*0010*/ 	.short	0x000d
        /*0012*/ 	.short	0x0048
        /*0014*/ 	.byte	0x00, 0xf4, 0x21, 0x00


	//----- nvinfo : EIATTR_KPARAM_INFO
	.align		4
.L_18:
        /*0018*/ 	.byte	0x04, 0x17
        /*001a*/ 	.short	(.L_20 - .L_19)
.L_19:
        /*001c*/ 	.word	0x00000000
        /*0020*/ 	.short	0x000c
        /*0022*/ 	.short	0x0040
        /*0024*/ 	.byte	0x00, 0xf4, 0x21, 0x00


	//----- nvinfo : EIATTR_KPARAM_INFO
	.align		4
.L_20:
        /*0028*/ 	.byte	0x04, 0x17
        /*002a*/ 	.short	(.L_22 - .L_21)
.L_21:
        /*002c*/ 	.word	0x00000000
        /*0030*/ 	.short	0x000b
        /*0032*/ 	.short	0x0038
        /*0034*/ 	.byte	0x00, 0xf0, 0x11, 0x00


	//----- nvinfo : EIATTR_KPARAM_INFO
	.align		4
.L_22:
        /*0038*/ 	.byte	0x04, 0x17
        /*003a*/ 	.short	(.L_24 - .L_23)
.L_23:
        /*003c*/ 	.word	0x00000000
        /*0040*/ 	.short	0x000a
        /*0042*/ 	.short	0x0034
        /*0044*/ 	.byte	0x00, 0xf0, 0x11, 0x00


	//----- nvinfo : EIATTR_KPARAM_INFO
	.align		4
.L_24:
        /*0048*/ 	.byte	0x04, 0x17
        /*004a*/ 	.short	(.L_26 - .L_25)
.L_25:
        /*004c*/ 	.word	0x00000000
        /*0050*/ 	.short	0x0009
        /*0052*/ 	.short	0x0030
        /*0054*/ 	.byte	0x00, 0xf0, 0x11, 0x00


	//----- nvinfo : EIATTR_KPARAM_INFO
	.align		4
.L_26:
        /*0058*/ 	.byte	0x04, 0x17
        /*005a*/ 	.short	(.L_28 - .L_27)
.L_27:
        /*005c*/ 	.word	0x00000000
        /*0060*/ 	.short	0x0008
        /*0062*/ 	.short	0x002c
        /*0064*/ 	.byte	0x00, 0xf0, 0x11, 0x00


	//----- nvinfo : EIATTR_KPARAM_INFO
	.align		4
.L_28:
        /*0068*/ 	.byte	0x04, 0x17
        /*006a*/ 	.short	(.L_30 - .L_29)
.L_29:
        /*006c*/ 	.word	0x00000000
        /*0070*/ 	.short	0x0007
        /*0072*/ 	.short	0x0028
        /*0074*/ 	.byte	0x00, 0xf0, 0x11, 0x00


	//----- nvinfo : EIATTR_KPARAM_INFO
	.align		4
.L_30:
        /*0078*/ 	.byte	0x04, 0x17
        /*007a*/ 	.short	(.L_32 - .L_31)
.L_31:
        /*007c*/ 	.word	0x00000000
        /*0080*/ 	.short	0x0006
        /*0082*/ 	.short	0x0024
        /*0084*/ 	.byte	0x00, 0xf0, 0x11, 0x00


	//----- nvinfo : EIATTR_KPARAM_INFO
	.align		4
.L_32:
        /*0088*/ 	.byte	0x04, 0x17
        /*008a*/ 	.short	(.L_34 - .L_33)
.L_33:
        /*008c*/ 	.word	0x00000000
        /*0090*/ 	.short	0x0005
        /*0092*/ 	.short	0x0020
        /*0094*/ 	.byte	0x00, 0xf0, 0x11, 0x00


	//----- nvinfo : EIATTR_KPARAM_INFO
	.align		4
.L_34:
        /*0098*/ 	.byte	0x04, 0x17
        /*009a*/ 	.short	(.L_36 - .L_35)
.L_35:
        /*009c*/ 	.word	0x00000000
        /*00a0*/ 	.short	0x0004
        /*00a2*/ 	.short	0x001c
        /*00a4*/ 	.byte	0x00, 0xf0, 0x11, 0x00


	//----- nvinfo : EIATTR_KPARAM_INFO
	.align		4
.L_36:
        /*00a8*/ 	.byte	0x04, 0x17
        /*00aa*/ 	.short	(.L_38 - .L_37)
.L_37:
        /*00ac*/ 	.word	0x00000000
        /*00b0*/ 	.short	0x0003
        /*00b2*/ 	.short	0x0018
        /*00b4*/ 	.byte	0x00, 0xf0, 0x11, 0x00


	//----- nvinfo : EIATTR_KPARAM_INFO
	.align		4
.L_38:
        /*00b8*/ 	.byte	0x04, 0x17
        /*00ba*/ 	.short	(.L_40 - .L_39)
.L_39:
        /*00bc*/ 	.word	0x00000000
        /*00c0*/ 	.short	0x0002
        /*00c2*/ 	.short	0x0010
        /*00c4*/ 	.byte	0x00, 0xf4, 0x21, 0x00


	//----- nvinfo : EIATTR_KPARAM_INFO
	.align		4
.L_40:
        /*00c8*/ 	.byte	0x04, 0x17
        /*00ca*/ 	.short	(.L_42 - .L_41)
.L_41:
        /*00cc*/ 	.word	0x00000000
        /*00d0*/ 	.short	0x0001
        /*00d2*/ 	.short	0x0008
        /*00d4*/ 	.byte	0x00, 0xf4, 0x21, 0x00


	//----- nvinfo : EIATTR_KPARAM_INFO
	.align		4
.L_42:
        /*00d8*/ 	.byte	0x04, 0x17
        /*00da*/ 	.short	(.L_44 - .L_43)
.L_43:
        /*00dc*/ 	.word	0x00000000
        /*00e0*/ 	.short	0x0000
        /*00e2*/ 	.short	0x0000
        /*00e4*/ 	.byte	0x00, 0xf4, 0x21, 0x00


	//----- nvinfo : EIATTR_AT_ENTRY_FRAGMENTS
	.align		4
.L_44:
        /*00e8*/ 	.byte	0x04, 0x4f
        /*00ea*/ 	.short	(.L_46 - .L_45)


	//   ....[0]....
.L_45:
        /*00ec*/ 	.word	0x00000004


	//----- nvinfo : EIATTR_RESERVED_SMEM_USED
	.align		4
.L_46:
        /*00f0*/ 	.byte	0x01, 0x41
	.zero		2


	//----- nvinfo : EIATTR_SPARSE_MMA_MASK
	.align		4
        /*00f4*/ 	.byte	0x03, 0x50
        /*00f6*/ 	.short	0x0000


	//----- nvinfo : EIATTR_TCGEN05_1CTA_USED
	.align		4
        /*00f8*/ 	.byte	0x01, 0x51
	.zero		2


	//----- nvinfo : EIATTR_MAXREG_COUNT
	.align		4
        /*00fc*/ 	.byte	0x03, 0x1b
        /*00fe*/ 	.short	0x00ff


	//----- nvinfo : EIATTR_NUM_BARRIERS
	.align		4
        /*0100*/ 	.byte	0x02, 0x4c
        /*0102*/ 	.byte	0x01
	.zero		1


	//----- nvinfo : EIATTR_ANNOTATIONS
	.align		4
        /*0104*/ 	.byte	0x04, 0x55
        /*0106*/ 	.short	(.L_48 - .L_47)


	//   ....[0]....
.L_47:
        /*0108*/ 	.word	0x00000001
        /*010c*/ 	.byte	0xe0, 0x37, 0x00, 0x00, 0x01, 0x00, 0x00, 0x00, 0xe0, 0x38, 0x00, 0x00, 0x01, 0x00, 0x00, 0x00
        /* <DEDUP_REMOVED lines=3260> */
        /*ccdc*/ 	.byte	0x10, 0xe0, 0x04, 0x00


	//----- nvinfo : EIATTR_INT_WARP_WIDE_INSTR_OFFSETS
	.align		4
.L_48:
        /*cce0*/ 	.byte	0x04, 0x31
        /*cce2*/ 	.short	(.L_50 - .L_49)


	//   ....[0]....
.L_49:
        /*cce4*/ 	.word	0x00005060


	//   ....[1]....
        /*cce8*/ 	.word	0x00005090


	//   ....[2]....
        /*ccec*/ 	.word	0x00005190


	//   ....[3]....
        /*ccf0*/ 	.word	0x00050680


	//   ....[4]....
        /*ccf4*/ 	.word	0x000506d0


	//----- nvinfo : EIATTR_COOP_GROUP_MASK_REGIDS
	.align		4
.L_50:
        /*ccf8*/ 	.byte	0x04, 0x29
        /*ccfa*/ 	.short	(.L_52 - .L_51)


	//   ....[0]....
.L_51:
        /*ccfc*/ 	.word	0xffffffff


	//   ....[1]....
        /*cd00*/ 	.word	0xffffffff


	//   ....[2]....
        /*cd04*/ 	.word	0xffffffff


	//   ....[3]....
        /*cd08*/ 	.word	0xffffffff


	//----- nvinfo : EIATTR_COOP_GROUP_INSTR_OFFSETS
	.align		4
.L_52:
        /*cd0c*/ 	.byte	0x04, 0x28
        /*cd0e*/ 	.short	(.L_54 - .L_53)


	//   ....[0]....
.L_53:
        /*cd10*/ 	.word	0x00000070


	//   ....[1]....
        /*cd14*/ 	.word	0x00000330


	//   ....[2]....
        /*cd18*/ 	.word	0x00050510


	//   ....[3]....
        /*cd1c*/ 	.word	0x00050780


	//----- nvinfo : EIATTR_VRC_CTA_INIT_COUNT
	.align		4
.L_54:
        /*cd20*/ 	.byte	0x02, 0x4a
        /*cd22*/ 	.byte	0x80
	.zero		1


	//----- nvinfo : EIATTR_MBARRIER_INSTR_OFFSETS
	.align		4
        /*cd24*/ 	.byte	0x04, 0x39
        /*cd26*/ 	.short	(.L_56 - .L_55)


	//   ....[0]....
.L_55:
        /*cd28*/ 	.word	0x000052a0
        /*cd2c*/ 	.word	0x000000ff
        /*cd30*/ 	.word	0x00000000
        /*cd34*/ 	.short	0x0100
        /*cd36*/ 	.byte	0x08
	.zero		1


	//   ....[1]....
        /*cd38*/ 	.word	0x000053b0
        /*cd3c*/ 	.word	0x000000ff
        /*cd40*/ 	.word	0x00120008
        /*cd44*/ 	.short	0x0100
        /*cd46*/ 	.byte	0x07
	.zero		1


	//   ....[2]....
        /*cd48*/ 	.word	0x0003ed60
        /*cd4c*/ 	.word	0x000000ff
        /*cd50*/ 	.word	0x00000000
        /*cd54*/ 	.short	0x010a
        /*cd56*/ 	.byte	0x08
	.zero		1


	//   ....[3]....
        /*cd58*/ 	.word	0x0004dfd0
        /*cd5c*/ 	.word	0x000000ff
        /*cd60*/ 	.word	0x00000000
        /*cd64*/ 	.short	0x010a
        /*cd66*/ 	.byte	0x08
	.zero		1


	//   ....[4]....
        /*cd68*/ 	.word	0x0004e0b0
        /*cd6c*/ 	.word	0x000000ff
        /*cd70*/ 	.word	0x00120000
        /*cd74*/ 	.short	0x0108
        /*cd76*/ 	.byte	0x07
	.zero		1


	//   ....[5]....
        /*cd78*/ 	.word	0x0004e0e0
        /*cd7c*/ 	.word	0x000000ff
        /*cd80*/ 	.word	0x00120008
        /*cd84*/ 	.short	0x0108
        /*cd86*/ 	.byte	0x07
	.zero		1


	//   ....[6]....
        /*cd88*/ 	.word	0x000507a0
        /*cd8c*/ 	.word	0x000000ff
        /*cd90*/ 	.word	0x00000000
        /*cd94*/ 	.short	0x010a
        /*cd96*/ 	.byte	0x08
	.zero		1


	//   ....[7]....
        /*cd98*/ 	.word	0x000507d0
        /*cd9c*/ 	.word	0x000000ff
        /*cda0*/ 	.word	0x00000000
        /*cda4*/ 	.short	0x010a
        /*cda6*/ 	.byte	0x08
	.zero		1


	//----- nvinfo : EIATTR_NUM_MBARRIERS
	.align		4
.L_56:
        /*cda8*/ 	.byte	0x03, 0x38
        /*cdaa*/ 	.short	0x0002


	//----- nvinfo : EIATTR_EXIT_INSTR_OFFSETS
	.align		4
        /*cdac*/ 	.byte	0x04, 0x1c
        /*cdae*/ 	.short	(.L_58 - .L_57)


	//   ....[0]....
.L_57:
        /*cdb0*/ 	.word	0x00050790


	//----- nvinfo : EIATTR_REQNTID
	.align		4
.L_58:
        /*cdb4*/ 	.byte	0x04, 0x10
        /*cdb6*/ 	.short	(.L_60 - .L_59)
.L_59:
        /*cdb8*/ 	.word	0x00000080
        /*cdbc*/ 	.word	0x00000001
        /*cdc0*/ 	.word	0x00000001


	//----- nvinfo : EIATTR_CRS_STACK_SIZE
	.align		4
.L_60:
        /*cdc4*/ 	.byte	0x04, 0x1e
        /*cdc6*/ 	.short	(.L_62 - .L_61)
.L_61:
        /*cdc8*/ 	.word	0x00000000


	//----- nvinfo : EIATTR_CBANK_PARAM_SIZE
	.align		4
.L_62:
        /*cdcc*/ 	.byte	0x03, 0x19
        /*cdce*/ 	.short	0x0050


	//----- nvinfo : EIATTR_PARAM_CBANK
	.align		4
        /*cdd0*/ 	.byte	0x04, 0x0a
        /*cdd2*/ 	.short	(.L_64 - .L_63)
	.align		4
.L_63:
        /*cdd4*/ 	.word	index@(.nv.constant0.matmul_kernel)
        /*cdd8*/ 	.short	0x0380
        /*cdda*/ 	.short	0x0050


	//----- nvinfo : EIATTR_SW_WAR
	.align		4
.L_64:
        /*cddc*/ 	.byte	0x04, 0x36
        /*cdde*/ 	.short	(.L_66 - .L_65)
.L_65:
        /*cde0*/ 	.word	0x00000008
.L_66:


//--------------------- .nv.compat                --------------------------
	.section	.nv.compat,"",@"SHT_CUDA_COMPAT_INFO"
	.align	4
        /*0000*/ 	.byte	0x02, 0x02, 0x02, 0x00, 0x02, 0x05, 0x05, 0x00, 0x02, 0x03, 0x00, 0x00, 0x02, 0x06, 0x01, 0x00


//--------------------- .nv.callgraph             --------------------------
	.section	.nv.callgraph,"",@"SHT_CUDA_CALLGRAPH"
	.align	4
	.sectionentsize	8
	.align		4
        /*0000*/ 	.word	0x00000000
	.align		4
        /*0004*/ 	.word	0xffffffff
	.align		4
        /*0008*/ 	.word	0x00000000
	.align		4
        /*000c*/ 	.word	0xfffffffe
	.align		4
        /*0010*/ 	.word	0x00000000
	.align		4
        /*0014*/ 	.word	0xfffffffd
	.align		4
        /*0018*/ 	.word	0x00000000
	.align		4
        /*001c*/ 	.word	0xfffffffc


//--------------------- .text.matmul_kernel       --------------------------
	.section	.text.matmul_kernel,"ax",@progbits
	.align	128
        .global         matmul_kernel
        .type           matmul_kernel,@function
        .size           matmul_kernel,(.L_x_22 - matmul_kernel)
        .other          matmul_kernel,@"STO_CUDA_ENTRY STV_DEFAULT"
matmul_kernel:
.text.matmul_kernel:
[----:B------:R-:W1:Y:S01]  /*0000*/  LDC R1, c[0x0][0x37c] ;  /* 0x0000df00ff017b82 */ /* 0x000e620000000800 */
[----:B------:R-:W2:Y:S01]  /*0010*/  S2R R0, SR_TID.X ;  /* 0x0000000000007919 */ /* 0x000ea20000002100 */
[----:B-1----:R-:W-:Y:S01]  /*0020*/  VIADD R1, R1, 0xffffecb8 ;  /* 0xffffecb801017836 */ /* 0x002fe20000000000 */
[----:B--2---:R-:W-:-:S13]  /*0030*/  ISETP.GE.U32.AND P0, PT, R0, 0x20, PT ;  /* 0x000000200000780c */ /* 0x004fda0003f06070 */
[----:B------:R-:W-:Y:S02]  /*0040*/  VOTEU.ANY UP0, P0 ;  /* 0x0000000000ff7886 */ /* 0x000fe40000000100 */
[----:B------:R-:W-:Y:S05]  /*0050*/  BRA.U UP0, `(.L_x_0) ;  /* 0x0000000100b87547 */ /* 0x000fea000b800000 */
[----:B------:R-:W1:Y:S01]  /*0060*/  S2UR UR6, SR_CgaCtaId ;  /* 0x00000000000679c3 */ /* 0x000e620000008800 */
[----:B------:R-:W-:Y:S01]  /*0070*/  NOP ;  /* 0x0000000000007918 */ /* 0x000fe20000000000 */
[----:B------:R-:W-:Y:S02]  /*0080*/  UMOV UR4, 0x40 ;  /* 0x0000004000047882 */ /* 0x000fe40000000000 */
[----:B-1----:R-:W-:-:S09]  /*0090*/  ULEA UR4, UR6, UR4, 0x18 ;  /* 0x0000000406047291 */ /* 0x002fd2000f8ec0ff */
[----:B------:R-:W1:Y:S01]  /*00a0*/  LDS.U8 R0, [UR4] ;  /* 0x00000004ff007984 */ /* 0x000e620008000000 */
[----:B------:R-:W-:Y:S02]  /*00b0*/  UMOV UR4, 0x400 ;  /* 0x0000040000047882 */ /* 0x000fe40000000000 */
[----:B------:R-:W-:Y:S01]  /*00c0*/  ULEA UR4, UR6, UR4, 0x18 ;  /* 0x0000000406047291 */ /* 0x000fe2000f8ec0ff */
[----:B-1----:R-:W-:-:S13]  /*00d0*/  ISETP.NE.AND P0, PT, R0, RZ, PT ;  /* 0x000000ff0000720c */ /* 0x002fda0003f05270 */
[----:B------:R-:W-:Y:S05]  /*00e0*/  @P0 BRA `(.L_x_1) ;  /* 0x00000000007c0947 */ /* 0x000fea0003800000 */
[----:B------:R-:W-:-:S13]  /*00f0*/  ELECT P0, URZ, PT ;  /* 0x0000000000ff782f */ /* 0x000fda0003800000 */
[----:B------:R-:W-:Y:S05]  /*0100*/  @!P0 BRA `(.L_x_2) ;  /* 0x0000000000848947 */ /* 0x000fea0003800000 */
[----:B------:R-:W-:Y:S01]  /*0110*/  UMOV UR5, 0x10 ;  /* 0x0000001000057882 */ /* 0x000fe20000000000 */
[----:B------:R-:W-:Y:S01]  /*0120*/  IMAD.MOV.U32 R4, RZ, RZ, 0x1 ;  /* 0x00000001ff047424 */ /* 0x000fe200078e00ff */
[----:B------:R-:W-:-:S03]  /*0130*/  MOV R5, 0xffff ;  /* 0x0000ffff00057802 */ /* 0x000fc60000000f00 */
[----:B------:R-:W-:Y:S04]  /*0140*/  DEPBAR.LE SB1, 0x36 ;  /* 0x00009d800000791a */ /* 0x000fe80000000000 */
[----:B------:R-:W1:Y:S02]  /*0150*/  UTCATOMSWS.FIND_AND_SET.ALIGN UP1, UR5, UR5 ;  /* 0x00000005000575e3 */ /* 0x000e640008020800 */
[----:B-1----:R-:W-:-:S04]  /*0160*/  PLOP3.LUT P0, PT, PT, PT, UP1, 0x80, 0x8 ;  /* 0x000000000008781c */ /* 0x002fc80003f0f018 */
[----:B------:R-:W-:-:S04]  /*0170*/  SEL R0, RZ, 0xffffffff, !P0 ;  /* 0xffffffffff007807 */ /* 0x000fc80004000000 */
[----:B------:R-:W-:Y:S01]  /*0180*/  ISETP.NE.AND P0, PT, R0, RZ, PT ;  /* 0x000000ff0000720c */ /* 0x000fe20003f05270 */
[----:B------:R-:W-:-:S12]  /*0190*/  IMAD.U32 R0, RZ, RZ, UR5 ;  /* 0x00000005ff007e24 */ /* 0x000fd8000f8e00ff */
[----:B------:R-:W-:Y:S05]  /*01a0*/  @P0 BRA `(.L_x_3) ;  /* 0x0000000000240947 */ /* 0x000fea0003800000 */
.L_x_4:
[----:B------:R-:W-:Y:S05]  /*01b0*/  NANOSLEEP 0x64 ;  /* 0x000000640000795d */ /* 0x000fea0003800000 */
[----:B------:R-:W-:-:S05]  /*01c0*/  UMOV UR5, 0x10 ;  /* 0x0000001000057882 */ /* 0x000fca0000000000 */
[----:B------:R-:W-:Y:S04]  /*01d0*/  DEPBAR.LE SB1, 0x36 ;  /* 0x00009d800000791a */ /* 0x000fe80000000000 */
[----:B------:R-:W1:Y:S02]  /*01e0*/  UTCATOMSWS.FIND_AND_SET.ALIGN UP1, UR5, UR5 ;  /* 0x00000005000575e3 */ /* 0x000e640008020800 */
[----:B-1----:R-:W-:-:S04]  /*01f0*/  PLOP3.LUT P0, PT, PT, PT, UP1, 0x80, 0x8 ;  /* 0x000000000008781c */ /* 0x002fc80003f0f018 */
[----:B------:R-:W-:-:S04]  /*0200*/  SEL R0, RZ, 0xffffffff, !P0 ;  /* 0xffffffffff007807 */ /* 0x000fc80004000000 */
[----:B------:R-:W-:Y:S01]  /*0210*/  ISETP.NE.AND P0, PT, R0, RZ, PT ;  /* 0x000000ff0000720c */ /* 0x000fe20003f05270 */
[----:B------:R-:W-:-:S12]  /*0220*/  IMAD.U32 R0, RZ, RZ, UR5 ;  /* 0x00000005ff007e24 */ /* 0x000fd8000f8e00ff */
[----:B------:R-:W-:Y:S05]  /*0230*/  @!P0 BRA `(.L_x_4) ;  /* 0xfffffffc00dc8947 */ /* 0x000fea000383ffff */
.L_x_3:
[----:B------:R-:W-:Y:S01]  /*0240*/  IADD3 R3, PT, PT, R0, 0x10, RZ ;  /* 0x0000001000037810 */ /* 0x000fe20007ffe0ff */
[----:B------:R-:W-:Y:S01]  /*0250*/  UMOV UR5, 0x50 ;  /* 0x0000005000057882 */ /* 0x000fe20000000000 */
[----:B------:R-:W-:Y:S01]  /*0260*/  SHF.L.U32 R2, R5, R0, RZ ;  /* 0x0000000005027219 */ /* 0x000fe200000006ff */
[----:B------:R-:W-:Y:S01]  /*0270*/  ULEA UR5, UR6, UR5, 0x18 ;  /* 0x0000000506057291 */ /* 0x000fe2000f8ec0ff */
[----:B------:R-:W-:Y:S01]  /*0280*/  SHF.L.U32 R3, R4, R3, RZ ;  /* 0x0000000304037219 */ /* 0x000fe200000006ff */
[----:B------:R-:W-:-:S03]  /*0290*/  IMAD.SHL.U32 R0, R0, 0x20, RZ ;  /* 0x0000002000007824 */ /* 0x000fc600078e00ff */
[----:B------:R-:W-:-:S05]  /*02a0*/  LOP3.LUT R2, R3, R2, RZ, 0xfc, !PT ;  /* 0x0000000203027212 */ /* 0x000fca00078efcff */
[----:B------:R1:W-:Y:S04]  /*02b0*/  ATOMS.OR RZ, [UR5], R2 ;  /* 0x00000002ffff798c */ /* 0x0003e8000b000005 */
[----:B------:R1:W-:Y:S01]  /*02c0*/  STS [UR4], R0 ;  /* 0x00000000ff007988 */ /* 0x0003e20008000804 */
[----:B------:R-:W-:Y:S05]  /*02d0*/  BRA `(.L_x_2) ;  /* 0x0000000000107947 */ /* 0x000fea0003800000 */
.L_x_1:
[----:B------:R-:W-:Y:S01]  /*02e0*/  IMAD.MOV.U32 R0, RZ, RZ, -0x1 ;  /* 0xffffffffff007424 */ /* 0x000fe200078e00ff */
[----:B------:R-:W-:-:S04]  /*02f0*/  MOV R2, 0x320 ;  /* 0x0000032000027802 */ /* 0x000fc80000000f00 */
[----:B------:R1:W-:Y:S03]  /*0300*/  STS [UR4], R0 ;  /* 0x00000000ff007988 */ /* 0x0003e60008000804 */
[----:B-1----:R-:W-:Y:S05]  /*0310*/  CALL.REL.NOINC `($__internal_1_$__cuda_sm10x_tcgen05_guardrail_trap_phase_invalid_during_alloc) ;  /* 0x0000050400447944 */ /* 0x002fea0003c00000 */
.L_x_2:
[----:B------:R-:W-:Y:S05]  /*0320*/  WARPSYNC.ALL ;  /* 0x0000000000007948 */ /* 0x000fea0003800000 */
[----:B------:R-:W-:Y:S01]  /*0330*/  NOP ;  /* 0x0000000000007918 */ /* 0x000fe20000000000 */
.L_x_0:
[----:B------:R-:W2:Y:S01]  /*0340*/  LDC.64 R4, c[0x0][0x398] ;  /* 0x0000e600ff047b82 */ /* 0x000ea20000000a00 */
[----:B------:R-:W3:Y:S01]  /*0350*/  S2R R9, SR_CTAID.X ;  /* 0x0000000000097919 */ /* 0x000ee20000002500 */
[----:B------:R-:W-:Y:S01]  /*0360*/  UMOV UR7, 0x400 ;  /* 0x0000040000077882 */ /* 0x000fe20000000000 */
[----:B------:R-:W4:Y:S01]  /*0370*/  LDCU UR8, c[0x0][0x3b0] ;  /* 0x00007600ff0877ac */ /* 0x000f220008000800 */
[----:B------:R-:W5:Y:S01]  /*0380*/  S2R R133, SR_TID.X ;  /* 0x0000000000857919 */ /* 0x000f620000002100 */
[----:B------:R-:W1:Y:S03]  /*0390*/  LDCU.128 UR12, c[0x0][0x380] ;  /* 0x00007000ff0c77ac */ /* 0x000e660008000c00 */
[----:B------:R-:W1:Y:S01]  /*03a0*/  S2UR UR5, SR_CgaCtaId ;  /* 0x00000000000579c3 */ /* 0x000e620000008800 */
[----:B------:R-:W1:Y:S01]  /*03b0*/  LDCU UR28, c[0x0][0x3b0] ;  /* 0x00007600ff1c77ac */ /* 0x000e620008000800 */
[----:B------:R-:W1:Y:S01]  /*03c0*/  LDCU UR11, c[0x0][0x3b0] ;  /* 0x00007600ff0b77ac */ /* 0x000e620008000800 */
[----:B------:R-:W1:Y:S01]  /*03d0*/  LDCU UR9, c[0x0][0x3b0] ;  /* 0x00007600ff0977ac */ /* 0x000e620008000800 */
[----:B------:R-:W1:Y:S02]  /*03e0*/  LDCU UR19, c[0x0][0x3b0] ;  /* 0x00007600ff1377ac */ /* 0x000e640008000800 */
[----:B-12---:R-:W-:Y:S01]  /*03f0*/  IADD3 R0, PT, PT, R5, 0x3f, RZ ;  /* 0x0000003f05007810 */ /* 0x006fe20007ffe0ff */
[----:B------:R-:W1:Y:S03]  /*0400*/  LDCU UR20, c[0x0][0x3b0] ;  /* 0x00007600ff1477ac */ /* 0x000e660008000800 */
[----:B------:R-:W-:Y:S01]  /*0410*/  SHF.R.S32.HI R3, RZ, 0x1f, R0 ;  /* 0x0000001fff037819 */ /* 0x000fe20000011400 */
[----:B------:R-:W2:Y:S03]  /*0420*/  LDCU UR29, c[0x0][0x3b0] ;  /* 0x00007600ff1d77ac */ /* 0x000ea60008000800 */
[----:B------:R-:W-:-:S02]  /*0430*/  LEA.HI R3, R3, R0, RZ, 0x6 ;  /* 0x0000000003037211 */ /* 0x000fc400078f30ff */
[----:B---3--:R-:W-:Y:S01]  /*0440*/  IABS R10, R9 ;  /* 0x00000009000a7213 */ /* 0x008fe20000000000 */
[----:B------:R-:W-:Y:S01]  /*0450*/  ULEA UR7, UR5, UR7, 0x18 ;  /* 0x0000000705077291 */ /* 0x000fe2000f8ec0ff */
[----:B------:R-:W-:Y:S01]  /*0460*/  SHF.R.S32.HI R3, RZ, 0x6, R3 ;  /* 0x00000006ff037819 */ /* 0x000fe20000011403 */
[----:B------:R-:W-:Y:S04]  /*0470*/  BAR.SYNC.DEFER_BLOCKING 0x0 ;  /* 0x0000000000007b1d */ /* 0x000fe80000010000 */
[----:B------:R-:W-:Y:S02]  /*0480*/  IMAD.SHL.U32 R6, R3, 0x8, RZ ;  /* 0x0000000803067824 */ /* 0x000fe400078e00ff */
[----:B------:R-:W3:Y:S03]  /*0490*/  LDCU UR21, c[0x0][0x3b0] ;  /* 0x00007600ff1577ac */ /* 0x000ee60008000800 */
[-C--:B------:R-:W-:Y:S01]  /*04a0*/  IABS R7, R6.reuse ;  /* 0x0000000600077213 */ /* 0x080fe20000000000 */
[----:B------:R-:W1:Y:S01]  /*04b0*/  LDCU UR22, c[0x0][0x3b0] ;  /* 0x00007600ff1677ac */ /* 0x000e620008000800 */
[----:B------:R-:W-:-:S02]  /*04c0*/  IABS R12, R6 ;  /* 0x00000006000c7213 */ /* 0x000fc40000000000 */
[----:B------:R-:W1:Y:S01]  /*04d0*/  I2F.RP R0, R7 ;  /* 0x0000000700007306 */ /* 0x000e620000209400 */
[----:B------:R-:W2:Y:S01]  /*04e0*/  LDCU UR23, c[0x0][0x3b0] ;  /* 0x00007600ff1777ac */ /* 0x000ea20008000800 */
[----:B------:R-:W2:Y:S01]  /*04f0*/  LDCU UR24, c[0x0][0x3b0] ;  /* 0x00007600ff1877ac */ /* 0x000ea20008000800 */
[----:B------:R-:W2:Y:S01]  /*0500*/  LDCU UR26, c[0x0][0x3b0] ;  /* 0x00007600ff1a77ac */ /* 0x000ea20008000800 */
[----:B------:R-:W2:Y:S01]  /*0510*/  LDS R15, [UR7] ;  /* 0x00000007ff0f7984 */ /* 0x000ea20008000800 */
[----:B------:R-:W2:Y:S03]  /*0520*/  LDCU UR25, c[0x0][0x3b0] ;  /* 0x00007600ff1977ac */ /* 0x000ea60008000800 */
[----:B-1----:R-:W1:Y:S01]  /*0530*/  MUFU.RCP R0, R0 ;  /* 0x0000000000007308 */ /* 0x002e620000001000 */
[----:B------:R-:W2:Y:S01]  /*0540*/  LDCU UR27, c[0x0][0x3b0] ;  /* 0x00007600ff1b77ac */ /* 0x000ea20008000800 */
[----:B------:R-:W2:Y:S01]  /*0550*/  LDCU UR44, c[0x0][0x3b0] ;  /* 0x00007600ff2c77ac */ /* 0x000ea20008000800 */
[----:B------:R-:W2:Y:S01]  /*0560*/  LDCU UR30, c[0x0][0x3b0] ;  /* 0x00007600ff1e77ac */ /* 0x000ea20008000800 */
[----:B------:R-:W2:Y:S01]  /*0570*/  LDCU UR31, c[0x0][0x3b0] ;  /* 0x00007600ff1f77ac */ /* 0x000ea20008000800 */
[----:B-1----:R-:W-:Y:S01]  /*0580*/  VIADD R2, R0, 0xffffffe ;  /* 0x0ffffffe00027836 */ /* 0x002fe20000000000 */
[----:B------:R-:W-:Y:S01]  /*0590*/  IADD3 R0, PT, PT, RZ, -R12, RZ ;  /* 0x8000000cff007210 */ /* 0x000fe20007ffe0ff */
[----:B------:R-:W1:Y:S02]  /*05a0*/  LDCU UR32, c[0x0][0x3b0] ;  /* 0x00007600ff2077ac */ /* 0x000e640008000800 */
[----:B------:R2:W3:Y:S01]  /*05b0*/  F2I.FTZ.U32.TRUNC.NTZ R3, R2 ;  /* 0x0000000200037305 */ /* 0x0004e2000021f000 */
[----:B------:R-:W1:Y:S01]  /*05c0*/  LDCU UR33, c[0x0][0x3b0] ;  /* 0x00007600ff2177ac */ /* 0x000e620008000800 */
[----:B------:R-:W1:Y:S01]  /*05d0*/  LDCU UR34, c[0x0][0x3b0] ;  /* 0x00007600ff2277ac */ /* 0x000e620008000800 */
[----:B--2---:R-:W-:Y:S01]  /*05e0*/  IMAD.MOV.U32 R2, RZ, RZ, RZ ;  /* 0x000000ffff027224 */ /* 0x004fe200078e00ff */
[----:B------:R-:W2:Y:S01]  /*05f0*/  LDCU UR36, c[0x0][0x3b0] ;  /* 0x00007600ff2477ac */ /* 0x000ea20008000800 */
[----:B------:R-:W1:Y:S01]  /*0600*/  LDCU UR35, c[0x0][0x3b0] ;  /* 0x00007600ff2377ac */ /* 0x000e620008000800 */
[----:B---3--:R-:W-:-:S02]  /*0610*/  IADD3 R8, PT, PT, RZ, -R3, RZ ;  /* 0x80000003ff087210 */ /* 0x008fc40007ffe0ff */
[----:B------:R-:W-:Y:S01]  /*0620*/  R2UR UR10, R15 ;  /* 0x000000000f0a72ca */ /* 0x000fe200000e0000 */
[----:B------:R-:W3:Y:S02]  /*0630*/  LDCU UR37, c[0x0][0x3b0] ;  /* 0x00007600ff2577ac */ /* 0x000ee40008000800 */
[----:B------:R-:W-:Y:S02]  /*0640*/  IMAD R11, R8, R7, RZ ;  /* 0x00000007080b7224 */ /* 0x000fe400078e02ff */
[----:B------:R-:W-:Y:S01]  /*0650*/  IMAD.MOV.U32 R8, RZ, RZ, R10 ;  /* 0x000000ffff087224 */ /* 0x000fe200078e000a */
[----:B------:R-:W1:Y:S01]  /*0660*/  LDCU UR38, c[0x0][0x3b0] ;  /* 0x00007600ff2677ac */ /* 0x000e620008000800 */
[----:B------:R-:W-:Y:S01]  /*0670*/  IMAD.HI.U32 R3, R3, R11, R2 ;  /* 0x0000000b03037227 */ /* 0x000fe200078e0002 */
[----:B------:R-:W1:Y:S05]  /*0680*/  LDCU UR45, c[0x0][0x3b0] ;  /* 0x00007600ff2d77ac */ /* 0x000e6a0008000800 */
[----:B------:R-:W-:Y:S01]  /*0690*/  IMAD.HI.U32 R3, R3, R8, RZ ;  /* 0x0000000803037227 */ /* 0x000fe200078e00ff */
[----:B------:R-:W1:Y:S03]  /*06a0*/  LDCU UR39, c[0x0][0x3b0] ;  /* 0x00007600ff2777ac */ /* 0x000e660008000800 */
[----:B------:R-:W-:Y:S01]  /*06b0*/  IMAD R0, R3, R0, R8 ;  /* 0x0000000003007224 */ /* 0x000fe200078e0208 */
[----:B------:R-:W1:Y:S04]  /*06c0*/  LDCU UR40, c[0x0][0x3b0] ;  /* 0x00007600ff2877ac */ /* 0x000e680008000800 */
[----:B------:R-:W-:Y:S01]  /*06d0*/  ISETP.GT.U32.AND P1, PT, R7, R0, PT ;  /* 0x000000000700720c */ /* 0x000fe20003f24070 */
[----:B------:R-:W1:Y:S01]  /*06e0*/  LDCU UR41, c[0x0][0x3b0] ;  /* 0x00007600ff2977ac */ /* 0x000e620008000800 */
[----:B------:R-:W1:Y:S01]  /*06f0*/  LDCU UR42, c[0x0][0x3b0] ;  /* 0x00007600ff2a77ac */ /* 0x000e620008000800 */
[----:B------:R-:W1:Y:S10]  /*0700*/  LDCU UR43, c[0x0][0x3b0] ;  /* 0x00007600ff2b77ac */ /* 0x000e740008000800 */
[----:B------:R-:W-:Y:S01]  /*0710*/  @!P1 IMAD.IADD R0, R0, 0x1, -R7 ;  /* 0x0000000100009824 */ /* 0x000fe200078e0a07 */
[----:B------:R-:W1:Y:S01]  /*0720*/  LDCU UR46, c[0x0][0x3b0] ;  /* 0x00007600ff2e77ac */ /* 0x000e620008000800 */
[----:B------:R-:W-:Y:S01]  /*0730*/  @!P1 VIADD R3, R3, 0x1 ;  /* 0x0000000103039836 */ /* 0x000fe20000000000 */
[----:B------:R-:W-:-:S02]  /*0740*/  ISETP.NE.AND P1, PT, R6, RZ, PT ;  /* 0x000000ff0600720c */ /* 0x000fc40003f25270 */
[----:B------:R-:W-:Y:S01]  /*0750*/  ISETP.GE.U32.AND P0, PT, R0, R7, PT ;  /* 0x000000070000720c */ /* 0x000fe20003f06070 */
[----:B------:R-:W1:Y:S01]  /*0760*/  LDCU UR47, c[0x0][0x3b0] ;  /* 0x00007600ff2f77ac */ /* 0x000e620008000800 */
[-C--:B------:R-:W-:Y:S01]  /*0770*/  LOP3.LUT R0, R9, R6.reuse, RZ, 0x3c, !PT ;  /* 0x0000000609007212 */ /* 0x080fe200078e3cff */
[----:B------:R-:W1:Y:S03]  /*0780*/  LDCU UR48, c[0x0][0x3b0] ;  /* 0x00007600ff3077ac */ /* 0x000e660008000800 */
[----:B------:R-:W-:Y:S01]  /*0790*/  ISETP.GE.AND P2, PT, R0, RZ, PT ;  /* 0x000000ff0000720c */ /* 0x000fe20003f46270 */
[----:B------:R-:W-:Y:S01]  /*07a0*/  VIADD R0, R4, 0xff ;  /* 0x000000ff04007836 */ /* 0x000fe20000000000 */
[----:B------:R-:W1:Y:S05]  /*07b0*/  LDCU UR49, c[0x0][0x3b0] ;  /* 0x00007600ff3177ac */ /* 0x000e6a0008000800 */
[----:B------:R-:W-:Y:S01]  /*07c0*/  @P0 IADD3 R3, PT, PT, R3, 0x1, RZ ;  /* 0x0000000103030810 */ /* 0x000fe20007ffe0ff */
[----:B------:R-:W1:Y:S04]  /*07d0*/  LDCU UR50, c[0x0][0x3b0] ;  /* 0x00007600ff3277ac */ /* 0x000e680008000800 */
[----:B------:R-:W-:Y:S01]  /*07e0*/  IMAD.MOV.U32 R2, RZ, RZ, R3 ;  /* 0x000000ffff027224 */ /* 0x000fe200078e0003 */
[----:B------:R-:W-:Y:S01]  /*07f0*/  SHF.R.S32.HI R3, RZ, 0x1f, R0 ;  /* 0x0000001fff037819 */ /* 0x000fe20000011400 */
[----:B------:R-:W1:Y:S03]  /*0800*/  LDCU UR51, c[0x0][0x3b0] ;  /* 0x00007600ff3377ac */ /* 0x000e660008000800 */
[----:B------:R-:W-:Y:S01]  /*0810*/  @!P2 IADD3 R2, PT, PT, -R2, RZ, RZ ;  /* 0x000000ff0202a210 */ /* 0x000fe20007ffe1ff */
[----:B------:R-:W1:Y:S01]  /*0820*/  LDCU UR52, c[0x0][0x3b0] ;  /* 0x00007600ff3477ac */ /* 0x000e620008000800 */
[----:B------:R-:W-:-:S02]  /*0830*/  @!P1 LOP3.LUT R2, RZ, R6, RZ, 0x33, !PT ;  /* 0x00000006ff029212 */ /* 0x000fc400078e33ff */
[----:B------:R-:W-:Y:S01]  /*0840*/  LEA.HI R3, R3, R0, RZ, 0x8 ;  /* 0x0000000003037211 */ /* 0x000fe200078f40ff */
[----:B------:R-:W1:Y:S01]  /*0850*/  LDCU UR53, c[0x0][0x3b0] ;  /* 0x00007600ff3577ac */ /* 0x000e620008000800 */
[----:B------:R-:W-:Y:S01]  /*0860*/  IABS R0, R5 ;  /* 0x0000000500007213 */ /* 0x000fe20000000000 */
[C---:B------:R-:W-:Y:S01]  /*0870*/  IMAD.SHL.U32 R14, R2.reuse, 0x8, RZ ;  /* 0x00000008020e7824 */ /* 0x040fe200078e00ff */
[----:B------:R-:W-:Y:S01]  /*0880*/  IADD3 R2, PT, PT, -R2, RZ, RZ ;  /* 0x000000ff02027210 */ /* 0x000fe20007ffe1ff */
[----:B------:R-:W1:Y:S03]  /*0890*/  LDCU UR54, c[0x0][0x3b0] ;  /* 0x00007600ff3677ac */ /* 0x000e660008000800 */
[----:B------:R-:W-:Y:S01]  /*08a0*/  LEA.HI.SX32 R3, R3, -R14, 0x18 ;  /* 0x8000000e03037211 */ /* 0x000fe200078fc2ff */
[----:B------:R-:W-:Y:S01]  /*08b0*/  IMAD R13, R6, R2, R9 ;  /* 0x00000002060d7224 */ /* 0x000fe200078e0209 */
[----:B------:R-:W-:Y:S01]  /*08c0*/  IABS R6, R4 ;  /* 0x0000000400067213 */ /* 0x000fe20000000000 */
[----:B------:R-:W-:Y:S01]  /*08d0*/  IMAD.MOV.U32 R2, RZ, RZ, RZ ;  /* 0x000000ffff027224 */ /* 0x000fe200078e00ff */
[----:B------:R-:W-:Y:S01]  /*08e0*/  VIMNMX R12, PT, PT, R3, 0x8, PT ;  /* 0x00000008030c7848 */ /* 0x000fe20003fe0100 */
[----:B------:R-:W1:Y:S01]  /*08f0*/  I2F.RP R9, R0 ;  /* 0x0000000000097306 */ /* 0x000e620000209400 */
[----:B------:R-:W-:Y:S01]  /*0900*/  IABS R10, R13 ;  /* 0x0000000d000a7213 */ /* 0x000fe20000000000 */
[----:B------:R-:W2:Y:S01]  /*0910*/  LDCU UR55, c[0x0][0x3b0] ;  /* 0x00007600ff3777ac */ /* 0x000ea20008000800 */
[----:B------:R-:W-:Y:S01]  /*0920*/  IABS R8, R12 ;  /* 0x0000000c00087213 */ /* 0x000fe20000000000 */
[----:B------:R-:W2:Y:S04]  /*0930*/  LDCU UR56, c[0x0][0x3b0] ;  /* 0x00007600ff3877ac */ /* 0x000ea80008000800 */
[----:B------:R-:W2:Y:S01]  /*0940*/  I2F.RP R7, R8 ;  /* 0x0000000800077306 */ /* 0x000ea20000209400 */
[----:B------:R-:W3:Y:S01]  /*0950*/  LDCU UR57, c[0x0][0x3b0] ;  /* 0x00007600ff3977ac */ /* 0x000ee20008000800 */
[----:B------:R-:W3:Y:S06]  /*0960*/  LDCU UR58, c[0x0][0x3b0] ;  /* 0x00007600ff3a77ac */ /* 0x000eec0008000800 */
[----:B-1----:R-:W-:Y:S01]  /*0970*/  MUFU.RCP R9, R9 ;  /* 0x0000000900097308 */ /* 0x002fe20000001000 */
[----:B------:R-:W1:Y:S01]  /*0980*/  LDCU UR59, c[0x0][0x3b0] ;  /* 0x00007600ff3b77ac */ /* 0x000e620008000800 */
[----:B------:R-:W1:Y:S06]  /*0990*/  LDCU UR60, c[0x0][0x3b0] ;  /* 0x00007600ff3c77ac */ /* 0x000e6c0008000800 */
[----:B--2---:R-:W2:Y:S01]  /*09a0*/  MUFU.RCP R7, R7 ;  /* 0x0000000700077308 */ /* 0x004ea20000001000 */
[----:B------:R-:W1:Y:S01]  /*09b0*/  LDCU UR61, c[0x0][0x3b0] ;  /* 0x00007600ff3d77ac */ /* 0x000e620008000800 */
[----:B------:R-:W1:Y:S01]  /*09c0*/  LDCU UR64, c[0x0][0x3b0] ;  /* 0x00007600ff4077ac */ /* 0x000e620008000800 */
[----:B------:R-:W1:Y:S01]  /*09d0*/  LDCU UR62, c[0x0][0x3b0] ;  /* 0x00007600ff3e77ac */ /* 0x000e620008000800 */
[----:B------:R-:W1:Y:S01]  /*09e0*/  LDCU UR65, c[0x0][0x3b0] ;  /* 0x00007600ff4177ac */ /* 0x000e620008000800 */
[----:B--2---:R-:W-:Y:S01]  /*09f0*/  VIADD R3, R7, 0xffffffe ;  /* 0x0ffffffe07037836 */ /* 0x004fe20000000000 */
[----:B------:R-:W2:Y:S01]  /*0a00*/  LDCU UR63, c[0x0][0x3b0] ;  /* 0x00007600ff3f77ac */ /* 0x000ea20008000800 */
[----:B------:R-:W1:Y:S04]  /*0a10*/  LDCU UR66, c[0x0][0x3b0] ;  /* 0x00007600ff4277ac */ /* 0x000e680008000800 */
[----:B------:R-:W1:Y:S01]  /*0a20*/  F2I.FTZ.U32.TRUNC.NTZ R3, R3 ;  /* 0x0000000300037305 */ /* 0x000e62000021f000 */
[----:B------:R-:W2:Y:S01]  /*0a30*/  LDCU UR6, c[0x0][0x3a4] ;  /* 0x00007480ff0677ac */ /* 0x000ea20008000800 */
[----:B------:R-:W2:Y:S01]  /*0a40*/  LDCU.64 UR16, c[0x0][0x358] ;  /* 0x00006b00ff1077ac */ /* 0x000ea20008000a00 */
[----:B-1----:R-:W-:-:S04]  /*0a50*/  IMAD.MOV R11, RZ, RZ, -R3 ;  /* 0x000000ffff0b7224 */ /* 0x002fc800078e0a03 */
[----:B------:R-:W-:Y:S01]  /*0a60*/  IMAD R7, R11, R8, RZ ;  /* 0x000000080b077224 */ /* 0x000fe200078e02ff */
[----:B------:R-:W-:-:S03]  /*0a70*/  IABS R11, R12 ;  /* 0x0000000c000b7213 */ /* 0x000fc60000000000 */
[----:B------:R-:W-:Y:S01]  /*0a80*/  IMAD.HI.U32 R2, R3, R7, R2 ;  /* 0x0000000703027227 */ /* 0x000fe200078e0002 */
[----:B------:R-:W-:Y:S02]  /*0a90*/  MOV R3, R10 ;  /* 0x0000000a00037202 */ /* 0x000fe40000000f00 */
[----:B------:R-:W1:Y:S01]  /*0aa0*/  I2F.RP R10, R6 ;  /* 0x00000006000a7306 */ /* 0x000e620000209400 */
[----:B------:R-:W-:Y:S01]  /*0ab0*/  IMAD.MOV R7, RZ, RZ, -R11 ;  /* 0x000000ffff077224 */ /* 0x000fe200078e0a0b */
[----:B------:R-:W-:Y:S01]  /*0ac0*/  IADD3 R11, PT, PT, R9, 0xffffffe, RZ ;  /* 0x0ffffffe090b7810 */ /* 0x000fe20007ffe0ff */
[----:B------:R-:W-:-:S04]  /*0ad0*/  IMAD.HI.U32 R2, R2, R3, RZ ;  /* 0x0000000302027227 */ /* 0x000fc800078e00ff */
[----:B------:R-:W-:Y:S01]  /*0ae0*/  IMAD R3, R2, R7, R3 ;  /* 0x0000000702037224 */ /* 0x000fe200078e0203 */
[----:B------:R-:W-:Y:S01]  /*0af0*/  LOP3.LUT R7, R13, R12, RZ, 0x3c, !PT ;  /* 0x0000000c0d077212 */ /* 0x000fe200078e3cff */
[----:B------:R-:W-:Y:S03]  /*0b00*/  BAR.SYNC.DEFER_BLOCKING 0x0 ;  /* 0x0000000000007b1d */ /* 0x000fe60000010000 */
[----:B------:R-:W-:Y:S02]  /*0b10*/  ISETP.GT.U32.AND P1, PT, R8, R3, PT ;  /* 0x000000030800720c */ /* 0x000fe40003f24070 */
[----:B------:R-:W-:Y:S01]  /*0b20*/  ISETP.GE.AND P2, PT, R7, RZ, PT ;  /* 0x000000ff0700720c */ /* 0x000fe20003f46270 */
[----:B-1----:R-:W1:Y:S10]  /*0b30*/  MUFU.RCP R10, R10 ;  /* 0x0000000a000a7308 */ /* 0x002e740000001000 */
[----:B------:R-:W-:-:S02]  /*0b40*/  @!P1 IMAD.IADD R3, R3, 0x1, -R8 ;  /* 0x0000000103039824 */ /* 0x000fc400078e0a08 */
[----:B------:R-:W-:Y:S01]  /*0b50*/  @!P1 VIADD R2, R2, 0x1 ;  /* 0x0000000102029836 */ /* 0x000fe20000000000 */
[----:B------:R-:W-:Y:S02]  /*0b60*/  ISETP.NE.AND P1, PT, R12, RZ, PT ;  /* 0x000000ff0c00720c */ /* 0x000fe40003f25270 */
[----:B------:R-:W-:Y:S02]  /*0b70*/  ISETP.GE.U32.AND P0, PT, R3, R8, PT ;  /* 0x000000080300720c */ /* 0x000fe40003f06070 */
[----:B------:R-:W2:Y:S01]  /*0b80*/  F2I.FTZ.U32.TRUNC.NTZ R3, R11 ;  /* 0x0000000b00037305 */ /* 0x000ea2000021f000 */
[----:B-1----:R-:W-:-:S07]  /*0b90*/  VIADD R8, R10, 0xffffffe ;  /* 0x0ffffffe0a087836 */ /* 0x002fce0000000000 */
[----:B------:R-:W1:Y:S03]  /*0ba0*/  F2I.FTZ.U32.TRUNC.NTZ R9, R8 ;  /* 0x0000000800097305 */ /* 0x000e66000021f000 */
[----:B------:R-:W-:Y:S01]  /*0bb0*/  @P0 IADD3 R2, PT, PT, R2, 0x1, RZ ;  /* 0x0000000102020810 */ /* 0x000fe20007ffe0ff */
[----:B--2---:R-:W-:-:S04]  /*0bc0*/  IMAD.MOV R11, RZ, RZ, -R3 ;  /* 0x000000ffff0b7224 */ /* 0x004fc800078e0a03 */
[----:B------:R-:W-:Y:S01]  /*0bd0*/  IMAD.MOV.U32 R7, RZ, RZ, R2 ;  /* 0x000000ffff077224 */ /* 0x000fe200078e0002 */
[----:B-----5:R-:W-:Y:S01]  /*0be0*/  SHF.R.U32.HI R2, RZ, 0x5, R133 ;  /* 0x00000005ff027819 */ /* 0x020fe20000011685 */
[----:B------:R-:W-:-:S03]  /*0bf0*/  IMAD R11, R11, R0, RZ ;  /* 0x000000000b0b7224 */ /* 0x000fc600078e02ff */
[----:B------:R-:W-:Y:S01]  /*0c00*/  @!P2 IADD3 R7, PT, PT, -R7, RZ, RZ ;  /* 0x000000ff0707a210 */ /* 0x000fe20007ffe1ff */
[----:B-1----:R-:W-:Y:S01]  /*0c10*/  IMAD.MOV R8, RZ, RZ, -R9 ;  /* 0x000000ffff087224 */ /* 0x002fe200078e0a09 */
[----:B------:R-:W-:Y:S02]  /*0c20*/  @!P1 LOP3.LUT R7, RZ, R12, RZ, 0x33, !PT ;  /* 0x0000000cff079212 */ /* 0x000fe400078e33ff */
[----:B------:R-:W-:Y:S01]  /*0c30*/  R2UR UR18, R2 ;  /* 0x00000000021272ca */ /* 0x000fe200000e0000 */
[----:B------:R-:W-:Y:S01]  /*0c40*/  IMAD.MOV.U32 R2, RZ, RZ, RZ ;  /* 0x000000ffff027224 */ /* 0x000fe200078e00ff */
[----:B------:R-:W-:Y:S01]  /*0c50*/  SHF.L.U32 R132, R7, 0x6, RZ ;  /* 0x0000000607847819 */ /* 0x000fe200000006ff */
[----:B------:R-:W-:Y:S02]  /*0c60*/  IMAD.MOV R7, RZ, RZ, -R7 ;  /* 0x000000ffff077224 */ /* 0x000fe400078e0a07 */
[----:B------:R-:W-:Y:S01]  /*0c70*/  IMAD.HI.U32 R3, R3, R11, R2 ;  /* 0x0000000b03037227 */ /* 0x000fe200078e0002 */
[----:B------:R-:W-:-:S02]  /*0c80*/  IADD3 R15, PT, PT, R132, 0x1, RZ ;  /* 0x00000001840f7810 */ /* 0x000fc40007ffe0ff */
[C---:B------:R-:W-:Y:S01]  /*0c90*/  IADD3 R21, PT, PT, R132.reuse, 0x3, RZ ;  /* 0x0000000384157810 */ /* 0x040fe20007ffe0ff */
[----:B------:R-:W-:Y:S01]  /*0ca0*/  IMAD.MOV.U32 R11, RZ, RZ, R8 ;  /* 0x000000ffff0b7224 */ /* 0x000fe200078e0008 */
[----:B------:R-:W-:Y:S01]  /*0cb0*/  IABS R10, R15 ;  /* 0x0000000f000a7213 */ /* 0x000fe20000000000 */
[----:B------:R-:W-:Y:S01]  /*0cc0*/  IMAD.MOV.U32 R8, RZ, RZ, RZ ;  /* 0x000000ffff087224 */ /* 0x000fe200078e00ff */
[C---:B------:R-:W-:Y:S01]  /*0cd0*/  IADD3 R22, PT, PT, R132.reuse, 0x4, RZ ;  /* 0x0000000484167810 */ /* 0x040fe20007ffe0ff */
[----:B------:R-:W-:Y:S01]  /*0ce0*/  IMAD R11, R11, R6, RZ ;  /* 0x000000060b0b7224 */ /* 0x000fe200078e02ff */
[----:B------:R-:W-:Y:S01]  /*0cf0*/  ISETP.GE.AND P3, PT, R15, RZ, PT ;  /* 0x000000ff0f00720c */ /* 0x000fe20003f66270 */
[C---:B------:R-:W-:Y:S01]  /*0d00*/  VIADD R16, R132.reuse, 0x2 ;  /* 0x0000000284107836 */ /* 0x040fe20000000000 */
[----:B------:R-:W-:Y:S01]  /*0d10*/  IADD3 R26, PT, PT, R132, 0x8, RZ ;  /* 0x00000008841a7810 */ /* 0x000fe20007ffe0ff */
[----:B------:R-:W-:Y:S01]  /*0d20*/  IMAD R7, R12, R7, R13 ;  /* 0x000000070c077224 */ /* 0x000fe200078e020d */
[----:B------:R-:W-:Y:S01]  /*0d30*/  IADD3 R31, PT, PT, R132, 0xf, RZ ;  /* 0x0000000f841f7810 */ /* 0x000fe20007ffe0ff */
[----:B------:R-:W-:Y:S01]  /*0d40*/  IMAD.HI.U32 R2, R9, R11, R8 ;  /* 0x0000000b09027227 */ /* 0x000fe200078e0008 */
[----:B------:R-:W-:Y:S01]  /*0d50*/  IABS R12, R16 ;  /* 0x00000010000c7213 */ /* 0x000fe20000000000 */
[----:B------:R-:W-:Y:S01]  /*0d60*/  USHF.L.U32 UR4, UR18, 0x15, URZ ;  /* 0x0000001512047899 */ /* 0x000fe200080006ff */
[----:B------:R-:W-:Y:S01]  /*0d70*/  ISETP.GE.AND P0, PT, R16, RZ, PT ;  /* 0x000000ff1000720c */ /* 0x000fe20003f06270 */
[----:B------:R-:W-:Y:S01]  /*0d80*/  IMAD.IADD R8, R14, 0x1, R7 ;  /* 0x000000010e087824 */ /* 0x000fe200078e0207 */
[----:B------:R-:W-:Y:S01]  /*0d90*/  IABS R14, R21 ;  /* 0x00000015000e7213 */ /* 0x000fe20000000000 */
[----:B------:R-:W-:Y:S01]  /*0da0*/  IMAD.HI.U32 R7, R3, R10, RZ ;  /* 0x0000000a03077227 */ /* 0x000fe200078e00ff */
[C---:B------:R-:W-:Y:S01]  /*0db0*/  IADD3 R34, PT, PT, R132.reuse, 0x12, RZ ;  /* 0x0000001284227810 */ /* 0x040fe20007ffe0ff */
[----:B------:R-:W-:Y:S01]  /*0dc0*/  ULOP3.LUT UR4, UR4, 0x600000, URZ, 0xc0, !UPT ;  /* 0x0060000004047892 */ /* 0x000fe2000f8ec0ff */
[C---:B------:R-:W-:Y:S01]  /*0dd0*/  IADD3 R50, PT, PT, R132.reuse, 0x24, RZ ;  /* 0x0000002484327810 */ /* 0x040fe20007ffe0ff */
[----:B------:R-:W-:Y:S01]  /*0de0*/  VIADD R28, R132, 0x3f ;  /* 0x0000003f841c7836 */ /* 0x000fe20000000000 */
[----:B------:R-:W-:Y:S01]  /*0df0*/  IADD3 R11, PT, PT, -R7, RZ, RZ ;  /* 0x000000ff070b7210 */ /* 0x000fe20007ffe1ff */
[----:B------:R-:W-:Y:S01]  /*0e00*/  IMAD.HI.U32 R9, R3, R12, RZ ;  /* 0x0000000c03097227 */ /* 0x000fe200078e00ff */
[----:B------:R-:W-:-:S02]  /*0e10*/  IABS R47, R50 ;  /* 0x00000032002f7213 */ /* 0x000fc40000000000 */
[----:B------:R-:W-:Y:S01]  /*0e20*/  IABS R17, R28 ;  /* 0x0000001c00117213 */ /* 0x000fe20000000000 */
[----:B------:R-:W-:Y:S01]  /*0e30*/  IMAD.HI.U32 R7, R3, R14, RZ ;  /* 0x0000000e03077227 */ /* 0x000fe200078e00ff */
[----:B------:R-:W-:-:S03]  /*0e40*/  IADD3 R52, PT, PT, R132, 0x27, RZ ;  /* 0x0000002784347810 */ /* 0x000fc60007ffe0ff */
[----:B------:R-:W-:Y:S02]  /*0e50*/  IMAD.MOV R13, RZ, RZ, -R9 ;  /* 0x000000ffff0d7224 */ /* 0x000fe400078e0a09 */
[C---:B------:R-:W-:Y:S02]  /*0e60*/  IMAD R9, R0.reuse, R11, R10 ;  /* 0x0000000b00097224 */ /* 0x040fe400078e020a */
[----:B------:R-:W-:Y:S02]  /*0e70*/  IMAD.MOV R11, RZ, RZ, -R7 ;  /* 0x000000ffff0b7224 */ /* 0x000fe400078e0a07 */
[----:B------:R-:W-:Y:S01]  /*0e80*/  IMAD.HI.U32 R7, R3, R17, RZ ;  /* 0x0000001103077227 */ /* 0x000fe200078e00ff */
[----:B------:R-:W-:-:S03]  /*0e90*/  ISETP.GT.U32.AND P5, PT, R0, R9, PT ;  /* 0x000000090000720c */ /* 0x000fc60003fa4070 */
[----:B------:R-:W-:Y:S01]  /*0ea0*/  VIADD R23, R132, 0x5 ;  /* 0x0000000584177836 */ /* 0x000fe20000000000 */
[----:B------:R-:W-:Y:S01]  /*0eb0*/  IADD3 R7, PT, PT, -R7, RZ, RZ ;  /* 0x000000ff07077210 */ /* 0x000fe20007ffe1ff */
[C---:B------:R-:W-:Y:S01]  /*0ec0*/  IMAD R11, R0.reuse, R11, R14 ;  /* 0x0000000b000b7224 */ /* 0x040fe200078e020e */
[----:B------:R-:W-:Y:S01]  /*0ed0*/  IABS R14, R22 ;  /* 0x00000016000e7213 */ /* 0x000fe20000000000 */
[C---:B------:R-:W-:Y:S01]  /*0ee0*/  IMAD R10, R0.reuse, R13, R12 ;  /* 0x0000000d000a7224 */ /* 0x040fe200078e020c */
[----:B------:R-:W-:Y:S01]  /*0ef0*/  IABS R15, R23 ;  /* 0x00000017000f7213 */ /* 0x000fe20000000000 */
[C---:B------:R-:W-:Y:S01]  /*0f00*/  IMAD R17, R0.reuse, R7, R17 ;  /* 0x0000000700117224 */ /* 0x040fe200078e0211 */
[C---:B------:R-:W-:Y:S01]  /*0f10*/  ISETP.GT.U32.AND P2, PT, R0.reuse, R11, PT ;  /* 0x0000000b0000720c */ /* 0x040fe20003f44070 */
[----:B------:R-:W-:Y:S01]  /*0f20*/  IMAD.HI.U32 R7, R3, R14, RZ ;  /* 0x0000000e03077227 */ /* 0x000fe200078e00ff */
[C---:B------:R-:W-:Y:S02]  /*0f30*/  ISETP.GT.U32.AND P1, PT, R0.reuse, R10, PT ;  /* 0x0000000a0000720c */ /* 0x040fe40003f24070 */
[----:B------:R-:W-:Y:S01]  /*0f40*/  ISETP.GT.U32.AND P6, PT, R0, R17, PT ;  /* 0x000000110000720c */ /* 0x000fe20003fc4070 */
[----:B------:R-:W-:Y:S01]  /*0f50*/  VIADD R24, R132, 0x6 ;  /* 0x0000000684187836 */ /* 0x000fe20000000000 */
[----:B------:R-:W-:Y:S01]  /*0f60*/  @!P5 IADD3 R9, PT, PT, R9, -R0, RZ ;  /* 0x800000000909d210 */ /* 0x000fe20007ffe0ff */
[----:B------:R-:W-:-:S03]  /*0f70*/  IMAD.HI.U32 R12, R3, R15, RZ ;  /* 0x0000000f030c7227 */ /* 0x000fc600078e00ff */
[----:B------:R-:W-:Y:S01]  /*0f80*/  IABS R18, R24 ;  /* 0x0000001800127213 */ /* 0x000fe20000000000 */
[----:B------:R-:W-:Y:S01]  /*0f90*/  IMAD.MOV R7, RZ, RZ, -R7 ;  /* 0x000000ffff077224 */ /* 0x000fe200078e0a07 */
[----:B------:R-:W-:Y:S01]  /*0fa0*/  IADD3 R16, PT, PT, -R12, RZ, RZ ;  /* 0x000000ff0c107210 */ /* 0x000fe20007ffe1ff */
[----:B------:R-:W-:Y:S01]  /*0fb0*/  VIADD R25, R132, 0x7 ;  /* 0x0000000784197836 */ /* 0x000fe20000000000 */
[----:B------:R-:W-:Y:S01]  /*0fc0*/  @!P2 IADD3 R11, PT, PT, R11, -R0, RZ ;  /* 0x800000000b0ba210 */ /* 0x000fe20007ffe0ff */
[C---:B------:R-:W-:Y:S02]  /*0fd0*/  IMAD R12, R0.reuse, R7, R14 ;  /* 0x00000007000c7224 */ /* 0x040fe400078e020e */
[----:B------:R-:W-:Y:S01]  /*0fe0*/  @!P6 IMAD.IADD R17, R17, 0x1, -R0 ;  /* 0x000000011111e824 */ /* 0x000fe200078e0a00 */
[----:B------:R-:W-:Y:S01]  /*0ff0*/  IABS R20, R25 ;  /* 0x0000001900147213 */ /* 0x000fe20000000000 */
[----:B------:R-:W-:Y:S01]  /*1000*/  IMAD.HI.U32 R13, R3, R18, RZ ;  /* 0x00000012030d7227 */ /* 0x000fe200078e00ff */
[----:B------:R-:W-:-:S02]  /*1010*/  ISETP.GT.U32.AND P4, PT, R0, R12, PT ;  /* 0x0000000c0000720c */ /* 0x000fc40003f84070 */
[C---:B------:R-:W-:Y:S01]  /*1020*/  ISETP.GT.U32.AND P6, PT, R0.reuse, R17, PT ;  /* 0x000000110000720c */ /* 0x040fe20003fc4070 */
[----:B------:R-:W-:Y:S01]  /*1030*/  IMAD.MOV R19, RZ, RZ, -R13 ;  /* 0x000000ffff137224 */ /* 0x000fe200078e0a0d */
[C---:B------:R-:W-:Y:S01]  /*1040*/  ISETP.GT.U32.AND P5, PT, R0.reuse, R11, PT ;  /* 0x0000000b0000720c */ /* 0x040fe20003fa4070 */
[----:B------:R-:W-:Y:S02]  /*1050*/  IMAD R13, R0, R16, R15 ;  /* 0x00000010000d7224 */ /* 0x000fe400078e020f */
[----:B------:R-:W-:Y:S02]  /*1060*/  IMAD.MOV.U32 R15, RZ, RZ, R20 ;  /* 0x000000ffff0f7224 */ /* 0x000fe400078e0014 */
[----:B------:R-:W-:Y:S02]  /*1070*/  VIADD R27, R132, 0x9 ;  /* 0x00000009841b7836 */ /* 0x000fe40000000000 */
[----:B------:R-:W-:-:S04]  /*1080*/  IMAD.HI.U32 R7, R3, R15, RZ ;  /* 0x0000000f03077227 */ /* 0x000fc800078e00ff */
[--C-:B------:R-:W-:Y:S01]  /*1090*/  @!P6 IMAD.IADD R17, R17, 0x1, -R0.reuse ;  /* 0x000000011111e824 */ /* 0x100fe200078e0a00 */
[----:B------:R-:W-:Y:S01]  /*10a0*/  ISETP.GT.U32.AND P6, PT, R0, R13, PT ;  /* 0x0000000d0000720c */ /* 0x000fe20003fc4070 */
[----:B------:R-:W-:Y:S01]  /*10b0*/  @!P1 IMAD.IADD R10, R10, 0x1, -R0 ;  /* 0x000000010a0a9824 */ /* 0x000fe200078e0a00 */
[C---:B------:R-:W-:Y:S01]  /*10c0*/  ISETP.GT.U32.AND P1, PT, R0.reuse, R9, PT ;  /* 0x000000090000720c */ /* 0x040fe20003f24070 */
[----:B------:R-:W-:Y:S01]  /*10d0*/  IMAD R14, R0, R19, R18 ;  /* 0x00000013000e7224 */ /* 0x000fe200078e0212 */
[----:B------:R-:W-:Y:S01]  /*10e0*/  IABS R18, R26 ;  /* 0x0000001a00127213 */ /* 0x000fe20000000000 */
[--C-:B------:R-:W-:Y:S01]  /*10f0*/  @!P4 IMAD.IADD R12, R12, 0x1, -R0.reuse ;  /* 0x000000010c0cc824 */ /* 0x100fe200078e0a00 */
[----:B------:R-:W-:Y:S01]  /*1100*/  IABS R19, R27 ;  /* 0x0000001b00137213 */ /* 0x000fe20000000000 */
[----:B------:R-:W-:Y:S01]  /*1110*/  IMAD.MOV R7, RZ, RZ, -R7 ;  /* 0x000000ffff077224 */ /* 0x000fe200078e0a07 */
[C---:B------:R-:W-:Y:S01]  /*1120*/  ISETP.GT.U32.AND P2, PT, R0.reuse, R10, PT ;  /* 0x0000000a0000720c */ /* 0x040fe20003f44070 */
[----:B------:R-:W-:Y:S01]  /*1130*/  @!P5 IMAD.IADD R11, R11, 0x1, -R0 ;  /* 0x000000010b0bd824 */ /* 0x000fe200078e0a00 */
[C---:B------:R-:W-:Y:S01]  /*1140*/  ISETP.GT.U32.AND P4, PT, R0.reuse, R12, PT ;  /* 0x0000000c0000720c */ /* 0x040fe20003f84070 */
[----:B------:R-:W-:-:S02]  /*1150*/  IMAD R15, R0, R7, R15 ;  /* 0x00000007000f7224 */ /* 0x000fc400078e020f */
[----:B------:R-:W-:Y:S02]  /*1160*/  IMAD.HI.U32 R7, R3, R18, RZ ;  /* 0x0000001203077227 */ /* 0x000fe400078e00ff */
[----:B------:R-:W-:Y:S02]  /*1170*/  @!P1 IADD3 R9, PT, PT, R9, -R0, RZ ;  /* 0x8000000009099210 */ /* 0x000fe40007ffe0ff */
[----:B------:R-:W-:Y:S01]  /*1180*/  IMAD.HI.U32 R16, R3, R19, RZ ;  /* 0x0000001303107227 */ /* 0x000fe200078e00ff */
[C---:B------:R-:W-:Y:S02]  /*1190*/  ISETP.GT.U32.AND P1, PT, R0.reuse, R14, PT ;  /* 0x0000000e0000720c */ /* 0x040fe40003f24070 */
[----:B------:R-:W-:Y:S01]  /*11a0*/  ISETP.GT.U32.AND P5, PT, R0, R15, PT ;  /* 0x0000000f0000720c */ /* 0x000fe20003fa4070 */
[----:B------:R-:W-:Y:S01]  /*11b0*/  @!P6 IMAD.IADD R13, R13, 0x1, -R0 ;  /* 0x000000010d0de824 */ /* 0x000fe200078e0a00 */
[----:B------:R-:W-:Y:S01]  /*11c0*/  ISETP.GE.AND P6, PT, R22, RZ, PT ;  /* 0x000000ff1600720c */ /* 0x000fe20003fc6270 */
[----:B------:R-:W-:Y:S01]  /*11d0*/  IMAD.MOV R7, RZ, RZ, -R7 ;  /* 0x000000ffff077224 */ /* 0x000fe200078e0a07 */
[----:B------:R-:W-:Y:S01]  /*11e0*/  IADD3 R20, PT, PT, -R16, RZ, RZ ;  /* 0x000000ff10147210 */ /* 0x000fe20007ffe1ff */
[----:B------:R-:W-:Y:S01]  /*11f0*/  @!P3 IMAD.MOV R9, RZ, RZ, -R9 ;  /* 0x000000ffff09b224 */ /* 0x000fe200078e0a09 */
[----:B------:R-:W-:Y:S01]  /*1200*/  @!P4 IADD3 R12, PT, PT, R12, -R0, RZ ;  /* 0x800000000c0cc210 */ /* 0x000fe20007ffe0ff */
[----:B------:R-:W-:Y:S01]  /*1210*/  IMAD R16, R0, R7, R18 ;  /* 0x0000000700107224 */ /* 0x000fe200078e0212 */
[----:B------:R-:W-:Y:S01]  /*1220*/  ISETP.GE.AND P4, PT, R21, RZ, PT ;  /* 0x000000ff1500720c */ /* 0x000fe20003f86270 */
[----:B------:R-:W-:-:S02]  /*1230*/  IMAD.MOV.U32 R7, RZ, RZ, R17 ;  /* 0x000000ffff077224 */ /* 0x000fc400078e0011 */
[C---:B------:R-:W-:Y:S01]  /*1240*/  IMAD R17, R0.reuse, R20, R19 ;  /* 0x0000001400117224 */ /* 0x040fe200078e0213 */
[----:B------:R-:W-:Y:S01]  /*1250*/  ISETP.GT.U32.AND P3, PT, R0, R16, PT ;  /* 0x000000100000720c */ /* 0x000fe20003f64070 */
[--C-:B------:R-:W-:Y:S01]  /*1260*/  @!P2 IMAD.IADD R10, R10, 0x1, -R0.reuse ;  /* 0x000000010a0aa824 */ /* 0x100fe200078e0a00 */
[----:B------:R-:W-:Y:S01]  /*1270*/  ISETP.GE.AND P2, PT, R28, RZ, PT ;  /* 0x000000ff1c00720c */ /* 0x000fe20003f46270 */
[----:B------:R-:W-:Y:S01]  /*1280*/  VIADD R18, R132, 0xa ;  /* 0x0000000a84127836 */ /* 0x000fe20000000000 */
[----:B------:R-:W-:Y:S01]  /*1290*/  @!P6 IADD3 R12, PT, PT, -R12, RZ, RZ ;  /* 0x000000ff0c0ce210 */ /* 0x000fe20007ffe1ff */
[----:B------:R-:W-:Y:S01]  /*12a0*/  VIADD R20, R132, 0xb ;  /* 0x0000000b84147836 */ /* 0x000fe20000000000 */
[----:B------:R-:W-:Y:S01]  /*12b0*/  ISETP.GT.U32.AND P6, PT, R0, R17, PT ;  /* 0x000000110000720c */ /* 0x000fe20003fc4070 */
[--C-:B------:R-:W-:Y:S01]  /*12c0*/  @!P1 IMAD.IADD R14, R14, 0x1, -R0.reuse ;  /* 0x000000010e0e9824 */ /* 0x100fe200078e0a00 */
[----:B------:R-:W-:Y:S01]  /*12d0*/  IABS R19, R18 ;  /* 0x0000001200137213 */ /* 0x000fe20000000000 */
[----:B------:R-:W-:Y:S01]  /*12e0*/  VIADD R28, R132, 0xd ;  /* 0x0000000d841c7836 */ /* 0x000fe20000000000 */
[----:B------:R-:W-:Y:S01]  /*12f0*/  ISETP.GE.AND P1, PT, R23, RZ, PT ;  /* 0x000000ff1700720c */ /* 0x000fe20003f26270 */
[----:B------:R-:W-:Y:S01]  /*1300*/  @!P4 IMAD.MOV R11, RZ, RZ, -R11 ;  /* 0x000000ffff0bc224 */ /* 0x000fe200078e0a0b */
[----:B------:R-:W-:Y:S01]  /*1310*/  @!P5 IADD3 R15, PT, PT, R15, -R0, RZ ;  /* 0x800000000f0fd210 */ /* 0x000fe20007ffe0ff */
[----:B------:R-:W-:Y:S01]  /*1320*/  @!P3 IMAD.IADD R16, R16, 0x1, -R0 ;  /* 0x000000011010b824 */ /* 0x000fe200078e0a00 */
[----:B------:R-:W-:Y:S01]  /*1330*/  ISETP.GE.AND P3, PT, R18, RZ, PT ;  /* 0x000000ff1200720c */ /* 0x000fe20003f66270 */
[----:B------:R-:W-:Y:S01]  /*1340*/  IMAD.HI.U32 R18, R3, R19, RZ ;  /* 0x0000001303127227 */ /* 0x000fe200078e00ff */
[----:B------:R-:W-:-:S02]  /*1350*/  IABS R21, R20 ;  /* 0x0000001400157213 */ /* 0x000fc40000000000 */
[----:B------:R-:W-:Y:S01]  /*1360*/  @!P0 IADD3 R10, PT, PT, -R10, RZ, RZ ;  /* 0x000000ff0a0a8210 */ /* 0x000fe20007ffe1ff */
[----:B------:R-:W-:Y:S01]  /*1370*/  @!P2 IMAD.MOV R7, RZ, RZ, -R7 ;  /* 0x000000ffff07a224 */ /* 0x000fe200078e0a07 */
[----:B------:R-:W-:Y:S01]  /*1380*/  @!P6 IADD3 R17, PT, PT, R17, -R0, RZ ;  /* 0x800000001111e210 */ /* 0x000fe20007ffe0ff */
[----:B------:R-:W-:Y:S01]  /*1390*/  IMAD.MOV R18, RZ, RZ, -R18 ;  /* 0x000000ffff127224 */ /* 0x000fe200078e0a12 */
[----:B------:R-:W-:Y:S01]  /*13a0*/  ISETP.GT.U32.AND P6, PT, R0, R16, PT ;  /* 0x000000100000720c */ /* 0x000fe20003fc4070 */
[----:B------:R-:W-:Y:S01]  /*13b0*/  VIADD R29, R132, 0xe ;  /* 0x0000000e841d7836 */ /* 0x000fe20000000000 */
[C---:B------:R-:W-:Y:S01]  /*13c0*/  ISETP.GT.U32.AND P2, PT, R0.reuse, R13, PT ;  /* 0x0000000d0000720c */ /* 0x040fe20003f44070 */
[C---:B------:R-:W-:Y:S01]  /*13d0*/  IMAD R18, R0.reuse, R18, R19 ;  /* 0x0000001200127224 */ /* 0x040fe200078e0213 */
[C---:B------:R-:W-:Y:S01]  /*13e0*/  ISETP.GT.U32.AND P0, PT, R0.reuse, R15, PT ;  /* 0x0000000f0000720c */ /* 0x040fe20003f04070 */
[----:B------:R-:W-:Y:S01]  /*13f0*/  IMAD.HI.U32 R19, R3, R21, RZ ;  /* 0x0000001503137227 */ /* 0x000fe200078e00ff */
[----:B------:R-:W-:-:S02]  /*1400*/  ISETP.GT.U32.AND P5, PT, R0, R14, PT ;  /* 0x0000000e0000720c */ /* 0x000fc40003fa4070 */
[----:B------:R-:W-:Y:S01]  /*1410*/  ISETP.GE.AND P4, PT, R24, RZ, PT ;  /* 0x000000ff1800720c */ /* 0x000fe20003f86270 */
[----:B------:R-:W-:Y:S01]  /*1420*/  IMAD.MOV R19, RZ, RZ, -R19 ;  /* 0x000000ffff137224 */ /* 0x000fe200078e0a13 */
[----:B------:R-:W-:Y:S01]  /*1430*/  IABS R24, R28 ;  /* 0x0000001c00187213 */ /* 0x000fe20000000000 */
[----:B------:R-:W-:Y:S02]  /*1440*/  VIADD R32, R132, 0x10 ;  /* 0x0000001084207836 */ /* 0x000fe40000000000 */
[----:B------:R-:W-:Y:S01]  /*1450*/  @!P6 IADD3 R16, PT, PT, R16, -R0, RZ ;  /* 0x800000001010e210 */ /* 0x000fe20007ffe0ff */
[C---:B------:R-:W-:Y:S01]  /*1460*/  IMAD R19, R0.reuse, R19, R21 ;  /* 0x0000001300137224 */ /* 0x040fe200078e0215 */
[----:B------:R-:W-:Y:S01]  /*1470*/  ISETP.GT.U32.AND P6, PT, R0, R18, PT ;  /* 0x000000120000720c */ /* 0x000fe20003fc4070 */
[----:B------:R-:W-:Y:S01]  /*1480*/  @!P2 IMAD.IADD R13, R13, 0x1, -R0 ;  /* 0x000000010d0da824 */ /* 0x000fe200078e0a00 */
[----:B------:R-:W-:Y:S01]  /*1490*/  @!P0 IADD3 R15, PT, PT, R15, -R0, RZ ;  /* 0x800000000f0f8210 */ /* 0x000fe20007ffe0ff */
[----:B------:R-:W-:Y:S01]  /*14a0*/  IMAD.HI.U32 R21, R3, R24, RZ ;  /* 0x0000001803157227 */ /* 0x000fe200078e00ff */
[----:B------:R-:W-:-:S02]  /*14b0*/  ISETP.GE.AND P0, PT, R27, RZ, PT ;  /* 0x000000ff1b00720c */ /* 0x000fc40003f06270 */
[----:B------:R-:W-:Y:S01]  /*14c0*/  IADD3 R27, PT, PT, R132, 0xc, RZ ;  /* 0x0000000c841b7810 */ /* 0x000fe20007ffe0ff */
[----:B------:R-:W-:Y:S01]  /*14d0*/  @!P1 IMAD.MOV R13, RZ, RZ, -R13 ;  /* 0x000000ffff0d9224 */ /* 0x000fe200078e0a0d */
[----:B------:R-:W-:Y:S01]  /*14e0*/  ISETP.GT.U32.AND P1, PT, R0, R17, PT ;  /* 0x000000110000720c */ /* 0x000fe20003f24070 */
[--C-:B------:R-:W-:Y:S01]  /*14f0*/  @!P5 IMAD.IADD R14, R14, 0x1, -R0.reuse ;  /* 0x000000010e0ed824 */ /* 0x100fe200078e0a00 */
[----:B------:R-:W-:Y:S01]  /*1500*/  IABS R23, R27 ;  /* 0x0000001b00177213 */ /* 0x000fe20000000000 */
[----:B------:R-:W-:Y:S01]  /*1510*/  VIADD R33, R132, 0x11 ;  /* 0x0000001184217836 */ /* 0x000fe20000000000 */
[----:B------:R-:W-:Y:S01]  /*1520*/  ISETP.GE.AND P2, PT, R25, RZ, PT ;  /* 0x000000ff1900720c */ /* 0x000fe20003f46270 */
[----:B------:R-:W-:Y:S01]  /*1530*/  @!P6 IMAD.IADD R18, R18, 0x1, -R0 ;  /* 0x000000011212e824 */ /* 0x000fe200078e0a00 */
[----:B------:R-:W-:Y:S01]  /*1540*/  ISETP.GT.U32.AND P6, PT, R0, R19, PT ;  /* 0x000000130000720c */ /* 0x000fe20003fc4070 */
[----:B------:R-:W-:Y:S01]  /*1550*/  @!P4 IMAD.MOV R14, RZ, RZ, -R14 ;  /* 0x000000ffff0ec224 */ /* 0x000fe200078e0a0e */
[----:B------:R-:W-:Y:S01]  /*1560*/  ISETP.GE.AND P5, PT, R26, RZ, PT ;  /* 0x000000ff1a00720c */ /* 0x000fe20003fa6270 */
[C---:B------:R-:W-:Y:S01]  /*1570*/  VIADD R35, R132.reuse, 0x13 ;  /* 0x0000001384237836 */ /* 0x040fe20000000000 */
[----:B------:R-:W-:Y:S01]  /*1580*/  IABS R25, R29 ;  /* 0x0000001d00197213 */ /* 0x000fe20000000000 */
[----:B------:R-:W-:Y:S01]  /*1590*/  VIADD R36, R132, 0x14 ;  /* 0x0000001484247836 */ /* 0x000fe20000000000 */
[----:B------:R-:W-:Y:S01]  /*15a0*/  IADD3 R21, PT, PT, -R21, RZ, RZ ;  /* 0x000000ff15157210 */ /* 0x000fe20007ffe1ff */
[----:B------:R-:W-:Y:S01]  /*15b0*/  @!P1 IMAD.IADD R17, R17, 0x1, -R0 ;  /* 0x0000000111119824 */ /* 0x000fe200078e0a00 */
[----:B------:R-:W-:Y:S01]  /*15c0*/  ISETP.GE.AND P1, PT, R20, RZ, PT ;  /* 0x000000ff1400720c */ /* 0x000fe20003f26270 */
[----:B------:R-:W-:Y:S01]  /*15d0*/  IMAD.HI.U32 R20, R3, R23, RZ ;  /* 0x0000001703147227 */ /* 0x000fe200078e00ff */
[----:B------:R-:W-:-:S02]  /*15e0*/  IABS R26, R32 ;  /* 0x00000020001a7213 */ /* 0x000fc40000000000 */
[----:B------:R-:W-:Y:S01]  /*15f0*/  @!P2 IADD3 R15, PT, PT, -R15, RZ, RZ ;  /* 0x000000ff0f0fa210 */ /* 0x000fe20007ffe1ff */
[----:B------:R-:W-:Y:S01]  /*1600*/  IMAD.MOV R20, RZ, RZ, -R20 ;  /* 0x000000ffff147224 */ /* 0x000fe200078e0a14 */
[----:B------:R-:W-:Y:S01]  /*1610*/  IABS R30, R35 ;  /* 0x00000023001e7213 */ /* 0x000fe20000000000 */
[----:B------:R-:W-:Y:S01]  /*1620*/  @!P6 IMAD.IADD R19, R19, 0x1, -R0 ;  /* 0x000000011313e824 */ /* 0x000fe200078e0a00 */
[----:B------:R-:W-:Y:S01]  /*1630*/  ISETP.GT.U32.AND P6, PT, R0, R18, PT ;  /* 0x000000120000720c */ /* 0x000fe20003fc4070 */
[----:B------:R-:W-:-:S03]  /*1640*/  IMAD.HI.U32 R22, R3, R25, RZ ;  /* 0x0000001903167227 */ /* 0x000fc600078e00ff */
[C---:B------:R-:W-:Y:S01]  /*1650*/  ISETP.GT.U32.AND P4, PT, R0.reuse, R19, PT ;  /* 0x000000130000720c */ /* 0x040fe20003f84070 */
[C---:B------:R-:W-:Y:S01]  /*1660*/  IMAD R20, R0.reuse, R20, R23 ;  /* 0x0000001400147224 */ /* 0x040fe200078e0217 */
[----:B------:R-:W-:Y:S01]  /*1670*/  IABS R23, R31 ;  /* 0x0000001f00177213 */ /* 0x000fe20000000000 */
[----:B------:R-:W-:Y:S02]  /*1680*/  IMAD.MOV R22, RZ, RZ, -R22 ;  /* 0x000000ffff167224 */ /* 0x000fe400078e0a16 */
[C---:B------:R-:W-:Y:S01]  /*1690*/  IMAD R21, R0.reuse, R21, R24 ;  /* 0x0000001500157224 */ /* 0x040fe200078e0218 */
[C---:B------:R-:W-:Y:S01]  /*16a0*/  ISETP.GT.U32.AND P2, PT, R0.reuse, R20, PT ;  /* 0x000000140000720c */ /* 0x040fe20003f44070 */
[C---:B------:R-:W-:Y:S01]  /*16b0*/  IMAD R22, R0.reuse, R22, R25 ;  /* 0x0000001600167224 */ /* 0x040fe200078e0219 */
[----:B------:R-:W-:Y:S01]  /*16c0*/  MOV R25, R23 ;  /* 0x0000001700197202 */ /* 0x000fe20000000f00 */
[----:B------:R-:W-:Y:S01]  /*16d0*/  @!P5 IMAD.MOV R16, RZ, RZ, -R16 ;  /* 0x000000ffff10d224 */ /* 0x000fe200078e0a10 */
[----:B------:R-:W-:Y:S01]  /*16e0*/  ISETP.GT.U32.AND P5, PT, R0, R21, PT ;  /* 0x000000150000720c */ /* 0x000fe20003fa4070 */
[----:B------:R-:W-:Y:S01]  /*16f0*/  @!P6 IMAD.IADD R18, R18, 0x1, -R0 ;  /* 0x000000011212e824 */ /* 0x000fe200078e0a00 */
[----:B------:R-:W-:Y:S01]  /*1700*/  ISETP.GT.U32.AND P6, PT, R0, R22, PT ;  /* 0x000000160000720c */ /* 0x000fe20003fc4070 */
[----:B------:R-:W-:-:S04]  /*1710*/  IMAD.HI.U32 R23, R3, R25, RZ ;  /* 0x0000001903177227 */ /* 0x000fc800078e00ff */
[----:B------:R-:W-:Y:S01]  /*1720*/  IMAD.HI.U32 R24, R3, R26, RZ ;  /* 0x0000001a03187227 */ /* 0x000fe200078e00ff */
[----:B------:R-:W-:Y:S02]  /*1730*/  IADD3 R23, PT, PT, -R23, RZ, RZ ;  /* 0x000000ff17177210 */ /* 0x000fe40007ffe1ff */
[-C--:B------:R-:W-:Y:S01]  /*1740*/  @!P2 IADD3 R20, PT, PT, R20, -R0.reuse, RZ ;  /* 0x800000001414a210 */ /* 0x080fe20007ffe0ff */
[--C-:B------:R-:W-:Y:S01]  /*1750*/  @!P4 IMAD.IADD R19, R19, 0x1, -R0.reuse ;  /* 0x000000011313c824 */ /* 0x100fe200078e0a00 */
[----:B------:R-:W-:Y:S01]  /*1760*/  ISETP.GE.AND P4, PT, R28, RZ, PT ;  /* 0x000000ff1c00720c */ /* 0x000fe20003f86270 */
[----:B------:R-:W-:Y:S01]  /*1770*/  IMAD R23, R0, R23, R25 ;  /* 0x0000001700177224 */ /* 0x000fe200078e0219 */
[----:B------:R-:W-:Y:S01]  /*1780*/  @!P5 IADD3 R21, PT, PT, R21, -R0, RZ ;  /* 0x800000001515d210 */ /* 0x000fe20007ffe0ff */
[----:B------:R-:W-:Y:S01]  /*1790*/  @!P6 IMAD.IADD R22, R22, 0x1, -R0 ;  /* 0x000000011616e824 */ /* 0x000fe200078e0a00 */
[C---:B------:R-:W-:Y:S01]  /*17a0*/  ISETP.GT.U32.AND P5, PT, R0.reuse, R20, PT ;  /* 0x000000140000720c */ /* 0x040fe20003fa4070 */
[----:B------:R-:W-:Y:S01]  /*17b0*/  IMAD.MOV R25, RZ, RZ, -R24 ;  /* 0x000000ffff197224 */ /* 0x000fe200078e0a18 */
[C---:B------:R-:W-:Y:S01]  /*17c0*/  ISETP.GT.U32.AND P6, PT, R0.reuse, R21, PT ;  /* 0x000000150000720c */ /* 0x040fe20003fc4070 */
[----:B------:R-:W-:Y:S01]  /*17d0*/  @!P3 IMAD.MOV R18, RZ, RZ, -R18 ;  /* 0x000000ffff12b224 */ /* 0x000fe200078e0a12 */
[C---:B------:R-:W-:Y:S01]  /*17e0*/  ISETP.GT.U32.AND P3, PT, R0.reuse, R22, PT ;  /* 0x000000160000720c */ /* 0x040fe20003f64070 */
[----:B------:R-:W-:Y:S01]  /*17f0*/  IMAD R24, R0, R25, R26 ;  /* 0x0000001900187224 */ /* 0x000fe200078e021a */
[----:B------:R-:W-:Y:S01]  /*1800*/  IABS R26, R33 ;  /* 0x00000021001a7213 */ /* 0x000fe20000000000 */
[----:B------:R-:W-:Y:S01]  /*1810*/  @!P0 IMAD.MOV R17, RZ, RZ, -R17 ;  /* 0x000000ffff118224 */ /* 0x000fe200078e0a11 */
[----:B------:R-:W-:Y:S01]  /*1820*/  IABS R28, R34 ;  /* 0x00000022001c7213 */ /* 0x000fe20000000000 */
[----:B------:R-:W-:Y:S01]  /*1830*/  VIADD R37, R132, 0x15 ;  /* 0x0000001584257836 */ /* 0x000fe20000000000 */
[----:B------:R-:W-:Y:S01]  /*1840*/  ISETP.GE.AND P0, PT, R27, RZ, PT ;  /* 0x000000ff1b00720c */ /* 0x000fe20003f06270 */
[----:B------:R-:W-:Y:S01]  /*1850*/  IMAD.HI.U32 R25, R3, R26, RZ ;  /* 0x0000001a03197227 */ /* 0x000fe200078e00ff */
[----:B------:R-:W-:-:S02]  /*1860*/  ISETP.GE.AND P2, PT, R29, RZ, PT ;  /* 0x000000ff1d00720c */ /* 0x000fc40003f46270 */
[----:B------:R-:W-:Y:S01]  /*1870*/  @!P5 IADD3 R20, PT, PT, R20, -R0, RZ ;  /* 0x800000001414d210 */ /* 0x000fe20007ffe0ff */
[----:B------:R-:W-:Y:S01]  /*1880*/  @!P6 IMAD.IADD R21, R21, 0x1, -R0 ;  /* 0x000000011515e824 */ /* 0x000fe200078e0a00 */
[C---:B------:R-:W-:Y:S01]  /*1890*/  ISETP.GT.U32.AND P5, PT, R0.reuse, R23, PT ;  /* 0x000000170000720c */ /* 0x040fe20003fa4070 */
[----:B------:R-:W-:Y:S01]  /*18a0*/  IMAD.MOV R25, RZ, RZ, -R25 ;  /* 0x000000ffff197224 */ /* 0x000fe200078e0a19 */
[----:B------:R-:W-:Y:S01]  /*18b0*/  ISETP.GT.U32.AND P6, PT, R0, R24, PT ;  /* 0x000000180000720c */ /* 0x000fe20003fc4070 */
[----:B------:R-:W-:Y:S01]  /*18c0*/  IMAD.HI.U32 R27, R3, R30, RZ ;  /* 0x0000001e031b7227 */ /* 0x000fe200078e00ff */
[----:B------:R-:W-:Y:S02]  /*18d0*/  @!P3 IADD3 R22, PT, PT, R22, -R0, RZ ;  /* 0x800000001616b210 */ /* 0x000fe40007ffe0ff */
[----:B------:R-:W-:Y:S01]  /*18e0*/  ISETP.GE.AND P3, PT, R31, RZ, PT ;  /* 0x000000ff1f00720c */ /* 0x000fe20003f66270 */
[----:B------:R-:W-:Y:S01]  /*18f0*/  IMAD R25, R0, R25, R26 ;  /* 0x0000001900197224 */ /* 0x000fe200078e021a */
[----:B------:R-:W-:Y:S01]  /*1900*/  IABS R31, R36 ;  /* 0x00000024001f7213 */ /* 0x000fe20000000000 */
[----:B------:R-:W-:Y:S01]  /*1910*/  IMAD.HI.U32 R26, R3, R28, RZ ;  /* 0x0000001c031a7227 */ /* 0x000fe200078e00ff */
[----:B------:R-:W-:-:S02]  /*1920*/  IADD3 R27, PT, PT, -R27, RZ, RZ ;  /* 0x000000ff1b1b7210 */ /* 0x000fc40007ffe1ff */
[----:B------:R-:W-:Y:S01]  /*1930*/  @!P4 IADD3 R21, PT, PT, -R21, RZ, RZ ;  /* 0x000000ff1515c210 */ /* 0x000fe20007ffe1ff */
[----:B------:R-:W-:Y:S01]  /*1940*/  @!P5 IMAD.IADD R23, R23, 0x1, -R0 ;  /* 0x000000011717d824 */ /* 0x000fe200078e0a00 */
[----:B------:R-:W-:Y:S01]  /*1950*/  ISETP.GT.U32.AND P5, PT, R0, R25, PT ;  /* 0x000000190000720c */ /* 0x000fe20003fa4070 */
[----:B------:R-:W-:Y:S01]  /*1960*/  IMAD.MOV R29, RZ, RZ, -R26 ;  /* 0x000000ffff1d7224 */ /* 0x000fe200078e0a1a */
[----:B------:R-:W-:Y:S01]  /*1970*/  @!P6 IADD3 R24, PT, PT, R24, -R0, RZ ;  /* 0x800000001818e210 */ /* 0x000fe20007ffe0ff */
[----:B------:R-:W-:Y:S01]  /*1980*/  @!P0 IMAD.MOV R20, RZ, RZ, -R20 ;  /* 0x000000ffff148224 */ /* 0x000fe200078e0a14 */
[C---:B------:R-:W-:Y:S01]  /*1990*/  ISETP.GT.U32.AND P6, PT, R0.reuse, R23, PT ;  /* 0x000000170000720c */ /* 0x040fe20003fc4070 */
[C---:B------:R-:W-:Y:S01]  /*19a0*/  IMAD R26, R0.reuse, R29, R28 ;  /* 0x0000001d001a7224 */ /* 0x040fe200078e021c */
[----:B------:R-:W-:Y:S01]  /*19b0*/  ISETP.GT.U32.AND P0, PT, R0, R24, PT ;  /* 0x000000180000720c */ /* 0x000fe20003f04070 */
[----:B------:R-:W-:-:S04]  /*19c0*/  IMAD.HI.U32 R28, R3, R31, RZ ;  /* 0x0000001f031c7227 */ /* 0x000fc800078e00ff */
[----:B------:R-:W-:Y:S01]  /*19d0*/  @!P1 IMAD.MOV R19, RZ, RZ, -R19 ;  /* 0x000000ffff139224 */ /* 0x000fe200078e0a13 */
[----:B------:R-:W-:Y:S01]  /*19e0*/  ISETP.GE.AND P1, PT, R32, RZ, PT ;  /* 0x000000ff2000720c */ /* 0x000fe20003f26270 */
[----:B------:R-:W-:Y:S01]  /*19f0*/  @!P5 IMAD.IADD R25, R25, 0x1, -R0 ;  /* 0x000000011919d824 */ /* 0x000fe200078e0a00 */
[----:B------:R-:W-:Y:S01]  /*1a00*/  IABS R32, R37 ;  /* 0x0000002500207213 */ /* 0x000fe20000000000 */
[----:B------:R-:W-:Y:S02]  /*1a10*/  IMAD.MOV R28, RZ, RZ, -R28 ;  /* 0x000000ffff1c7224 */ /* 0x000fe400078e0a1c */
[----:B------:R-:W-:Y:S01]  /*1a20*/  @!P6 IADD3 R23, PT, PT, R23, -R0, RZ ;  /* 0x800000001717e210 */ /* 0x000fe20007ffe0ff */
[C---:B------:R-:W-:Y:S01]  /*1a30*/  IMAD R27, R0.reuse, R27, R30 ;  /* 0x0000001b001b7224 */ /* 0x040fe200078e021e */
[----:B------:R-:W-:Y:S01]  /*1a40*/  ISETP.GT.U32.AND P5, PT, R0, R25, PT ;  /* 0x000000190000720c */ /* 0x000fe20003fa4070 */
[----:B------:R-:W-:Y:S01]  /*1a50*/  VIADD R38, R132, 0x16 ;  /* 0x0000001684267836 */ /* 0x000fe20000000000 */
[C---:B------:R-:W-:Y:S01]  /*1a60*/  ISETP.GT.U32.AND P6, PT, R0.reuse, R26, PT ;  /* 0x0000001a0000720c */ /* 0x040fe20003fc4070 */
[----:B------:R-:W-:Y:S01]  /*1a70*/  IMAD R28, R0, R28, R31 ;  /* 0x0000001c001c7224 */ /* 0x000fe200078e021f */
[----:B------:R-:W-:Y:S01]  /*1a80*/  @!P0 IADD3 R24, PT, PT, R24, -R0, RZ ;  /* 0x8000000018188210 */ /* 0x000fe20007ffe0ff */
[----:B------:R-:W-:Y:S01]  /*1a90*/  IMAD.HI.U32 R29, R3, R32, RZ ;  /* 0x00000020031d7227 */ /* 0x000fe200078e00ff */
[----:B------:R-:W-:-:S02]  /*1aa0*/  ISETP.GT.U32.AND P0, PT, R0, R27, PT ;  /* 0x0000001b0000720c */ /* 0x000fc40003f04070 */
[----:B------:R-:W-:Y:S01]  /*1ab0*/  IABS R31, R38 ;  /* 0x00000026001f7213 */ /* 0x000fe20000000000 */
[----:B------:R-:W-:Y:S01]  /*1ac0*/  IMAD.MOV R29, RZ, RZ, -R29 ;  /* 0x000000ffff1d7224 */ /* 0x000fe200078e0a1d */
[----:B------:R-:W-:Y:S01]  /*1ad0*/  @!P1 IADD3 R24, PT, PT, -R24, RZ, RZ ;  /* 0x000000ff18189210 */ /* 0x000fe20007ffe1ff */
[----:B------:R-:W-:Y:S01]  /*1ae0*/  VIADD R39, R132, 0x17 ;  /* 0x0000001784277836 */ /* 0x000fe20000000000 */
[----:B------:R-:W-:Y:S01]  /*1af0*/  ISETP.GE.AND P1, PT, R35, RZ, PT ;  /* 0x000000ff2300720c */ /* 0x000fe20003f26270 */
[----:B------:R-:W-:Y:S01]  /*1b00*/  @!P5 IMAD.IADD R25, R25, 0x1, -R0 ;  /* 0x000000011919d824 */ /* 0x000fe200078e0a00 */
[C---:B------:R-:W-:Y:S01]  /*1b10*/  ISETP.GT.U32.AND P5, PT, R0.reuse, R28, PT ;  /* 0x0000001c0000720c */ /* 0x040fe20003fa4070 */
[----:B------:R-:W-:Y:S01]  /*1b20*/  IMAD R29, R0, R29, R32 ;  /* 0x0000001d001d7224 */ /* 0x000fe200078e0220 */
[----:B------:R-:W-:Y:S01]  /*1b30*/  @!P6 IADD3 R26, PT, PT, R26, -R0, RZ ;  /* 0x800000001a1ae210 */ /* 0x000fe20007ffe0ff */
[----:B------:R-:W-:Y:S01]  /*1b40*/  IMAD.HI.U32 R30, R3, R31, RZ ;  /* 0x0000001f031e7227 */ /* 0x000fe200078e00ff */
[----:B------:R-:W-:-:S02]  /*1b50*/  ISETP.GE.AND P6, PT, R33, RZ, PT ;  /* 0x000000ff2100720c */ /* 0x000fc40003fc6270 */
[C---:B------:R-:W-:Y:S01]  /*1b60*/  ISETP.GT.U32.AND P4, PT, R0.reuse, R26, PT ;  /* 0x0000001a0000720c */ /* 0x040fe20003f84070 */
[----:B------:R-:W-:Y:S01]  /*1b70*/  @!P3 IMAD.MOV R23, RZ, RZ, -R23 ;  /* 0x000000ffff17b224 */ /* 0x000fe200078e0a17 */
[----:B------:R-:W-:Y:S01]  /*1b80*/  IABS R33, R39 ;  /* 0x0000002700217213 */ /* 0x000fe20000000000 */
[----:B------:R-:W-:Y:S01]  /*1b90*/  IMAD.MOV R30, RZ, RZ, -R30 ;  /* 0x000000ffff1e7224 */ /* 0x000fe200078e0a1e */
[C---:B------:R-:W-:Y:S01]  /*1ba0*/  ISETP.GT.U32.AND P3, PT, R0.reuse, R29, PT ;  /* 0x0000001d0000720c */ /* 0x040fe20003f64070 */
[--C-:B------:R-:W-:Y:S01]  /*1bb0*/  @!P0 IMAD.IADD R27, R27, 0x1, -R0.reuse ;  /* 0x000000011b1b8824 */ /* 0x100fe200078e0a00 */
[----:B------:R-:W-:Y:S01]  /*1bc0*/  MOV R32, R33 ;  /* 0x0000002100207202 */ /* 0x000fe20000000f00 */
[----:B------:R-:W-:Y:S01]  /*1bd0*/  IMAD R30, R0, R30, R31 ;  /* 0x0000001e001e7224 */ /* 0x000fe200078e021f */
[----:B------:R-:W-:Y:S01]  /*1be0*/  ISETP.GE.AND P0, PT, R34, RZ, PT ;  /* 0x000000ff2200720c */ /* 0x000fe20003f06270 */
[----:B------:R-:W-:Y:S02]  /*1bf0*/  @!P5 IMAD.IADD R28, R28, 0x1, -R0 ;  /* 0x000000011c1cd824 */ /* 0x000fe400078e0a00 */
[----:B------:R-:W-:Y:S01]  /*1c00*/  @!P2 IMAD.MOV R22, RZ, RZ, -R22 ;  /* 0x000000ffff16a224 */ /* 0x000fe200078e0a16 */
[C---:B------:R-:W-:Y:S01]  /*1c10*/  ISETP.GT.U32.AND P2, PT, R0.reuse, R27, PT ;  /* 0x0000001b0000720c */ /* 0x040fe20003f44070 */
[----:B------:R-:W-:Y:S01]  /*1c20*/  IMAD.HI.U32 R31, R3, R32, RZ ;  /* 0x00000020031f7227 */ /* 0x000fe200078e00ff */
[----:B------:R-:W-:-:S03]  /*1c30*/  ISETP.GT.U32.AND P5, PT, R0, R28, PT ;  /* 0x0000001c0000720c */ /* 0x000fc60003fa4070 */
[----:B------:R-:W-:Y:S01]  /*1c40*/  @!P4 IMAD.IADD R26, R26, 0x1, -R0 ;  /* 0x000000011a1ac824 */ /* 0x000fe200078e0a00 */
[----:B------:R-:W-:Y:S01]  /*1c50*/  ISETP.GT.U32.AND P4, PT, R0, R30, PT ;  /* 0x0000001e0000720c */ /* 0x000fe20003f84070 */
[----:B------:R-:W-:Y:S01]  /*1c60*/  IMAD.MOV R31, RZ, RZ, -R31 ;  /* 0x000000ffff1f7224 */ /* 0x000fe200078e0a1f */
[-C--:B------:R-:W-:Y:S01]  /*1c70*/  @!P3 IADD3 R29, PT, PT, R29, -R0.reuse, RZ ;  /* 0x800000001d1db210 */ /* 0x080fe20007ffe0ff */
[----:B------:R-:W-:Y:S01]  /*1c80*/  @!P6 IMAD.MOV R25, RZ, RZ, -R25 ;  /* 0x000000ffff19e224 */ /* 0x000fe200078e0a19 */
[----:B------:R-:W-:Y:S01]  /*1c90*/  ISETP.GE.AND P6, PT, R36, RZ, PT ;  /* 0x000000ff2400720c */ /* 0x000fe20003fc6270 */
[----:B------:R-:W-:Y:S01]  /*1ca0*/  IMAD R31, R0, R31, R32 ;  /* 0x0000001f001f7224 */ /* 0x000fe200078e0220 */
[----:B------:R-:W-:Y:S01]  /*1cb0*/  ISETP.GE.AND P3, PT, R39, RZ, PT ;  /* 0x000000ff2700720c */ /* 0x000fe20003f66270 */
[----:B------:R-:W-:Y:S01]  /*1cc0*/  VIADD R32, R132, 0x18 ;  /* 0x0000001884207836 */ /* 0x000fe20000000000 */
[----:B------:R-:W-:Y:S01]  /*1cd0*/  @!P2 IADD3 R27, PT, PT, R27, -R0, RZ ;  /* 0x800000001b1ba210 */ /* 0x000fe20007ffe0ff */
[----:B------:R-:W-:Y:S01]  /*1ce0*/  @!P0 IMAD.MOV R26, RZ, RZ, -R26 ;  /* 0x000000ffff1a8224 */ /* 0x000fe200078e0a1a */
[----:B------:R-:W-:Y:S01]  /*1cf0*/  ISETP.GT.U32.AND P0, PT, R0, R29, PT ;  /* 0x0000001d0000720c */ /* 0x000fe20003f04070 */
[----:B------:R-:W-:Y:S01]  /*1d00*/  VIADD R33, R132, 0x19 ;  /* 0x0000001984217836 */ /* 0x000fe20000000000 */
[----:B------:R-:W-:Y:S01]  /*1d10*/  IABS R34, R32 ;  /* 0x0000002000227213 */ /* 0x000fe20000000000 */
[----:B------:R-:W-:Y:S01]  /*1d20*/  @!P5 IMAD.IADD R28, R28, 0x1, -R0 ;  /* 0x000000011c1cd824 */ /* 0x000fe200078e0a00 */
[----:B------:R-:W-:Y:S01]  /*1d30*/  @!P4 IADD3 R30, PT, PT, R30, -R0, RZ ;  /* 0x800000001e1ec210 */ /* 0x000fe20007ffe0ff */
[----:B------:R-:W-:Y:S01]  /*1d40*/  @!P1 IMAD.MOV R27, RZ, RZ, -R27 ;  /* 0x000000ffff1b9224 */ /* 0x000fe200078e0a1b */
[----:B------:R-:W-:Y:S01]  /*1d50*/  ISETP.GE.AND P4, PT, R32, RZ, PT ;  /* 0x000000ff2000720c */ /* 0x000fe20003f86270 */
[----:B------:R-:W-:Y:S01]  /*1d60*/  IMAD.HI.U32 R32, R3, R34, RZ ;  /* 0x0000002203207227 */ /* 0x000fe200078e00ff */
[----:B------:R-:W-:-:S02]  /*1d70*/  ISETP.GT.U32.AND P1, PT, R0, R30, PT ;  /* 0x0000001e0000720c */ /* 0x000fc40003f24070 */
[----:B------:R-:W-:Y:S01]  /*1d80*/  ISETP.GE.AND P2, PT, R37, RZ, PT ;  /* 0x000000ff2500720c */ /* 0x000fe20003f46270 */
[----:B------:R-:W-:Y:S01]  /*1d90*/  @!P6 IMAD.MOV R28, RZ, RZ, -R28 ;  /* 0x000000ffff1ce224 */ /* 0x000fe200078e0a1c */
[----:B------:R-:W-:Y:S01]  /*1da0*/  IABS R36, R33 ;  /* 0x0000002100247213 */ /* 0x000fe20000000000 */
[----:B------:R-:W-:Y:S01]  /*1db0*/  @!P0 IMAD.IADD R29, R29, 0x1, -R0 ;  /* 0x000000011d1d8824 */ /* 0x000fe200078e0a00 */
[----:B------:R-:W-:Y:S01]  /*1dc0*/  ISETP.GT.U32.AND P6, PT, R0, R31, PT ;  /* 0x0000001f0000720c */ /* 0x000fe20003fc4070 */
[----:B------:R-:W-:Y:S01]  /*1dd0*/  VIADD R43, R132, 0x1d ;  /* 0x0000001d842b7836 */ /* 0x000fe20000000000 */
[----:B------:R-:W-:Y:S01]  /*1de0*/  ISETP.GE.AND P5, PT, R38, RZ, PT ;  /* 0x000000ff2600720c */ /* 0x000fe20003fa6270 */
[----:B------:R-:W-:Y:S01]  /*1df0*/  VIADD R44, R132, 0x1e ;  /* 0x0000001e842c7836 */ /* 0x000fe20000000000 */
[----:B------:R-:W-:Y:S01]  /*1e00*/  ISETP.GE.AND P0, PT, R33, RZ, PT ;  /* 0x000000ff2100720c */ /* 0x000fe20003f06270 */
[----:B------:R-:W-:Y:S01]  /*1e10*/  IMAD.HI.U32 R33, R3, R36, RZ ;  /* 0x0000002403217227 */ /* 0x000fe200078e00ff */
[----:B------:R-:W-:-:S02]  /*1e20*/  IADD3 R35, PT, PT, -R32, RZ, RZ ;  /* 0x000000ff20237210 */ /* 0x000fc40007ffe1ff */
[----:B------:R-:W-:Y:S01]  /*1e30*/  IADD3 R38, PT, PT, R132, 0x1a, RZ ;  /* 0x0000001a84267810 */ /* 0x000fe20007ffe0ff */
[----:B------:R-:W-:Y:S01]  /*1e40*/  IMAD.MOV R33, RZ, RZ, -R33 ;  /* 0x000000ffff217224 */ /* 0x000fe200078e0a21 */
[----:B------:R-:W-:Y:S01]  /*1e50*/  IABS R40, R43 ;  /* 0x0000002b00287213 */ /* 0x000fe20000000000 */
[----:B------:R-:W-:Y:S01]  /*1e60*/  IMAD R32, R0, R35, R34 ;  /* 0x0000002300207224 */ /* 0x000fe200078e0222 */
[----:B------:R-:W-:Y:S01]  /*1e70*/  IABS R37, R38 ;  /* 0x0000002600257213 */ /* 0x000fe20000000000 */
[----:B------:R-:W-:Y:S01]  /*1e80*/  @!P1 IMAD.IADD R30, R30, 0x1, -R0 ;  /* 0x000000011e1e9824 */ /* 0x000fe200078e0a00 */
[----:B------:R-:W-:Y:S01]  /*1e90*/  @!P6 IADD3 R31, PT, PT, R31, -R0, RZ ;  /* 0x800000001f1fe210 */ /* 0x000fe20007ffe0ff */
[----:B------:R-:W-:Y:S01]  /*1ea0*/  IMAD R33, R0, R33, R36 ;  /* 0x0000002100217224 */ /* 0x000fe200078e0224 */
[----:B------:R-:W-:Y:S01]  /*1eb0*/  ISETP.GE.AND P1, PT, R38, RZ, PT ;  /* 0x000000ff2600720c */ /* 0x000fe20003f26270 */
[----:B------:R-:W-:Y:S01]  /*1ec0*/  @!P2 IMAD.MOV R29, RZ, RZ, -R29 ;  /* 0x000000ffff1da224 */ /* 0x000fe200078e0a1d */
[----:B------:R-:W-:Y:S01]  /*1ed0*/  ISETP.GT.U32.AND P2, PT, R0, R32, PT ;  /* 0x000000200000720c */ /* 0x000fe20003f44070 */
[----:B------:R-:W-:Y:S01]  /*1ee0*/  IMAD.HI.U32 R34, R3, R37, RZ ;  /* 0x0000002503227227 */ /* 0x000fe200078e00ff */
[----:B------:R-:W-:-:S02]  /*1ef0*/  @!P5 IADD3 R30, PT, PT, -R30, RZ, RZ ;  /* 0x000000ff1e1ed210 */ /* 0x000fc40007ffe1ff */
[----:B------:R-:W-:Y:S01]  /*1f00*/  ISETP.GT.U32.AND P6, PT, R0, R31, PT ;  /* 0x0000001f0000720c */ /* 0x000fe20003fc4070 */
[----:B------:R-:W-:Y:S01]  /*1f10*/  VIADD R35, R132, 0x1b ;  /* 0x0000001b84237836 */ /* 0x000fe20000000000 */
[----:B------:R-:W-:Y:S01]  /*1f20*/  ISETP.GT.U32.AND P5, PT, R0, R33, PT ;  /* 0x000000210000720c */ /* 0x000fe20003fa4070 */
[----:B------:R-:W-:Y:S01]  /*1f30*/  VIADD R42, R132, 0x1c ;  /* 0x0000001c842a7836 */ /* 0x000fe20000000000 */
[----:B------:R-:W-:Y:S01]  /*1f40*/  IADD3 R34, PT, PT, -R34, RZ, RZ ;  /* 0x000000ff22227210 */ /* 0x000fe20007ffe1ff */
[C---:B------:R-:W-:Y:S01]  /*1f50*/  VIADD R45, R132.reuse, 0x1f ;  /* 0x0000001f842d7836 */ /* 0x040fe20000000000 */
[----:B------:R-:W-:Y:S01]  /*1f60*/  IABS R38, R35 ;  /* 0x0000002300267213 */ /* 0x000fe20000000000 */
[----:B------:R-:W-:Y:S01]  /*1f70*/  VIADD R48, R132, 0x22 ;  /* 0x0000002284307836 */ /* 0x000fe20000000000 */
[----:B------:R-:W-:Y:S01]  /*1f80*/  IABS R39, R42 ;  /* 0x0000002a00277213 */ /* 0x000fe20000000000 */
[----:B------:R-:W-:Y:S01]  /*1f90*/  IMAD R34, R0, R34, R37 ;  /* 0x0000002200227224 */ /* 0x000fe200078e0225 */
[----:B------:R-:W-:Y:S01]  /*1fa0*/  IABS R41, R45 ;  /* 0x0000002d00297213 */ /* 0x000fe20000000000 */
[--C-:B------:R-:W-:Y:S01]  /*1fb0*/  @!P2 IMAD.IADD R32, R32, 0x1, -R0.reuse ;  /* 0x000000012020a824 */ /* 0x100fe200078e0a00 */
[----:B------:R-:W-:Y:S01]  /*1fc0*/  ISETP.GE.AND P2, PT, R35, RZ, PT ;  /* 0x000000ff2300720c */ /* 0x000fe20003f46270 */
[----:B------:R-:W-:Y:S01]  /*1fd0*/  @!P6 IMAD.IADD R31, R31, 0x1, -R0 ;  /* 0x000000011f1fe824 */ /* 0x000fe200078e0a00 */
[----:B------:R-:W-:Y:S01]  /*1fe0*/  ISETP.GT.U32.AND P6, PT, R0, R34, PT ;  /* 0x000000220000720c */ /* 0x000fe20003fc4070 */
[----:B------:R-:W-:Y:S01]  /*1ff0*/  IMAD.HI.U32 R35, R3, R38, RZ ;  /* 0x0000002603237227 */ /* 0x000fe200078e00ff */
[----:B------:R-:W-:-:S02]  /*2000*/  @!P5 IADD3 R33, PT, PT, R33, -R0, RZ ;  /* 0x800000002121d210 */ /* 0x000fc40007ffe0ff */
[----:B------:R-:W-:Y:S01]  /*2010*/  ISETP.GT.U32.AND P5, PT, R0, R32, PT ;  /* 0x000000200000720c */ /* 0x000fe20003fa4070 */
[----:B------:R-:W-:Y:S01]  /*2020*/  IMAD.MOV R35, RZ, RZ, -R35 ;  /* 0x000000ffff237224 */ /* 0x000fe200078e0a23 */
[----:B------:R-:W-:Y:S01]  /*2030*/  @!P3 IADD3 R31, PT, PT, -R31, RZ, RZ ;  /* 0x000000ff1f1fb210 */ /* 0x000fe20007ffe1ff */
[----:B------:R-:W-:-:S04]  /*2040*/  IMAD.HI.U32 R37, R3, R40, RZ ;  /* 0x0000002803257227 */ /* 0x000fc800078e00ff */
[----:B------:R-:W-:Y:S01]  /*2050*/  IMAD R35, R0, R35, R38 ;  /* 0x0000002300237224 */ /* 0x000fe200078e0226 */
[----:B------:R-:W-:Y:S01]  /*2060*/  IADD3 R37, PT, PT, -R37, RZ, RZ ;  /* 0x000000ff25257210 */ /* 0x000fe20007ffe1ff */
[----:B------:R-:W-:Y:S01]  /*2070*/  @!P6 IMAD.IADD R34, R34, 0x1, -R0 ;  /* 0x000000012222e824 */ /* 0x000fe200078e0a00 */
[----:B------:R-:W-:Y:S01]  /*2080*/  ISETP.GT.U32.AND P6, PT, R0, R33, PT ;  /* 0x000000210000720c */ /* 0x000fe20003fc4070 */
[----:B------:R-:W-:-:S03]  /*2090*/  IMAD.HI.U32 R36, R3, R39, RZ ;  /* 0x0000002703247227 */ /* 0x000fc600078e00ff */
[----:B------:R-:W-:Y:S01]  /*20a0*/  ISETP.GT.U32.AND P3, PT, R0, R34, PT ;  /* 0x000000220000720c */ /* 0x000fe20003f64070 */
[----:B------:R-:W-:Y:S01]  /*20b0*/  @!P5 IMAD.IADD R32, R32, 0x1, -R0 ;  /* 0x000000012020d824 */ /* 0x000fe200078e0a00 */
[C---:B------:R-:W-:Y:S01]  /*20c0*/  ISETP.GT.U32.AND P5, PT, R0.reuse, R35, PT ;  /* 0x000000230000720c */ /* 0x040fe20003fa4070 */
[----:B------:R-:W-:Y:S01]  /*20d0*/  IMAD R38, R0, R37, R40 ;  /* 0x0000002500267224 */ /* 0x000fe200078e0228 */
[----:B------:R-:W-:Y:S01]  /*20e0*/  IABS R40, R44 ;  /* 0x0000002c00287213 */ /* 0x000fe20000000000 */
[----:B------:R-:W-:Y:S01]  /*20f0*/  IMAD.MOV R36, RZ, RZ, -R36 ;  /* 0x000000ffff247224 */ /* 0x000fe200078e0a24 */
[----:B------:R-:W-:Y:S01]  /*2100*/  @!P4 IADD3 R32, PT, PT, -R32, RZ, RZ ;  /* 0x000000ff2020c210 */ /* 0x000fe20007ffe1ff */
[----:B------:R-:W-:Y:S01]  /*2110*/  VIADD R49, R132, 0x23 ;  /* 0x0000002384317836 */ /* 0x000fe20000000000 */
[----:B------:R-:W-:Y:S01]  /*2120*/  ISETP.GE.AND P4, PT, R42, RZ, PT ;  /* 0x000000ff2a00720c */ /* 0x000fe20003f86270 */
[----:B------:R-:W-:Y:S01]  /*2130*/  IMAD.HI.U32 R37, R3, R40, RZ ;  /* 0x0000002803257227 */ /* 0x000fe200078e00ff */
[----:B------:R-:W-:-:S02]  /*2140*/  @!P6 IADD3 R33, PT, PT, R33, -R0, RZ ;  /* 0x800000002121e210 */ /* 0x000fc40007ffe0ff */
[----:B------:R-:W-:Y:S01]  /*2150*/  IABS R46, R49 ;  /* 0x00000031002e7213 */ /* 0x000fe20000000000 */
[--C-:B------:R-:W-:Y:S01]  /*2160*/  @!P3 IMAD.IADD R34, R34, 0x1, -R0.reuse ;  /* 0x000000012222b824 */ /* 0x100fe200078e0a00 */
[C---:B------:R-:W-:Y:S01]  /*2170*/  ISETP.GT.U32.AND P3, PT, R0.reuse, R38, PT ;  /* 0x000000260000720c */ /* 0x040fe20003f64070 */
[----:B------:R-:W-:Y:S02]  /*2180*/  @!P5 IMAD.IADD R35, R35, 0x1, -R0 ;  /* 0x000000012323d824 */ /* 0x000fe400078e0a00 */
[----:B------:R-:W-:Y:S02]  /*2190*/  IMAD.MOV R37, RZ, RZ, -R37 ;  /* 0x000000ffff257224 */ /* 0x000fe400078e0a25 */
[C---:B------:R-:W-:Y:S01]  /*21a0*/  IMAD R36, R0.reuse, R36, R39 ;  /* 0x0000002400247224 */ /* 0x040fe200078e0227 */
[C---:B------:R-:W-:Y:S01]  /*21b0*/  ISETP.GT.U32.AND P5, PT, R0.reuse, R35, PT ;  /* 0x000000230000720c */ /* 0x040fe20003fa4070 */
[C---:B------:R-:W-:Y:S02]  /*21c0*/  IMAD R37, R0.reuse, R37, R40 ;  /* 0x0000002500257224 */ /* 0x040fe400078e0228 */
[----:B------:R-:W-:Y:S01]  /*21d0*/  IMAD.HI.U32 R39, R3, R41, RZ ;  /* 0x0000002903277227 */ /* 0x000fe200078e00ff */
[----:B------:R-:W-:-:S03]  /*21e0*/  ISETP.GT.U32.AND P6, PT, R0, R36, PT ;  /* 0x000000240000720c */ /* 0x000fc60003fc4070 */
[----:B------:R-:W-:Y:S01]  /*21f0*/  @!P3 IMAD.IADD R38, R38, 0x1, -R0 ;  /* 0x000000012626b824 */ /* 0x000fe200078e0a00 */
[----:B------:R-:W-:Y:S01]  /*2200*/  IADD3 R39, PT, PT, -R39, RZ, RZ ;  /* 0x000000ff27277210 */ /* 0x000fe20007ffe1ff */
[----:B------:R-:W-:Y:S02]  /*2210*/  @!P0 IMAD.MOV R33, RZ, RZ, -R33 ;  /* 0x000000ffff218224 */ /* 0x000fe400078e0a21 */
[----:B------:R-:W-:Y:S01]  /*2220*/  VIADD R40, R132, 0x20 ;  /* 0x0000002084287836 */ /* 0x000fe20000000000 */
[C---:B------:R-:W-:Y:S01]  /*2230*/  ISETP.GT.U32.AND P0, PT, R0.reuse, R38, PT ;  /* 0x000000260000720c */ /* 0x040fe20003f04070 */
[C---:B------:R-:W-:Y:S01]  /*2240*/  IMAD R39, R0.reuse, R39, R41 ;  /* 0x0000002700277224 */ /* 0x040fe200078e0229 */
[----:B------:R-:W-:Y:S01]  /*2250*/  @!P5 IADD3 R35, PT, PT, R35, -R0, RZ ;  /* 0x800000002323d210 */ /* 0x000fe20007ffe0ff */
[----:B------:R-:W-:Y:S01]  /*2260*/  @!P1 IMAD.MOV R34, RZ, RZ, -R34 ;  /* 0x000000ffff229224 */ /* 0x000fe200078e0a22 */
[----:B------:R-:W-:Y:S01]  /*2270*/  ISETP.GT.U32.AND P5, PT, R0, R37, PT ;  /* 0x000000250000720c */ /* 0x000fe20003fa4070 */
[--C-:B------:R-:W-:Y:S01]  /*2280*/  @!P6 IMAD.IADD R36, R36, 0x1, -R0.reuse ;  /* 0x000000012424e824 */ /* 0x100fe200078e0a00 */
[----:B------:R-:W-:Y:S01]  /*2290*/  IABS R41, R40 ;  /* 0x0000002800297213 */ /* 0x000fe20000000000 */
[----:B------:R-:W-:Y:S01]  /*22a0*/  VIADD R51, R132, 0x26 ;  /* 0x0000002684337836 */ /* 0x000fe20000000000 */
[----:B------:R-:W-:Y:S01]  /*22b0*/  ISETP.GT.U32.AND P1, PT, R0, R39, PT ;  /* 0x000000270000720c */ /* 0x000fe20003f24070 */
[----:B------:R-:W-:Y:S01]  /*22c0*/  VIADD R54, R132, 0x2a ;  /* 0x0000002a84367836 */ /* 0x000fe20000000000 */
[----:B------:R-:W-:Y:S01]  /*22d0*/  ISETP.GT.U32.AND P3, PT, R0, R36, PT ;  /* 0x000000240000720c */ /* 0x000fe20003f64070 */
[----:B------:R-:W-:Y:S01]  /*22e0*/  VIADD R56, R132, 0x2e ;  /* 0x0000002e84387836 */ /* 0x000fe20000000000 */
[----:B------:R-:W-:Y:S01]  /*22f0*/  ISETP.GE.AND P6, PT, R43, RZ, PT ;  /* 0x000000ff2b00720c */ /* 0x000fe20003fc6270 */
[----:B------:R-:W-:Y:S01]  /*2300*/  @!P0 IMAD.IADD R38, R38, 0x1, -R0 ;  /* 0x0000000126268824 */ /* 0x000fe200078e0a00 */
[----:B------:R-:W-:Y:S01]  /*2310*/  ISETP.GE.AND P0, PT, R40, RZ, PT ;  /* 0x000000ff2800720c */ /* 0x000fe20003f06270 */
[----:B------:R-:W-:Y:S01]  /*2320*/  IMAD.HI.U32 R40, R3, R41, RZ ;  /* 0x0000002903287227 */ /* 0x000fe200078e00ff */
[----:B------:R-:W-:-:S02]  /*2330*/  IADD3 R43, PT, PT, R132, 0x21, RZ ;  /* 0x00000021842b7810 */ /* 0x000fc40007ffe0ff */
[----:B------:R-:W-:Y:S01]  /*2340*/  @!P2 IADD3 R35, PT, PT, -R35, RZ, RZ ;  /* 0x000000ff2323a210 */ /* 0x000fe20007ffe1ff */
[----:B------:R-:W-:Y:S01]  /*2350*/  @!P5 IMAD.IADD R37, R37, 0x1, -R0 ;  /* 0x000000012525d824 */ /* 0x000fe200078e0a00 */
[----:B------:R-:W-:Y:S01]  /*2360*/  ISETP.GE.AND P2, PT, R44, RZ, PT ;  /* 0x000000ff2c00720c */ /* 0x000fe20003f46270 */
[----:B------:R-:W-:Y:S01]  /*2370*/  IMAD.MOV R40, RZ, RZ, -R40 ;  /* 0x000000ffff287224 */ /* 0x000fe200078e0a28 */
[----:B------:R-:W-:Y:S01]  /*2380*/  @!P1 IADD3 R39, PT, PT, R39, -R0, RZ ;  /* 0x8000000027279210 */ /* 0x000fe20007ffe0ff */
[----:B------:R-:W-:Y:S01]  /*2390*/  @!P3 IMAD.IADD R36, R36, 0x1, -R0 ;  /* 0x000000012424b824 */ /* 0x000fe200078e0a00 */
[C---:B------:R-:W-:Y:S01]  /*23a0*/  ISETP.GT.U32.AND P5, PT, R0.reuse, R37, PT ;  /* 0x000000250000720c */ /* 0x040fe20003fa4070 */
[----:B------:R-:W-:Y:S01]  /*23b0*/  IMAD R40, R0, R40, R41 ;  /* 0x0000002800287224 */ /* 0x000fe200078e0229 */
[----:B------:R-:W-:Y:S01]  /*23c0*/  ISETP.GE.AND P3, PT, R45, RZ, PT ;  /* 0x000000ff2d00720c */ /* 0x000fe20003f66270 */
[----:B------:R-:W-:Y:S01]  /*23d0*/  @!P4 IMAD.MOV R36, RZ, RZ, -R36 ;  /* 0x000000ffff24c224 */ /* 0x000fe200078e0a24 */
[----:B------:R-:W-:Y:S01]  /*23e0*/  IABS R45, R48 ;  /* 0x00000030002d7213 */ /* 0x000fe20000000000 */
[----:B------:R-:W-:Y:S01]  /*23f0*/  VIADD R58, R132, 0x2f ;  /* 0x0000002f843a7836 */ /* 0x000fe20000000000 */
[----:B------:R-:W-:-:S02]  /*2400*/  ISETP.GT.U32.AND P1, PT, R0, R39, PT ;  /* 0x000000270000720c */ /* 0x000fc40003f24070 */
[----:B------:R-:W-:Y:S01]  /*2410*/  IABS R44, R43 ;  /* 0x0000002b002c7213 */ /* 0x000fe20000000000 */
[----:B------:R-:W-:Y:S01]  /*2420*/  IMAD.HI.U32 R42, R3, R45, RZ ;  /* 0x0000002d032a7227 */ /* 0x000fe200078e00ff */
[----:B------:R-:W-:Y:S02]  /*2430*/  @!P6 IADD3 R38, PT, PT, -R38, RZ, RZ ;  /* 0x000000ff2626e210 */ /* 0x000fe40007ffe1ff */
[----:B------:R-:W-:Y:S01]  /*2440*/  IABS R53, R54 ;  /* 0x0000003600357213 */ /* 0x000fe20000000000 */
[----:B------:R-:W-:Y:S01]  /*2450*/  @!P5 IMAD.IADD R37, R37, 0x1, -R0 ;  /* 0x000000012525d824 */ /* 0x000fe200078e0a00 */
[----:B------:R-:W-:Y:S01]  /*2460*/  ISETP.GT.U32.AND P5, PT, R0, R40, PT ;  /* 0x000000280000720c */ /* 0x000fe20003fa4070 */
[----:B------:R-:W-:Y:S01]  /*2470*/  IMAD.HI.U32 R41, R3, R44, RZ ;  /* 0x0000002c03297227 */ /* 0x000fe200078e00ff */
[----:B------:R-:W-:-:S03]  /*2480*/  IADD3 R42, PT, PT, -R42, RZ, RZ ;  /* 0x000000ff2a2a7210 */ /* 0x000fc60007ffe1ff */
[----:B------:R-:W-:Y:S01]  /*2490*/  @!P1 IMAD.IADD R39, R39, 0x1, -R0 ;  /* 0x0000000127279824 */ /* 0x000fe200078e0a00 */
[----:B------:R-:W-:Y:S01]  /*24a0*/  ISETP.GE.AND P1, PT, R43, RZ, PT ;  /* 0x000000ff2b00720c */ /* 0x000fe20003f26270 */
[----:B------:R-:W-:-:S04]  /*24b0*/  IMAD.HI.U32 R43, R3, R46, RZ ;  /* 0x0000002e032b7227 */ /* 0x000fc800078e00ff */
[----:B------:R-:W-:Y:S01]  /*24c0*/  IMAD R42, R0, R42, R45 ;  /* 0x0000002a002a7224 */ /* 0x000fe200078e022d */
[----:B------:R-:W-:Y:S01]  /*24d0*/  IADD3 R43, PT, PT, -R43, RZ, RZ ;  /* 0x000000ff2b2b7210 */ /* 0x000fe20007ffe1ff */
[----:B------:R-:W-:Y:S02]  /*24e0*/  @!P5 IMAD.IADD R40, R40, 0x1, -R0 ;  /* 0x000000012828d824 */ /* 0x000fe400078e0a00 */
[----:B------:R-:W-:Y:S01]  /*24f0*/  IMAD.MOV R41, RZ, RZ, -R41 ;  /* 0x000000ffff297224 */ /* 0x000fe200078e0a29 */
[C---:B------:R-:W-:Y:S01]  /*2500*/  ISETP.GT.U32.AND P6, PT, R0.reuse, R42, PT ;  /* 0x0000002a0000720c */ /* 0x040fe20003fc4070 */
[----:B------:R-:W-:Y:S01]  /*2510*/  IMAD.MOV.U32 R45, RZ, RZ, R47 ;  /* 0x000000ffff2d7224 */ /* 0x000fe200078e002f */
[C---:B------:R-:W-:Y:S01]  /*2520*/  ISETP.GT.U32.AND P5, PT, R0.reuse, R40, PT ;  /* 0x000000280000720c */ /* 0x040fe20003fa4070 */
[C---:B------:R-:W-:Y:S02]  /*2530*/  IMAD R41, R0.reuse, R41, R44 ;  /* 0x0000002900297224 */ /* 0x040fe400078e022c */
[----:B------:R-:W-:-:S02]  /*2540*/  IMAD R43, R0, R43, R46 ;  /* 0x0000002b002b7224 */ /* 0x000fc400078e022e */
[----:B------:R-:W-:Y:S01]  /*2550*/  IMAD.HI.U32 R44, R3, R45, RZ ;  /* 0x0000002d032c7227 */ /* 0x000fe200078e00ff */
[----:B------:R-:W-:-:S03]  /*2560*/  ISETP.GT.U32.AND P4, PT, R0, R41, PT ;  /* 0x000000290000720c */ /* 0x000fc60003f84070 */
[----:B------:R-:W-:Y:S01]  /*2570*/  @!P3 IMAD.MOV R39, RZ, RZ, -R39 ;  /* 0x000000ffff27b224 */ /* 0x000fe200078e0a27 */
[----:B------:R-:W-:Y:S01]  /*2580*/  IADD3 R44, PT, PT, -R44, RZ, RZ ;  /* 0x000000ff2c2c7210 */ /* 0x000fe20007ffe1ff */
[--C-:B------:R-:W-:Y:S01]  /*2590*/  @!P6 IMAD.IADD R42, R42, 0x1, -R0.reuse ;  /* 0x000000012a2ae824 */ /* 0x100fe200078e0a00 */
[----:B------:R-:W-:Y:S01]  /*25a0*/  ISETP.GE.AND P3, PT, R49, RZ, PT ;  /* 0x000000ff3100720c */ /* 0x000fe20003f66270 */
[----:B------:R-:W-:Y:S01]  /*25b0*/  @!P5 IMAD.IADD R40, R40, 0x1, -R0 ;  /* 0x000000012828d824 */ /* 0x000fe200078e0a00 */
[----:B------:R-:W-:Y:S01]  /*25c0*/  ISETP.GT.U32.AND P5, PT, R0, R43, PT ;  /* 0x0000002b0000720c */ /* 0x000fe20003fa4070 */
[----:B------:R-:W-:Y:S01]  /*25d0*/  VIADD R49, R132, 0x25 ;  /* 0x0000002584317836 */ /* 0x000fe20000000000 */
[C---:B------:R-:W-:Y:S01]  /*25e0*/  ISETP.GT.U32.AND P6, PT, R0.reuse, R42, PT ;  /* 0x0000002a0000720c */ /* 0x040fe20003fc4070 */
[----:B------:R-:W-:Y:S02]  /*25f0*/  IMAD R44, R0, R44, R45 ;  /* 0x0000002c002c7224 */ /* 0x000fe400078e022d */
[----:B------:R-:W-:Y:S01]  /*2600*/  @!P4 IADD3 R41, PT, PT, R41, -R0, RZ ;  /* 0x800000002929c210 */ /* 0x000fe20007ffe0ff */
[----:B------:R-:W-:Y:S01]  /*2610*/  @!P2 IMAD.MOV R37, RZ, RZ, -R37 ;  /* 0x000000ffff25a224 */ /* 0x000fe200078e0a25 */
[----:B------:R-:W-:Y:S01]  /*2620*/  ISETP.GE.AND P2, PT, R48, RZ, PT ;  /* 0x000000ff3000720c */ /* 0x000fe20003f46270 */
[----:B------:R-:W-:Y:S01]  /*2630*/  @!P0 IMAD.MOV R40, RZ, RZ, -R40 ;  /* 0x000000ffff288224 */ /* 0x000fe200078e0a28 */
[----:B------:R-:W-:-:S02]  /*2640*/  ISETP.GT.U32.AND P4, PT, R0, R41, PT ;  /* 0x000000290000720c */ /* 0x000fc40003f84070 */
[----:B------:R-:W-:Y:S02]  /*2650*/  IABS R47, R49 ;  /* 0x00000031002f7213 */ /* 0x000fe40000000000 */
[----:B------:R-:W-:Y:S02]  /*2660*/  IABS R48, R51 ;  /* 0x0000003300307213 */ /* 0x000fe40000000000 */
[----:B------:R-:W-:Y:S01]  /*2670*/  ISETP.GT.U32.AND P0, PT, R0, R44, PT ;  /* 0x0000002c0000720c */ /* 0x000fe20003f04070 */
[----:B------:R-:W-:Y:S01]  /*2680*/  IMAD.HI.U32 R45, R3, R47, RZ ;  /* 0x0000002f032d7227 */ /* 0x000fe200078e00ff */
[----:B------:R-:W-:-:S03]  /*2690*/  @!P5 IADD3 R43, PT, PT, R43, -R0, RZ ;  /* 0x800000002b2bd210 */ /* 0x000fc60007ffe0ff */
[----:B------:R-:W-:Y:S01]  /*26a0*/  IMAD.HI.U32 R46, R3, R48, RZ ;  /* 0x00000030032e7227 */ /* 0x000fe200078e00ff */
[----:B------:R-:W-:-:S03]  /*26b0*/  ISETP.GT.U32.AND P5, PT, R0, R43, PT ;  /* 0x0000002b0000720c */ /* 0x000fc60003fa4070 */
[--C-:B------:R-:W-:Y:S01]  /*26c0*/  @!P6 IMAD.IADD R42, R42, 0x1, -R0.reuse ;  /* 0x000000012a2ae824 */ /* 0x100fe200078e0a00 */
[----:B------:R-:W-:Y:S01]  /*26d0*/  ISETP.GE.AND P6, PT, R49, RZ, PT ;  /* 0x000000ff3100720c */ /* 0x000fe20003fc6270 */
[----:B------:R-:W-:Y:S01]  /*26e0*/  IMAD.MOV R45, RZ, RZ, -R45 ;  /* 0x000000ffff2d7224 */ /* 0x000fe200078e0a2d */
[----:B------:R-:W-:Y:S01]  /*26f0*/  IADD3 R49, PT, PT, -R46, RZ, RZ ;  /* 0x000000ff2e317210 */ /* 0x000fe20007ffe1ff */
[--C-:B------:R-:W-:Y:S01]  /*2700*/  @!P4 IMAD.IADD R41, R41, 0x1, -R0.reuse ;  /* 0x000000012929c824 */ /* 0x100fe200078e0a00 */
[----:B------:R-:W-:Y:S01]  /*2710*/  ISETP.GE.AND P4, PT, R50, RZ, PT ;  /* 0x000000ff3200720c */ /* 0x000fe20003f86270 */
[----:B------:R-:W-:Y:S01]  /*2720*/  @!P0 IMAD.IADD R44, R44, 0x1, -R0 ;  /* 0x000000012c2c8824 */ /* 0x000fe200078e0a00 */
[----:B------:R-:W-:Y:S01]  /*2730*/  IABS R50, R52 ;  /* 0x0000003400327213 */ /* 0x000fe20000000000 */
[----:B------:R-:W-:Y:S01]  /*2740*/  IMAD R45, R0, R45, R47 ;  /* 0x0000002d002d7224 */ /* 0x000fe200078e022f */
[----:B------:R-:W-:Y:S01]  /*2750*/  @!P2 IADD3 R42, PT, PT, -R42, RZ, RZ ;  /* 0x000000ff2a2aa210 */ /* 0x000fe20007ffe1ff */
[C---:B------:R-:W-:Y:S01]  /*2760*/  IMAD R46, R0.reuse, R49, R48 ;  /* 0x00000031002e7224 */ /* 0x040fe200078e0230 */
[----:B------:R-:W-:Y:S01]  /*2770*/  @!P5 IADD3 R43, PT, PT, R43, -R0, RZ ;  /* 0x800000002b2bd210 */ /* 0x000fe20007ffe0ff */
[----:B------:R-:W-:Y:S01]  /*2780*/  @!P1 IMAD.MOV R41, RZ, RZ, -R41 ;  /* 0x000000ffff299224 */ /* 0x000fe200078e0a29 */
[C---:B------:R-:W-:Y:S01]  /*2790*/  ISETP.GT.U32.AND P1, PT, R0.reuse, R44, PT ;  /* 0x0000002c0000720c */ /* 0x040fe20003f24070 */
[----:B------:R-:W-:Y:S01]  /*27a0*/  IMAD.HI.U32 R47, R3, R50, RZ ;  /* 0x00000032032f7227 */ /* 0x000fe200078e00ff */
[----:B------:R-:W-:-:S02]  /*27b0*/  ISETP.GT.U32.AND P5, PT, R0, R45, PT ;  /* 0x0000002d0000720c */ /* 0x000fc40003fa4070 */
[----:B------:R-:W-:Y:S01]  /*27c0*/  ISETP.GT.U32.AND P2, PT, R0, R46, PT ;  /* 0x0000002e0000720c */ /* 0x000fe20003f44070 */
[----:B------:R-:W-:Y:S01]  /*27d0*/  IMAD.MOV R47, RZ, RZ, -R47 ;  /* 0x000000ffff2f7224 */ /* 0x000fe200078e0a2f */
[----:B------:R-:W-:Y:S01]  /*27e0*/  ISETP.GE.AND P0, PT, R51, RZ, PT ;  /* 0x000000ff3300720c */ /* 0x000fe20003f06270 */
[----:B------:R-:W-:Y:S02]  /*27f0*/  VIADD R48, R132, 0x28 ;  /* 0x0000002884307836 */ /* 0x000fe40000000000 */
[----:B------:R-:W-:Y:S02]  /*2800*/  IMAD R47, R0, R47, R50 ;  /* 0x0000002f002f7224 */ /* 0x000fe400078e0232 */
[----:B------:R-:W-:Y:S01]  /*2810*/  @!P3 IMAD.MOV R43, RZ, RZ, -R43 ;  /* 0x000000ffff2bb224 */ /* 0x000fe200078e0a2b */
[----:B------:R-:W-:Y:S01]  /*2820*/  IABS R49, R48 ;  /* 0x0000003000317213 */ /* 0x000fe20000000000 */
[----:B------:R-:W-:Y:S01]  /*2830*/  @!P1 IMAD.IADD R44, R44, 0x1, -R0 ;  /* 0x000000012c2c9824 */ /* 0x000fe200078e0a00 */
[----:B------:R-:W-:-:S02]  /*2840*/  ISETP.GE.AND P1, PT, R48, RZ, PT ;  /* 0x000000ff3000720c */ /* 0x000fc40003f26270 */
[----:B------:R-:W-:Y:S01]  /*2850*/  @!P5 IADD3 R45, PT, PT, R45, -R0, RZ ;  /* 0x800000002d2dd210 */ /* 0x000fe20007ffe0ff */
[----:B------:R-:W-:Y:S01]  /*2860*/  @!P2 IMAD.IADD R46, R46, 0x1, -R0 ;  /* 0x000000012e2ea824 */ /* 0x000fe200078e0a00 */
[----:B------:R-:W-:Y:S01]  /*2870*/  @!P4 IADD3 R44, PT, PT, -R44, RZ, RZ ;  /* 0x000000ff2c2cc210 */ /* 0x000fe20007ffe1ff */
[----:B------:R-:W-:Y:S01]  /*2880*/  IMAD.HI.U32 R48, R3, R49, RZ ;  /* 0x0000003103307227 */ /* 0x000fe200078e00ff */
[C---:B------:R-:W-:Y:S02]  /*2890*/  ISETP.GT.U32.AND P5, PT, R0.reuse, R45, PT ;  /* 0x0000002d0000720c */ /* 0x040fe40003fa4070 */
[C---:B------:R-:W-:Y:S01]  /*28a0*/  ISETP.GT.U32.AND P4, PT, R0.reuse, R47, PT ;  /* 0x0000002f0000720c */ /* 0x040fe20003f84070 */
[----:B------:R-:W-:Y:S01]  /*28b0*/  IMAD.MOV R50, RZ, RZ, -R48 ;  /* 0x000000ffff327224 */ /* 0x000fe200078e0a30 */
[----:B------:R-:W-:Y:S02]  /*28c0*/  ISETP.GT.U32.AND P2, PT, R0, R46, PT ;  /* 0x0000002e0000720c */ /* 0x000fe40003f44070 */
[----:B------:R-:W-:Y:S01]  /*28d0*/  ISETP.GE.AND P3, PT, R52, RZ, PT ;  /* 0x000000ff3400720c */ /* 0x000fe20003f66270 */
[----:B------:R-:W-:-:S02]  /*28e0*/  VIADD R52, R132, 0x29 ;  /* 0x0000002984347836 */ /* 0x000fc40000000000 */
[----:B------:R-:W-:Y:S02]  /*28f0*/  IMAD R49, R0, R50, R49 ;  /* 0x0000003200317224 */ /* 0x000fe400078e0231 */
[----:B------:R-:W-:Y:S01]  /*2900*/  VIADD R50, R132, 0x2b ;  /* 0x0000002b84327836 */ /* 0x000fe20000000000 */
[----:B------:R-:W-:Y:S02]  /*2910*/  IABS R51, R52 ;  /* 0x0000003400337213 */ /* 0x000fe40000000000 */
[-C--:B------:R-:W-:Y:S02]  /*2920*/  @!P5 IADD3 R45, PT, PT, R45, -R0.reuse, RZ ;  /* 0x800000002d2dd210 */ /* 0x080fe40007ffe0ff */
[----:B------:R-:W-:Y:S01]  /*2930*/  @!P4 IADD3 R47, PT, PT, R47, -R0, RZ ;  /* 0x800000002f2fc210 */ /* 0x000fe20007ffe0ff */
[----:B------:R-:W-:Y:S01]  /*2940*/  IMAD.HI.U32 R48, R3, R51, RZ ;  /* 0x0000003303307227 */ /* 0x000fe200078e00ff */
[----:B------:R-:W-:Y:S02]  /*2950*/  IABS R61, R50 ;  /* 0x00000032003d7213 */ /* 0x000fe40000000000 */
[----:B------:R-:W-:Y:S01]  /*2960*/  ISETP.GE.AND P5, PT, R52, RZ, PT ;  /* 0x000000ff3400720c */ /* 0x000fe20003fa6270 */
[----:B------:R-:W-:Y:S01]  /*2970*/  @!P2 IMAD.IADD R46, R46, 0x1, -R0 ;  /* 0x000000012e2ea824 */ /* 0x000fe200078e0a00 */
[C---:B------:R-:W-:Y:S01]  /*2980*/  ISETP.GT.U32.AND P2, PT, R0.reuse, R49, PT ;  /* 0x000000310000720c */ /* 0x040fe20003f44070 */
[----:B------:R-:W-:Y:S01]  /*2990*/  @!P6 IMAD.MOV R45, RZ, RZ, -R45 ;  /* 0x000000ffff2de224 */ /* 0x000fe200078e0a2d */
[----:B------:R-:W-:Y:S01]  /*29a0*/  ISETP.GT.U32.AND P6, PT, R0, R47, PT ;  /* 0x0000002f0000720c */ /* 0x000fe20003fc4070 */
[----:B------:R-:W-:Y:S01]  /*29b0*/  IMAD.MOV R48, RZ, RZ, -R48 ;  /* 0x000000ffff307224 */ /* 0x000fe200078e0a30 */
[----:B------:R-:W-:Y:S01]  /*29c0*/  ISETP.GE.AND P4, PT, R54, RZ, PT ;  /* 0x000000ff3600720c */ /* 0x000fe20003f86270 */
[----:B------:R-:W-:Y:S01]  /*29d0*/  @!P0 IMAD.MOV R46, RZ, RZ, -R46 ;  /* 0x000000ffff2e8224 */ /* 0x000fe200078e0a2e */
[----:B------:R-:W-:Y:S01]  /*29e0*/  IABS R54, R58 ;  /* 0x0000003a00367213 */ /* 0x000fe20000000000 */
[----:B------:R-:W-:-:S02]  /*29f0*/  IMAD R51, R0, R48, R51 ;  /* 0x0000003000337224 */ /* 0x000fc400078e0233 */
[----:B------:R-:W-:-:S04]  /*2a00*/  IMAD.HI.U32 R48, R3, R53, RZ ;  /* 0x0000003503307227 */ /* 0x000fc800078e00ff */
[----:B------:R-:W-:Y:S01]  /*2a10*/  IMAD.MOV R48, RZ, RZ, -R48 ;  /* 0x000000ffff307224 */ /* 0x000fe200078e0a30 */
[-C--:B------:R-:W-:Y:S01]  /*2a20*/  @!P2 IADD3 R49, PT, PT, R49, -R0.reuse, RZ ;  /* 0x800000003131a210 */ /* 0x080fe20007ffe0ff */
[----:B------:R-:W-:Y:S01]  /*2a30*/  VIADD R52, R132, 0x2d ;  /* 0x0000002d84347836 */ /* 0x000fe20000000000 */
[----:B------:R-:W-:Y:S01]  /*2a40*/  @!P6 IADD3 R47, PT, PT, R47, -R0, RZ ;  /* 0x800000002f2fe210 */ /* 0x000fe20007ffe0ff */
[C---:B------:R-:W-:Y:S01]  /*2a50*/  IMAD R53, R0.reuse, R48, R53 ;  /* 0x0000003000357224 */ /* 0x040fe200078e0235 */
[C---:B------:R-:W-:Y:S01]  /*2a60*/  ISETP.GT.U32.AND P0, PT, R0.reuse, R49, PT ;  /* 0x000000310000720c */ /* 0x040fe20003f04070 */
[----:B------:R-:W-:Y:S01]  /*2a70*/  IMAD.HI.U32 R48, R3, R61, RZ ;  /* 0x0000003d03307227 */ /* 0x000fe200078e00ff */
[----:B------:R-:W-:Y:S02]  /*2a80*/  @!P3 IADD3 R47, PT, PT, -R47, RZ, RZ ;  /* 0x000000ff2f2fb210 */ /* 0x000fe40007ffe1ff */
[----:B------:R-:W-:Y:S02]  /*2a90*/  ISETP.GT.U32.AND P3, PT, R0, R53, PT ;  /* 0x000000350000720c */ /* 0x000fe40003f64070 */
[----:B------:R-:W-:Y:S01]  /*2aa0*/  ISETP.GE.AND P2, PT, R50, RZ, PT ;  /* 0x000000ff3200720c */ /* 0x000fe20003f46270 */
[----:B------:R-:W-:Y:S01]  /*2ab0*/  VIADD R50, R132, 0x2c ;  /* 0x0000002c84327836 */ /* 0x000fe20000000000 */
[----:B------:R-:W-:-:S02]  /*2ac0*/  ISETP.GT.U32.AND P6, PT, R0, R51, PT ;  /* 0x000000330000720c */ /* 0x000fc40003fc4070 */
[----:B------:R-:W-:Y:S02]  /*2ad0*/  IADD3 R48, PT, PT, -R48, RZ, RZ ;  /* 0x000000ff30307210 */ /* 0x000fe40007ffe1ff */
[----:B------:R-:W-:Y:S01]  /*2ae0*/  IABS R65, R52 ;  /* 0x0000003400417213 */ /* 0x000fe20000000000 */
[--C-:B------:R-:W-:Y:S01]  /*2af0*/  @!P0 IMAD.IADD R49, R49, 0x1, -R0.reuse ;  /* 0x0000000131318824 */ /* 0x100fe200078e0a00 */
[----:B------:R-:W-:Y:S01]  /*2b00*/  ISETP.GE.AND P0, PT, R50, RZ, PT ;  /* 0x000000ff3200720c */ /* 0x000fe20003f06270 */
[C---:B------:R-:W-:Y:S01]  /*2b10*/  IMAD R61, R0.reuse, R48, R61 ;  /* 0x00000030003d7224 */ /* 0x040fe200078e023d */
[----:B------:R-:W-:Y:S01]  /*2b20*/  IABS R50, R50 ;  /* 0x0000003200327213 */ /* 0x000fe20000000000 */
[----:B------:R-:W-:Y:S02]  /*2b30*/  @!P3 IMAD.IADD R53, R53, 0x1, -R0 ;  /* 0x000000013535b824 */ /* 0x000fe400078e0a00 */
[----:B------:R-:W-:Y:S02]  /*2b40*/  IMAD.MOV.U32 R55, RZ, RZ, R49 ;  /* 0x000000ffff377224 */ /* 0x000fe400078e0031 */
[----:B------:R-:W-:Y:S01]  /*2b50*/  IMAD.HI.U32 R48, R3, R50, RZ ;  /* 0x0000003203307227 */ /* 0x000fe200078e00ff */
[----:B------:R-:W-:-:S03]  /*2b60*/  ISETP.GT.U32.AND P3, PT, R0, R53, PT ;  /* 0x000000350000720c */ /* 0x000fc60003f64070 */
[----:B------:R-:W-:Y:S01]  /*2b70*/  IMAD.HI.U32 R49, R3, R65, RZ ;  /* 0x0000004103317227 */ /* 0x000fe200078e00ff */
[----:B------:R-:W-:-:S03]  /*2b80*/  IADD3 R57, PT, PT, -R48, RZ, RZ ;  /* 0x000000ff30397210 */ /* 0x000fc60007ffe1ff */
[----:B------:R-:W-:Y:S01]  /*2b90*/  @!P6 IMAD.IADD R51, R51, 0x1, -R0 ;  /* 0x000000013333e824 */ /* 0x000fe200078e0a00 */
[----:B------:R-:W-:Y:S01]  /*2ba0*/  IADD3 R48, PT, PT, -R49, RZ, RZ ;  /* 0x000000ff31307210 */ /* 0x000fe20007ffe1ff */
[----:B------:R-:W-:Y:S01]  /*2bb0*/  @!P1 IMAD.MOV R55, RZ, RZ, -R55 ;  /* 0x000000ffff379224 */ /* 0x000fe200078e0a37 */
[C---:B------:R-:W-:Y:S01]  /*2bc0*/  ISETP.GT.U32.AND P1, PT, R0.reuse, R61, PT ;  /* 0x0000003d0000720c */ /* 0x040fe20003f24070 */
[C---:B------:R-:W-:Y:S01]  /*2bd0*/  IMAD R49, R0.reuse, R57, R50 ;  /* 0x0000003900317224 */ /* 0x040fe200078e0232 */
[C---:B------:R-:W-:Y:S01]  /*2be0*/  ISETP.GT.U32.AND P6, PT, R0.reuse, R51, PT ;  /* 0x000000330000720c */ /* 0x040fe20003fc4070 */
[C---:B------:R-:W-:Y:S01]  /*2bf0*/  IMAD R65, R0.reuse, R48, R65 ;  /* 0x0000003000417224 */ /* 0x040fe200078e0241 */
[----:B------:R-:W-:Y:S01]  /*2c00*/  @!P3 IADD3 R53, PT, PT, R53, -R0, RZ ;  /* 0x800000003535b210 */ /* 0x000fe20007ffe0ff */
[----:B------:R-:W-:Y:S01]  /*2c10*/  IMAD.HI.U32 R50, R3, R54, RZ ;  /* 0x0000003603327227 */ /* 0x000fe200078e00ff */
[----:B------:R-:W-:Y:S02]  /*2c20*/  ISETP.GT.U32.AND P3, PT, R0, R49, PT ;  /* 0x000000310000720c */ /* 0x000fe40003f64070 */
[----:B------:R-:W-:Y:S01]  /*2c30*/  MOV R59, R53 ;  /* 0x00000035003b7202 */ /* 0x000fe20000000f00 */
[----:B------:R-:W-:-:S02]  /*2c40*/  IMAD.MOV R53, RZ, RZ, -R50 ;  /* 0x000000ffff357224 */ /* 0x000fc400078e0a32 */
[----:B------:R-:W-:Y:S02]  /*2c50*/  VIADD R50, R132, 0x31 ;  /* 0x0000003184327836 */ /* 0x000fe40000000000 */
[--C-:B------:R-:W-:Y:S02]  /*2c60*/  @!P1 IMAD.IADD R61, R61, 0x1, -R0.reuse ;  /* 0x000000013d3d9824 */ /* 0x100fe400078e0a00 */
[----:B------:R-:W-:Y:S01]  /*2c70*/  @!P6 IMAD.IADD R51, R51, 0x1, -R0 ;  /* 0x000000013333e824 */ /* 0x000fe200078e0a00 */
[----:B------:R-:W-:Y:S01]  /*2c80*/  ISETP.GE.AND P6, PT, R52, RZ, PT ;  /* 0x000000ff3400720c */ /* 0x000fe20003fc6270 */
[C---:B------:R-:W-:Y:S01]  /*2c90*/  IMAD R53, R0.reuse, R53, R54 ;  /* 0x0000003500357224 */ /* 0x040fe200078e0236 */
[C---:B------:R-:W-:Y:S01]  /*2ca0*/  ISETP.GT.U32.AND P1, PT, R0.reuse, R61, PT ;  /* 0x0000003d0000720c */ /* 0x040fe20003f24070 */
[----:B------:R-:W-:Y:S01]  /*2cb0*/  IMAD.MOV.U32 R57, RZ, RZ, R51 ;  /* 0x000000ffff397224 */ /* 0x000fe200078e0033 */
[----:B------:R-:W-:Y:S01]  /*2cc0*/  @!P3 IADD3 R49, PT, PT, R49, -R0, RZ ;  /* 0x800000003131b210 */ /* 0x000fe20007ffe0ff */
[----:B------:R-:W-:Y:S01]  /*2cd0*/  @!P4 IMAD.MOV R59, RZ, RZ, -R59 ;  /* 0x000000ffff3bc224 */ /* 0x000fe200078e0a3b */
[----:B------:R-:W-:Y:S01]  /*2ce0*/  IABS R52, R56 ;  /* 0x0000003800347213 */ /* 0x000fe20000000000 */
[----:B------:R-:W-:Y:S01]  /*2cf0*/  @!P5 IMAD.MOV R57, RZ, RZ, -R57 ;  /* 0x000000ffff39d224 */ /* 0x000fe200078e0a39 */
[----:B------:R-:W-:Y:S01]  /*2d00*/  ISETP.GT.U32.AND P3, PT, R0, R49, PT ;  /* 0x000000310000720c */ /* 0x000fe20003f64070 */
[----:B------:R-:W-:Y:S01]  /*2d10*/  VIADD R54, R132, 0x35 ;  /* 0x0000003584367836 */ /* 0x000fe20000000000 */
[----:B------:R-:W-:Y:S01]  /*2d20*/  ISETP.GT.U32.AND P5, PT, R0, R65, PT ;  /* 0x000000410000720c */ /* 0x000fe20003fa4070 */
[----:B------:R-:W-:Y:S01]  /*2d30*/  IMAD.HI.U32 R48, R3, R52, RZ ;  /* 0x0000003403307227 */ /* 0x000fe200078e00ff */
[----:B------:R-:W-:-:S02]  /*2d40*/  IABS R73, R50 ;  /* 0x0000003200497213 */ /* 0x000fc40000000000 */
[----:B------:R-:W-:Y:S01]  /*2d50*/  ISETP.GE.AND P4, PT, R56, RZ, PT ;  /* 0x000000ff3800720c */ /* 0x000fe20003f86270 */
[----:B------:R-:W-:Y:S01]  /*2d60*/  IMAD.MOV R51, RZ, RZ, -R48 ;  /* 0x000000ffff337224 */ /* 0x000fe200078e0a30 */
[----:B------:R-:W-:Y:S01]  /*2d70*/  @!P1 IADD3 R61, PT, PT, R61, -R0, RZ ;  /* 0x800000003d3d9210 */ /* 0x000fe20007ffe0ff */
[----:B------:R-:W-:Y:S01]  /*2d80*/  VIADD R48, R132, 0x30 ;  /* 0x0000003084307836 */ /* 0x000fe20000000000 */
[----:B------:R-:W-:Y:S01]  /*2d90*/  ISETP.GE.AND P1, PT, R58, RZ, PT ;  /* 0x000000ff3a00720c */ /* 0x000fe20003f26270 */
[----:B------:R-:W-:Y:S01]  /*2da0*/  IMAD R51, R0, R51, R52 ;  /* 0x0000003300337224 */ /* 0x000fe200078e0234 */
[----:B------:R-:W-:Y:S01]  /*2db0*/  @!P2 IADD3 R61, PT, PT, -R61, RZ, RZ ;  /* 0x000000ff3d3da210 */ /* 0x000fe20007ffe1ff */
[--C-:B------:R-:W-:Y:S01]  /*2dc0*/  @!P3 IMAD.IADD R49, R49, 0x1, -R0.reuse ;  /* 0x000000013131b824 */ /* 0x100fe200078e0a00 */
[----:B------:R-:W-:Y:S01]  /*2dd0*/  ISETP.GE.AND P2, PT, R48, RZ, PT ;  /* 0x000000ff3000720c */ /* 0x000fe20003f46270 */
[----:B------:R-:W-:Y:S01]  /*2de0*/  @!P5 IMAD.IADD R65, R65, 0x1, -R0 ;  /* 0x000000014141d824 */ /* 0x000fe200078e0a00 */
[----:B------:R-:W-:Y:S01]  /*2df0*/  IABS R48, R48 ;  /* 0x0000003000307213 */ /* 0x000fe20000000000 */
[C---:B------:R-:W-:Y:S01]  /*2e00*/  VIADD R52, R132.reuse, 0x32 ;  /* 0x0000003284347836 */ /* 0x040fe20000000000 */
[----:B------:R-:W-:Y:S01]  /*2e10*/  MOV R63, R49 ;  /* 0x00000031003f7202 */ /* 0x000fe20000000f00 */
[----:B------:R-:W-:Y:S01]  /*2e20*/  VIADD R58, R132, 0x3b ;  /* 0x0000003b843a7836 */ /* 0x000fe20000000000 */
[----:B------:R-:W-:Y:S01]  /*2e30*/  ISETP.GT.U32.AND P5, PT, R0, R65, PT ;  /* 0x000000410000720c */ /* 0x000fe20003fa4070 */
[----:B------:R-:W-:Y:S01]  /*2e40*/  IMAD.MOV.U32 R49, RZ, RZ, R48 ;  /* 0x000000ffff317224 */ /* 0x000fe200078e0030 */
[----:B------:R-:W-:-:S02]  /*2e50*/  IABS R75, R52 ;  /* 0x00000034004b7213 */ /* 0x000fc40000000000 */
[----:B------:R-:W-:Y:S01]  /*2e60*/  ISETP.GT.U32.AND P3, PT, R0, R51, PT ;  /* 0x000000330000720c */ /* 0x000fe20003f64070 */
[----:B------:R-:W-:Y:S01]  /*2e70*/  IMAD.HI.U32 R48, R3, R49, RZ ;  /* 0x0000003103307227 */ /* 0x000fe200078e00ff */
[----:B------:R-:W-:Y:S02]  /*2e80*/  @!P0 IADD3 R63, PT, PT, -R63, RZ, RZ ;  /* 0x000000ff3f3f8210 */ /* 0x000fe40007ffe1ff */
[----:B------:R-:W-:Y:S01]  /*2e90*/  ISETP.GE.AND P0, PT, R50, RZ, PT ;  /* 0x000000ff3200720c */ /* 0x000fe20003f06270 */
[----:B------:R-:W-:Y:S01]  /*2ea0*/  IMAD.HI.U32 R50, R3, R75, RZ ;  /* 0x0000004b03327227 */ /* 0x000fe200078e00ff */
[----:B------:R-:W-:Y:S02]  /*2eb0*/  IADD3 R48, PT, PT, -R48, RZ, RZ ;  /* 0x000000ff30307210 */ /* 0x000fe40007ffe1ff */
[----:B------:R-:W-:Y:S01]  /*2ec0*/  IABS R81, R54 ;  /* 0x0000003600517213 */ /* 0x000fe20000000000 */
[--C-:B------:R-:W-:Y:S01]  /*2ed0*/  @!P5 IMAD.IADD R65, R65, 0x1, -R0.reuse ;  /* 0x000000014141d824 */ /* 0x100fe200078e0a00 */
[C---:B------:R-:W-:Y:S01]  /*2ee0*/  ISETP.GT.U32.AND P5, PT, R0.reuse, R53, PT ;  /* 0x000000350000720c */ /* 0x040fe20003fa4070 */
[----:B------:R-:W-:Y:S01]  /*2ef0*/  IMAD R49, R0, R48, R49 ;  /* 0x0000003000317224 */ /* 0x000fe200078e0231 */
[----:B------:R-:W-:Y:S01]  /*2f00*/  IADD3 R50, PT, PT, -R50, RZ, RZ ;  /* 0x000000ff32327210 */ /* 0x000fe20007ffe1ff */
[----:B------:R-:W-:Y:S01]  /*2f10*/  @!P6 IMAD.MOV R65, RZ, RZ, -R65 ;  /* 0x000000ffff41e224 */ /* 0x000fe200078e0a41 */
[----:B------:R-:W-:Y:S01]  /*2f20*/  IADD3 R56, PT, PT, R132, 0x3a, RZ ;  /* 0x0000003a84387810 */ /* 0x000fe20007ffe0ff */
[----:B------:R-:W-:Y:S01]  /*2f30*/  @!P3 IMAD.IADD R51, R51, 0x1, -R0 ;  /* 0x000000013333b824 */ /* 0x000fe200078e0a00 */
[C---:B------:R-:W-:Y:S01]  /*2f40*/  ISETP.GT.U32.AND P6, PT, R0.reuse, R49, PT ;  /* 0x000000310000720c */ /* 0x040fe20003fc4070 */
[C---:B------:R-:W-:Y:S01]  /*2f50*/  IMAD R75, R0.reuse, R50, R75 ;  /* 0x00000032004b7224 */ /* 0x040fe200078e024b */
[----:B------:R-:W-:Y:S01]  /*2f60*/  IABS R93, R56 ;  /* 0x00000038005d7213 */ /* 0x000fe20000000000 */
[----:B------:R-:W-:Y:S01]  /*2f70*/  IMAD.HI.U32 R48, R3, R73, RZ ;  /* 0x0000004903307227 */ /* 0x000fe200078e00ff */
[----:B------:R-:W-:-:S02]  /*2f80*/  ISETP.GT.U32.AND P3, PT, R0, R51, PT ;  /* 0x000000330000720c */ /* 0x000fc40003f64070 */
[----:B------:R-:W-:Y:S01]  /*2f90*/  IABS R95, R58 ;  /* 0x0000003a005f7213 */ /* 0x000fe20000000000 */
[----:B------:R-:W-:Y:S02]  /*2fa0*/  @!P5 IMAD.IADD R53, R53, 0x1, -R0 ;  /* 0x000000013535d824 */ /* 0x000fe400078e0a00 */
[----:B------:R-:W-:Y:S02]  /*2fb0*/  IMAD.MOV R48, RZ, RZ, -R48 ;  /* 0x000000ffff307224 */ /* 0x000fe400078e0a30 */
[----:B------:R-:W-:Y:S01]  /*2fc0*/  VIADD R50, R132, 0x34 ;  /* 0x0000003484327836 */ /* 0x000fe20000000000 */
[C---:B------:R-:W-:Y:S01]  /*2fd0*/  ISETP.GT.U32.AND P5, PT, R0.reuse, R53, PT ;  /* 0x000000350000720c */ /* 0x040fe20003fa4070 */
[--C-:B------:R-:W-:Y:S02]  /*2fe0*/  @!P6 IMAD.IADD R49, R49, 0x1, -R0.reuse ;  /* 0x000000013131e824 */ /* 0x100fe400078e0a00 */
[C---:B------:R-:W-:Y:S02]  /*2ff0*/  IMAD R73, R0.reuse, R48, R73 ;  /* 0x0000003000497224 */ /* 0x040fe400078e0249 */
[----:B------:R-:W-:Y:S01]  /*3000*/  @!P3 IMAD.IADD R51, R51, 0x1, -R0 ;  /* 0x000000013333b824 */ /* 0x000fe200078e0a00 */
[----:B------:R-:W-:Y:S01]  /*3010*/  ISETP.GT.U32.AND P6, PT, R0, R49, PT ;  /* 0x000000310000720c */ /* 0x000fe20003fc4070 */
[----:B------:R-:W-:Y:S01]  /*3020*/  VIADD R48, R132, 0x33 ;  /* 0x0000003384307836 */ /* 0x000fe20000000000 */
[----:B------:R-:W-:-:S02]  /*3030*/  ISETP.GE.AND P3, PT, R52, RZ, PT ;  /* 0x000000ff3400720c */ /* 0x000fc40003f66270 */
[----:B------:R-:W-:Y:S02]  /*3040*/  MOV R67, R51 ;  /* 0x0000003300437202 */ /* 0x000fe40000000f00 */
[----:B------:R-:W-:Y:S01]  /*3050*/  IABS R51, R48 ;  /* 0x0000003000337213 */ /* 0x000fe20000000000 */
[--C-:B------:R-:W-:Y:S01]  /*3060*/  @!P5 IMAD.IADD R53, R53, 0x1, -R0.reuse ;  /* 0x000000013535d824 */ /* 0x100fe200078e0a00 */
[C---:B------:R-:W-:Y:S02]  /*3070*/  ISETP.GT.U32.AND P5, PT, R0.reuse, R73, PT ;  /* 0x000000490000720c */ /* 0x040fe40003fa4070 */
[----:B------:R-:W-:Y:S02]  /*3080*/  @!P4 IADD3 R67, PT, PT, -R67, RZ, RZ ;  /* 0x000000ff4343c210 */ /* 0x000fe40007ffe1ff */
[----:B------:R-:W-:Y:S01]  /*3090*/  MOV R69, R53 ;  /* 0x0000003500457202 */ /* 0x000fe20000000f00 */
[----:B------:R-:W-:Y:S01]  /*30a0*/  @!P6 IMAD.IADD R49, R49, 0x1, -R0 ;  /* 0x000000013131e824 */ /* 0x000fe200078e0a00 */
[----:B------:R-:W-:-:S02]  /*30b0*/  ISETP.GT.U32.AND P6, PT, R0, R75, PT ;  /* 0x0000004b0000720c */ /* 0x000fc40003fc4070 */
[----:B------:R-:W-:Y:S01]  /*30c0*/  ISETP.GE.AND P4, PT, R48, RZ, PT ;  /* 0x000000ff3000720c */ /* 0x000fe20003f86270 */
[----:B------:R-:W-:Y:S01]  /*30d0*/  @!P1 IMAD.MOV R69, RZ, RZ, -R69 ;  /* 0x000000ffff459224 */ /* 0x000fe200078e0a45 */
[----:B------:R-:W-:Y:S01]  /*30e0*/  ISETP.GE.AND P1, PT, R50, RZ, PT ;  /* 0x000000ff3200720c */ /* 0x000fe20003f26270 */
[C---:B------:R-:W-:Y:S01]  /*30f0*/  IMAD.HI.U32 R48, R3.reuse, R51, RZ ;  /* 0x0000003303307227 */ /* 0x040fe200078e00ff */
[----:B------:R-:W-:Y:S02]  /*3100*/  IABS R53, R50 ;  /* 0x0000003200357213 */ /* 0x000fe40000000000 */
[----:B------:R-:W-:Y:S01]  /*3110*/  MOV R71, R49 ;  /* 0x0000003100477202 */ /* 0x000fe20000000f00 */
[----:B------:R-:W-:Y:S01]  /*3120*/  IMAD.HI.U32 R50, R3, R81, RZ ;  /* 0x0000005103327227 */ /* 0x000fe200078e00ff */
[----:B------:R-:W-:Y:S02]  /*3130*/  @!P5 IADD3 R73, PT, PT, R73, -R0, RZ ;  /* 0x800000004949d210 */ /* 0x000fe40007ffe0ff */
[----:B------:R-:W-:Y:S01]  /*3140*/  @!P2 IADD3 R71, PT, PT, -R71, RZ, RZ ;  /* 0x000000ff4747a210 */ /* 0x000fe20007ffe1ff */
[----:B------:R-:W-:Y:S01]  /*3150*/  @!P6 IMAD.IADD R75, R75, 0x1, -R0 ;  /* 0x000000014b4be824 */ /* 0x000fe200078e0a00 */
[----:B------:R-:W-:Y:S01]  /*3160*/  ISETP.GT.U32.AND P5, PT, R0, R73, PT ;  /* 0x000000490000720c */ /* 0x000fe20003fa4070 */
[----:B------:R-:W-:-:S02]  /*3170*/  IMAD.MOV R52, RZ, RZ, -R48 ;  /* 0x000000ffff347224 */ /* 0x000fc400078e0a30 */
[----:B------:R-:W-:Y:S01]  /*3180*/  IMAD.MOV R50, RZ, RZ, -R50 ;  /* 0x000000ffff327224 */ /* 0x000fe200078e0a32 */
[C---:B------:R-:W-:Y:S01]  /*3190*/  ISETP.GT.U32.AND P6, PT, R0.reuse, R75, PT ;  /* 0x0000004b0000720c */ /* 0x040fe20003fc4070 */
[C---:B------:R-:W-:Y:S02]  /*31a0*/  IMAD R51, R0.reuse, R52, R51 ;  /* 0x0000003400337224 */ /* 0x040fe400078e0233 */
[C---:B------:R-:W-:Y:S02]  /*31b0*/  IMAD R81, R0.reuse, R50, R81 ;  /* 0x0000003200517224 */ /* 0x040fe400078e0251 */
[----:B------:R-:W-:Y:S01]  /*31c0*/  IMAD.HI.U32 R48, R3, R53, RZ ;  /* 0x0000003503307227 */ /* 0x000fe200078e00ff */
[----:B------:R-:W-:-:S03]  /*31d0*/  ISETP.GT.U32.AND P2, PT, R0, R51, PT ;  /* 0x000000330000720c */ /* 0x000fc60003f44070 */
[----:B------:R-:W-:Y:S02]  /*31e0*/  IMAD.MOV R48, RZ, RZ, -R48 ;  /* 0x000000ffff307224 */ /* 0x000fe400078e0a30 */
[--C-:B------:R-:W-:Y:S01]  /*31f0*/  @!P5 IMAD.IADD R73, R73, 0x1, -R0.reuse ;  /* 0x000000014949d824 */ /* 0x100fe200078e0a00 */
[----:B------:R-:W-:Y:S01]  /*3200*/  ISETP.GE.AND P5, PT, R54, RZ, PT ;  /* 0x000000ff3600720c */ /* 0x000fe20003fa6270 */
[--C-:B------:R-:W-:Y:S02]  /*3210*/  @!P6 IMAD.IADD R75, R75, 0x1, -R0.reuse ;  /* 0x000000014b4be824 */ /* 0x100fe400078e0a00 */
[----:B------:R-:W-:Y:S01]  /*3220*/  IMAD R49, R0, R48, R53 ;  /* 0x0000003000317224 */ /* 0x000fe200078e0235 */
[----:B------:R-:W-:Y:S01]  /*3230*/  IABS R53, R132 ;  /* 0x0000008400357213 */ /* 0x000fe20000000000 */
[----:B------:R-:W-:Y:S01]  /*3240*/  VIADD R50, R132, 0x37 ;  /* 0x0000003784327836 */ /* 0x000fe20000000000 */
[----:B------:R-:W-:Y:S01]  /*3250*/  @!P3 IADD3 R75, PT, PT, -R75, RZ, RZ ;  /* 0x000000ff4b4bb210 */ /* 0x000fe20007ffe1ff */
[----:B------:R-:W-:Y:S01]  /*3260*/  @!P2 IMAD.IADD R51, R51, 0x1, -R0 ;  /* 0x000000013333a824 */ /* 0x000fe200078e0a00 */
[----:B------:R-:W-:-:S02]  /*3270*/  ISETP.GT.U32.AND P3, PT, R0, R81, PT ;  /* 0x000000510000720c */ /* 0x000fc40003f64070 */
[----:B------:R-:W-:Y:S02]  /*3280*/  IADD3 R48, PT, PT, R132, 0x36, RZ ;  /* 0x0000003684307810 */ /* 0x000fe40007ffe0ff */
[----:B------:R-:W-:Y:S02]  /*3290*/  @!P0 IADD3 R73, PT, PT, -R73, RZ, RZ ;  /* 0x000000ff49498210 */ /* 0x000fe40007ffe1ff */
[----:B------:R-:W-:Y:S02]  /*32a0*/  ISETP.GE.AND P2, PT, R48, RZ, PT ;  /* 0x000000ff3000720c */ /* 0x000fe40003f46270 */
[----:B------:R-:W-:Y:S01]  /*32b0*/  IABS R83, R48 ;  /* 0x0000003000537213 */ /* 0x000fe20000000000 */
[----:B------:R-:W-:Y:S01]  /*32c0*/  IMAD.HI.U32 R48, R3, R53, RZ ;  /* 0x0000003503307227 */ /* 0x000fe200078e00ff */
[C---:B------:R-:W-:Y:S02]  /*32d0*/  ISETP.GT.U32.AND P0, PT, R0.reuse, R51, PT ;  /* 0x000000330000720c */ /* 0x040fe40003f04070 */
[----:B------:R-:W-:Y:S01]  /*32e0*/  ISETP.GT.U32.AND P6, PT, R0, R49, PT ;  /* 0x000000310000720c */ /* 0x000fe20003fc4070 */
[----:B------:R-:W-:Y:S01]  /*32f0*/  @!P3 IMAD.IADD R81, R81, 0x1, -R0 ;  /* 0x000000015151b824 */ /* 0x000fe200078e0a00 */
[----:B------:R-:W-:Y:S01]  /*3300*/  IABS R87, R50 ;  /* 0x0000003200577213 */ /* 0x000fe20000000000 */
[----:B------:R-:W-:-:S02]  /*3310*/  IMAD.MOV R52, RZ, RZ, -R48 ;  /* 0x000000ffff347224 */ /* 0x000fc400078e0a30 */
[----:B------:R-:W-:Y:S01]  /*3320*/  IMAD.HI.U32 R48, R3, R83, RZ ;  /* 0x0000005303307227 */ /* 0x000fe200078e00ff */
[----:B------:R-:W-:-:S03]  /*3330*/  ISETP.GT.U32.AND P3, PT, R0, R81, PT ;  /* 0x000000510000720c */ /* 0x000fc60003f64070 */
[----:B------:R-:W-:Y:S02]  /*3340*/  IMAD.MOV R48, RZ, RZ, -R48 ;  /* 0x000000ffff307224 */ /* 0x000fe400078e0a30 */
[--C-:B------:R-:W-:Y:S01]  /*3350*/  @!P0 IMAD.IADD R51, R51, 0x1, -R0.reuse ;  /* 0x0000000133338824 */ /* 0x100fe200078e0a00 */
[----:B------:R-:W-:Y:S01]  /*3360*/  ISETP.GE.AND P0, PT, R50, RZ, PT ;  /* 0x000000ff3200720c */ /* 0x000fe20003f06270 */
[----:B------:R-:W-:Y:S01]  /*3370*/  IMAD R83, R0, R48, R83 ;  /* 0x0000003000537224 */ /* 0x000fe200078e0253 */
[----:B------:R-:W-:Y:S01]  /*3380*/  @!P6 IADD3 R49, PT, PT, R49, -R0, RZ ;  /* 0x800000003131e210 */ /* 0x000fe20007ffe0ff */
[----:B------:R-:W-:Y:S01]  /*3390*/  IMAD.HI.U32 R50, R3, R87, RZ ;  /* 0x0000005703327227 */ /* 0x000fe200078e00ff */
[----:B------:R-:W-:Y:S02]  /*33a0*/  IADD3 R48, PT, PT, R132, 0x38, RZ ;  /* 0x0000003884307810 */ /* 0x000fe40007ffe0ff */
[C---:B------:R-:W-:Y:S01]  /*33b0*/  ISETP.GT.U32.AND P6, PT, R0.reuse, R49, PT ;  /* 0x000000310000720c */ /* 0x040fe20003fc4070 */
[----:B------:R-:W-:Y:S01]  /*33c0*/  @!P3 IMAD.IADD R81, R81, 0x1, -R0 ;  /* 0x000000015151b824 */ /* 0x000fe200078e0a00 */
[----:B------:R-:W-:Y:S01]  /*33d0*/  ISETP.GT.U32.AND P3, PT, R0, R83, PT ;  /* 0x000000530000720c */ /* 0x000fe20003f64070 */
[----:B------:R-:W-:Y:S01]  /*33e0*/  IMAD.MOV R50, RZ, RZ, -R50 ;  /* 0x000000ffff327224 */ /* 0x000fe200078e0a32 */
[----:B------:R-:W-:Y:S01]  /*33f0*/  IABS R54, R48 ;  /* 0x0000003000367213 */ /* 0x000fe20000000000 */
[----:B------:R-:W-:-:S02]  /*3400*/  IMAD.MOV.U32 R77, RZ, RZ, R51 ;  /* 0x000000ffff4d7224 */ /* 0x000fc400078e0033 */
[----:B------:R-:W-:Y:S02]  /*3410*/  IMAD R87, R0, R50, R87 ;  /* 0x0000003200577224 */ /* 0x000fe400078e0257 */
[----:B------:R-:W-:Y:S02]  /*3420*/  VIADD R50, R132, 0x39 ;  /* 0x0000003984327836 */ /* 0x000fe40000000000 */
[----:B------:R-:W-:Y:S01]  /*3430*/  @!P4 IMAD.MOV R77, RZ, RZ, -R77 ;  /* 0x000000ffff4dc224 */ /* 0x000fe200078e0a4d */
[----:B------:R-:W-:Y:S01]  /*3440*/  ISETP.GE.AND P4, PT, R48, RZ, PT ;  /* 0x000000ff3000720c */ /* 0x000fe20003f86270 */
[----:B------:R-:W-:Y:S01]  /*3450*/  IMAD.HI.U32 R48, R3, R54, RZ ;  /* 0x0000003603307227 */ /* 0x000fe200078e00ff */
[----:B------:R-:W-:Y:S02]  /*3460*/  IABS R91, R50 ;  /* 0x00000032005b7213 */ /* 0x000fe40000000000 */
[----:B------:R-:W-:Y:S01]  /*3470*/  @!P6 IADD3 R49, PT, PT, R49, -R0, RZ ;  /* 0x800000003131e210 */ /* 0x000fe20007ffe0ff */
[----:B------:R-:W-:Y:S01]  /*3480*/  @!P3 IMAD.IADD R83, R83, 0x1, -R0 ;  /* 0x000000015353b824 */ /* 0x000fe200078e0a00 */
[----:B------:R-:W-:Y:S01]  /*3490*/  ISETP.GT.U32.AND P3, PT, R0, R87, PT ;  /* 0x000000570000720c */ /* 0x000fe20003f64070 */
[----:B------:R-:W-:Y:S01]  /*34a0*/  IMAD.HI.U32 R51, R3, R93, RZ ;  /* 0x0000005d03337227 */ /* 0x000fe200078e00ff */
[----:B------:R-:W-:-:S03]  /*34b0*/  ISETP.GE.AND P6, PT, R50, RZ, PT ;  /* 0x000000ff3200720c */ /* 0x000fc60003fc6270 */
[----:B------:R-:W-:-:S04]  /*34c0*/  IMAD.HI.U32 R50, R3, R91, RZ ;  /* 0x0000005b03327227 */ /* 0x000fc800078e00ff */
[----:B------:R-:W-:Y:S01]  /*34d0*/  IMAD.MOV R79, RZ, RZ, -R48 ;  /* 0x000000ffff4f7224 */ /* 0x000fe200078e0a30 */
[----:B------:R-:W-:Y:S01]  /*34e0*/  IADD3 R50, PT, PT, -R50, RZ, RZ ;  /* 0x000000ff32327210 */ /* 0x000fe20007ffe1ff */
[----:B------:R-:W-:Y:S02]  /*34f0*/  IMAD.MOV R48, RZ, RZ, -R51 ;  /* 0x000000ffff307224 */ /* 0x000fe400078e0a33 */
[----:B------:R-:W-:Y:S01]  /*3500*/  @!P3 IMAD.IADD R87, R87, 0x1, -R0 ;  /* 0x000000015757b824 */ /* 0x000fe200078e0a00 */
[C---:B------:R-:W-:Y:S01]  /*3510*/  ISETP.GT.U32.AND P3, PT, R0.reuse, R83, PT ;  /* 0x000000530000720c */ /* 0x040fe20003f64070 */
[C---:B------:R-:W-:Y:S02]  /*3520*/  IMAD R91, R0.reuse, R50, R91 ;  /* 0x00000032005b7224 */ /* 0x040fe400078e025b */
[----:B------:R-:W-:Y:S02]  /*3530*/  IMAD R51, R0, R79, R54 ;  /* 0x0000004f00337224 */ /* 0x000fe400078e0236 */
[----:B------:R-:W-:-:S02]  /*3540*/  VIADD R50, R132, 0x3c ;  /* 0x0000003c84327836 */ /* 0x000fc40000000000 */
[----:B------:R-:W-:Y:S02]  /*3550*/  IMAD.MOV.U32 R79, RZ, RZ, R49 ;  /* 0x000000ffff4f7224 */ /* 0x000fe400078e0031 */
[C---:B------:R-:W-:Y:S01]  /*3560*/  IMAD R53, R0.reuse, R52, R53 ;  /* 0x0000003400357224 */ /* 0x040fe200078e0235 */
[----:B------:R-:W-:Y:S01]  /*3570*/  IABS R97, R50 ;  /* 0x0000003200617213 */ /* 0x000fe20000000000 */
[----:B------:R-:W-:Y:S01]  /*3580*/  IMAD.HI.U32 R52, R3, R95, RZ ;  /* 0x0000005f03347227 */ /* 0x000fe200078e00ff */
[----:B------:R-:W-:Y:S02]  /*3590*/  @!P1 IADD3 R79, PT, PT, -R79, RZ, RZ ;  /* 0x000000ff4f4f9210 */ /* 0x000fe40007ffe1ff */
[C---:B------:R-:W-:Y:S01]  /*35a0*/  ISETP.GT.U32.AND P1, PT, R0.reuse, R87, PT ;  /* 0x000000570000720c */ /* 0x040fe20003f24070 */
[----:B------:R-:W-:Y:S01]  /*35b0*/  @!P5 IMAD.MOV R81, RZ, RZ, -R81 ;  /* 0x000000ffff51d224 */ /* 0x000fe200078e0a51 */
[C---:B------:R-:W-:Y:S01]  /*35c0*/  ISETP.GT.U32.AND P5, PT, R0.reuse, R51, PT ;  /* 0x000000330000720c */ /* 0x040fe20003fa4070 */
[----:B------:R-:W-:Y:S01]  /*35d0*/  IMAD R93, R0, R48, R93 ;  /* 0x00000030005d7224 */ /* 0x000fe200078e025d */
[----:B------:R-:W-:Y:S01]  /*35e0*/  IADD3 R52, PT, PT, -R52, RZ, RZ ;  /* 0x000000ff34347210 */ /* 0x000fe20007ffe1ff */
[----:B------:R-:W-:-:S04]  /*35f0*/  IMAD.HI.U32 R48, R3, R97, RZ ;  /* 0x0000006103307227 */ /* 0x000fc800078e00ff */
[--C-:B------:R-:W-:Y:S01]  /*3600*/  @!P3 IMAD.IADD R83, R83, 0x1, -R0.reuse ;  /* 0x000000015353b824 */ /* 0x100fe200078e0a00 */
[C---:B------:R-:W-:Y:S01]  /*3610*/  ISETP.GT.U32.AND P3, PT, R0.reuse, R91, PT ;  /* 0x0000005b0000720c */ /* 0x040fe20003f64070 */
[----:B------:R-:W-:Y:S01]  /*3620*/  IMAD R95, R0, R52, R95 ;  /* 0x00000034005f7224 */ /* 0x000fe200078e025f */
[----:B------:R-:W-:Y:S01]  /*3630*/  IADD3 R48, PT, PT, -R48, RZ, RZ ;  /* 0x000000ff30307210 */ /* 0x000fe20007ffe1ff */
[--C-:B------:R-:W-:Y:S01]  /*3640*/  @!P1 IMAD.IADD R87, R87, 0x1, -R0.reuse ;  /* 0x0000000157579824 */ /* 0x100fe200078e0a00 */
[----:B------:R-:W-:Y:S01]  /*3650*/  ISETP.GT.U32.AND P1, PT, R0, R93, PT ;  /* 0x0000005d0000720c */ /* 0x000fe20003f24070 */
[----:B------:R-:W-:Y:S01]  /*3660*/  VIADD R54, R132, 0x3e ;  /* 0x0000003e84367836 */ /* 0x000fe20000000000 */
[----:B------:R-:W-:Y:S01]  /*3670*/  @!P5 IADD3 R51, PT, PT, R51, -R0, RZ ;  /* 0x800000003333d210 */ /* 0x000fe20007ffe0ff */
[C---:B------:R-:W-:Y:S01]  /*3680*/  IMAD R97, R0.reuse, R48, R97 ;  /* 0x0000003000617224 */ /* 0x040fe200078e0261 */
[----:B------:R-:W-:Y:S01]  /*3690*/  ISETP.GT.U32.AND P5, PT, R0, R95, PT ;  /* 0x0000005f0000720c */ /* 0x000fe20003fa4070 */
[----:B------:R-:W-:Y:S01]  /*36a0*/  IMAD.MOV.U32 R85, RZ, RZ, R83 ;  /* 0x000000ffff557224 */ /* 0x000fe200078e0053 */
[----:B------:R-:W-:Y:S01]  /*36b0*/  IADD3 R52, PT, PT, R132, 0x3d, RZ ;  /* 0x0000003d84347810 */ /* 0x000fe20007ffe0ff */
[----:B------:R-:W-:Y:S01]  /*36c0*/  @!P0 IMAD.MOV R87, RZ, RZ, -R87 ;  /* 0x000000ffff578224 */ /* 0x000fe200078e0a57 */
[----:B------:R-:W-:Y:S01]  /*36d0*/  LOP3.LUT R83, R133, 0x7f, RZ, 0xc0, !PT ;  /* 0x0000007f85537812 */ /* 0x000fe200078ec0ff */
[----:B------:R-:W-:Y:S01]  /*36e0*/  @!P3 IMAD.IADD R91, R91, 0x1, -R0 ;  /* 0x000000015b5bb824 */ /* 0x000fe200078e0a00 */
[----:B------:R-:W-:-:S02]  /*36f0*/  ISETP.GT.U32.AND P3, PT, R0, R97, PT ;  /* 0x000000610000720c */ /* 0x000fc40003f64070 */
[----:B------:R-:W-:Y:S02]  /*3700*/  IABS R99, R52 ;  /* 0x0000003400637213 */ /* 0x000fe40000000000 */
[----:B------:R-:W-:Y:S02]  /*3710*/  @!P1 IADD3 R93, PT, PT, R93, -R0, RZ ;  /* 0x800000005d5d9210 */ /* 0x000fe40007ffe0ff */
[----:B------:R-:W-:Y:S01]  /*3720*/  ISETP.GT.U32.AND P1, PT, R0, R51, PT ;  /* 0x000000330000720c */ /* 0x000fe20003f24070 */
[--C-:B------:R-:W-:Y:S01]  /*3730*/  @!P5 IMAD.IADD R95, R95, 0x1, -R0.reuse ;  /* 0x000000015f5fd824 */ /* 0x100fe200078e0a00 */
[----:B------:R-:W-:Y:S01]  /*3740*/  IABS R101, R54 ;  /* 0x0000003600657213 */ /* 0x000fe20000000000 */
[----:B------:R-:W-:Y:S01]  /*3750*/  IMAD.HI.U32 R49, R3, R99, RZ ;  /* 0x0000006303317227 */ /* 0x000fe200078e00ff */
[----:B------:R-:W-:Y:S02]  /*3760*/  @!P2 IADD3 R85, PT, PT, -R85, RZ, RZ ;  /* 0x000000ff5555a210 */ /* 0x000fe40007ffe1ff */
[----:B------:R-:W-:Y:S01]  /*3770*/  LEA R62, R8, R83, 0x8 ;  /* 0x00000053083e7211 */ /* 0x000fe200078e40ff */
[--C-:B------:R-:W-:Y:S01]  /*3780*/  @!P3 IMAD.IADD R97, R97, 0x1, -R0.reuse ;  /* 0x000000016161b824 */ /* 0x100fe200078e0a00 */
[C---:B------:R-:W-:Y:S01]  /*3790*/  ISETP.GT.U32.AND P3, PT, R0.reuse, R95, PT ;  /* 0x0000005f0000720c */ /* 0x040fe20003f64070 */
[----:B------:R-:W-:Y:S01]  /*37a0*/  IMAD.MOV R49, RZ, RZ, -R49 ;  /* 0x000000ffff317224 */ /* 0x000fe200078e0a31 */
[C---:B------:R-:W-:Y:S01]  /*37b0*/  ISETP.GT.U32.AND P2, PT, R0.reuse, R91, PT ;  /* 0x0000005b0000720c */ /* 0x040fe20003f44070 */
[----:B------:R-:W-:Y:S01]  /*37c0*/  IMAD.HI.U32 R3, R3, R101, RZ ;  /* 0x0000006503037227 */ /* 0x000fe200078e00ff */
[C---:B------:R-:W-:Y:S01]  /*37d0*/  ISETP.GT.U32.AND P5, PT, R0.reuse, R93, PT ;  /* 0x0000005d0000720c */ /* 0x040fe20003fa4070 */
[----:B------:R-:W-:Y:S01]  /*37e0*/  STL [R1+0x964], R62 ;  /* 0x0009643e01007387 */ /* 0x000fe20000100800 */
[----:B------:R-:W-:Y:S01]  /*37f0*/  @!P1 IADD3 R51, PT, PT, R51, -R0, RZ ;  /* 0x8000000033339210 */ /* 0x000fe20007ffe0ff */
[----:B------:R-:W-:Y:S01]  /*3800*/  IMAD R99, R0, R49, R99 ;  /* 0x0000003100637224 */ /* 0x000fe200078e0263 */
[----:B------:R-:W-:Y:S01]  /*3810*/  IABS R49, R62 ;  /* 0x0000003e00317213 */ /* 0x000fe20000000000 */
[----:B------:R-:W-:Y:S01]  /*3820*/  VIADD R60, R62, 0x80 ;  /* 0x000000803e3c7836 */ /* 0x000fe20000000000 */
[----:B------:R-:W-:Y:S01]  /*3830*/  MOV R89, R51 ;  /* 0x0000003300597202 */ /* 0x000fe20000000f00 */
[----:B------:R-:W-:Y:S01]  /*3840*/  IMAD.MOV R3, RZ, RZ, -R3 ;  /* 0x000000ffff037224 */ /* 0x000fe200078e0a03 */
[C---:B------:R-:W-:Y:S01]  /*3850*/  ISETP.GT.U32.AND P1, PT, R0.reuse, R99, PT ;  /* 0x000000630000720c */ /* 0x040fe20003f24070 */
[--C-:B------:R-:W-:Y:S01]  /*3860*/  @!P3 IMAD.IADD R95, R95, 0x1, -R0.reuse ;  /* 0x000000015f5fb824 */ /* 0x100fe200078e0a00 */
[C---:B------:R-:W-:Y:S01]  /*3870*/  ISETP.GT.U32.AND P3, PT, R0.reuse, R53, PT ;  /* 0x000000350000720c */ /* 0x040fe20003f64070 */
[C---:B------:R-:W-:Y:S01]  /*3880*/  IMAD R101, R0.reuse, R3, R101 ;  /* 0x0000000300657224 */ /* 0x040fe200078e0265 */
[----:B------:R-:W-:Y:S01]  /*3890*/  IABS R51, R60 ;  /* 0x0000003c00337213 */ /* 0x000fe20000000000 */
[----:B------:R-:W-:Y:S01]  /*38a0*/  @!P2 IMAD.IADD R91, R91, 0x1, -R0 ;  /* 0x000000015b5ba824 */ /* 0x000fe200078e0a00 */
[----:B------:R-:W-:Y:S01]  /*38b0*/  ISETP.GT.U32.AND P0, PT, R0, R97, PT ;  /* 0x000000610000720c */ /* 0x000fe20003f04070 */
[----:B------:R-:W-:Y:S01]  /*38c0*/  IMAD.HI.U32 R3, R2, R49, RZ ;  /* 0x0000003102037227 */ /* 0x000fe200078e00ff */
[----:B------:R-:W-:Y:S01]  /*38d0*/  ISETP.GT.U32.AND P2, PT, R0, R101, PT ;  /* 0x000000650000720c */ /* 0x000fe20003f44070 */
[----:B------:R1:W-:Y:S01]  /*38e0*/  STL [R1+0x968], R60 ;  /* 0x0009683c01007387 */ /* 0x0003e20000100800 */
[----:B------:R-:W-:Y:S01]  /*38f0*/  LOP3.LUT R8, RZ, R5, RZ, 0x33, !PT ;  /* 0x00000005ff087212 */ /* 0x000fe200078e33ff */
[----:B------:R-:W-:-:S02]  /*3900*/  IMAD.HI.U32 R2, R2, R51, RZ ;  /* 0x0000003302027227 */ /* 0x000fc400078e00ff */
[----:B------:R-:W-:Y:S02]  /*3910*/  @!P1 IADD3 R99, PT, PT, R99, -R0, RZ ;  /* 0x8000000063639210 */ /* 0x000fe40007ffe0ff */
[--C-:B------:R-:W-:Y:S01]  /*3920*/  @!P5 IMAD.IADD R93, R93, 0x1, -R0.reuse ;  /* 0x000000015d5dd824 */ /* 0x100fe200078e0a00 */
[----:B------:R-:W-:Y:S01]  /*3930*/  ISETP.GE.AND P5, PT, R56, RZ, PT ;  /* 0x000000ff3800720c */ /* 0x000fe20003fa6270 */
[----:B------:R-:W-:Y:S01]  /*3940*/  @!P3 IMAD.IADD R53, R53, 0x1, -R0 ;  /* 0x000000013535b824 */ /* 0x000fe200078e0a00 */
[----:B------:R-:W-:Y:S01]  /*3950*/  ISETP.GT.U32.AND P1, PT, R0, R99, PT ;  /* 0x000000630000720c */ /* 0x000fe20003f24070 */
[----:B------:R-:W-:Y:S01]  /*3960*/  IMAD.MOV R3, RZ, RZ, -R3 ;  /* 0x000000ffff037224 */ /* 0x000fe200078e0a03 */
[----:B------:R-:W-:Y:S01]  /*3970*/  IADD3 R2, PT, PT, -R2, RZ, RZ ;  /* 0x000000ff02027210 */ /* 0x000fe20007ffe1ff */
[----:B------:R-:W-:Y:S01]  /*3980*/  @!P4 IMAD.MOV R89, RZ, RZ, -R89 ;  /* 0x000000ffff59c224 */ /* 0x000fe200078e0a59 */
[----:B------:R-:W-:Y:S01]  /*3990*/  ISETP.GT.U32.AND P4, PT, R0, R53, PT ;  /* 0x000000350000720c */ /* 0x000fe20003f84070 */
[----:B------:R-:W-:Y:S01]  /*39a0*/  IMAD R49, R6, R3, R49 ;  /* 0x0000000306317224 */ /* 0x000fe200078e0231 */
[----:B------:R-:W-:Y:S01]  /*39b0*/  ISETP.GE.AND P3, PT, R50, RZ, PT ;  /* 0x000000ff3200720c */ /* 0x000fe20003f66270 */
[----:B------:R-:W-:-:S02]  /*39c0*/  IMAD R51, R6, R2, R51 ;  /* 0x0000000206337224 */ /* 0x000fc400078e0233 */
[--C-:B------:R-:W-:Y:S01]  /*39d0*/  @!P2 IMAD.IADD R101, R101, 0x1, -R0.reuse ;  /* 0x000000016565a824 */ /* 0x100fe200078e0a00 */
[----:B------:R-:W2:Y:S01]  /*39e0*/  LDC.64 R2, c[0x0][0x3a8] ;  /* 0x0000ea00ff027b82 */ /* 0x000ea20000000a00 */
[----:B------:R-:W-:Y:S01]  /*39f0*/  @!P6 IMAD.MOV R91, RZ, RZ, -R91 ;  /* 0x000000ffff5be224 */ /* 0x000fe200078e0a5b */
[C---:B------:R-:W-:Y:S01]  /*3a00*/  ISETP.GT.U32.AND P6, PT, R6.reuse, R51, PT ;  /* 0x000000330600720c */ /* 0x040fe20003fc4070 */
[--C-:B------:R-:W-:Y:S01]  /*3a10*/  @!P0 IMAD.IADD R97, R97, 0x1, -R0.reuse ;  /* 0x0000000161618824 */ /* 0x100fe200078e0a00 */
[----:B------:R-:W-:Y:S02]  /*3a20*/  @!P5 IADD3 R93, PT, PT, -R93, RZ, RZ ;  /* 0x000000ff5d5dd210 */ /* 0x000fe40007ffe1ff */
[----:B------:R-:W-:Y:S01]  /*3a30*/  ISETP.GT.U32.AND P5, PT, R6, R49, PT ;  /* 0x000000310600720c */ /* 0x000fe20003fa4070 */
[----:B------:R-:W-:Y:S01]  /*3a40*/  @!P4 IMAD.IADD R53, R53, 0x1, -R0 ;  /* 0x000000013535c824 */ /* 0x000fe200078e0a00 */
[----:B------:R-:W-:Y:S01]  /*3a50*/  ISETP.GT.U32.AND P2, PT, R0, R101, PT ;  /* 0x000000650000720c */ /* 0x000fe20003f44070 */
[----:B------:R-:W-:Y:S01]  /*3a60*/  @!P3 IMAD.MOV R97, RZ, RZ, -R97 ;  /* 0x000000ffff61b224 */ /* 0x000fe200078e0a61 */
[----:B------:R-:W-:-:S02]  /*3a70*/  @!P1 IADD3 R99, PT, PT, R99, -R0, RZ ;  /* 0x8000000063639210 */ /* 0x000fc40007ffe0ff */
[----:B------:R-:W-:Y:S02]  /*3a80*/  ISETP.GE.AND P1, PT, R52, RZ, PT ;  /* 0x000000ff3400720c */ /* 0x000fe40003f26270 */
[----:B------:R-:W-:Y:S01]  /*3a90*/  ISETP.GE.AND P4, PT, R132, RZ, PT ;  /* 0x000000ff8400720c */ /* 0x000fe20003f86270 */
[----:B------:R-:W-:Y:S01]  /*3aa0*/  @!P6 IMAD.IADD R51, R51, 0x1, -R6 ;  /* 0x000000013333e824 */ /* 0x000fe200078e0a06 */
[----:B------:R-:W-:Y:S02]  /*3ab0*/  ISETP.GE.AND P0, PT, R58, RZ, PT ;  /* 0x000000ff3a00720c */ /* 0x000fe40003f06270 */
[----:B------:R-:W-:Y:S02]  /*3ac0*/  ISETP.GE.AND P3, PT, R60, RZ, PT ;  /* 0x000000ff3c00720c */ /* 0x000fe40003f66270 */
[----:B------:R-:W-:Y:S01]  /*3ad0*/  @!P5 IADD3 R49, PT, PT, R49, -R6, RZ ;  /* 0x800000063131d210 */ /* 0x000fe20007ffe0ff */
[----:B------:R-:W-:Y:S01]  /*3ae0*/  @!P2 IMAD.IADD R101, R101, 0x1, -R0 ;  /* 0x000000016565a824 */ /* 0x000fe200078e0a00 */
[----:B------:R-:W-:Y:S01]  /*3af0*/  ISETP.GE.AND P2, PT, R54, RZ, PT ;  /* 0x000000ff3600720c */ /* 0x000fe20003f46270 */
[----:B------:R-:W5:Y:S01]  /*3b00*/  LDC R0, c[0x0][0x3a0] ;  /* 0x0000e800ff007b82 */ /* 0x000f620000000800 */
[----:B------:R-:W-:-:S02]  /*3b10*/  ISETP.GT.U32.AND P5, PT, R6, R49, PT ;  /* 0x000000310600720c */ /* 0x000fc40003fa4070 */
[----:B------:R-:W-:Y:S01]  /*3b20*/  @!P1 IADD3 R99, PT, PT, -R99, RZ, RZ ;  /* 0x000000ff63639210 */ /* 0x000fe20007ffe1ff */
[----:B------:R-:W-:Y:S01]  /*3b30*/  @!P4 IMAD.MOV R53, RZ, RZ, -R53 ;  /* 0x000000ffff35c224 */ /* 0x000fe200078e0a35 */
[----:B------:R-:W-:Y:S01]  /*3b40*/  ISETP.GT.U32.AND P1, PT, R6, R51, PT ;  /* 0x000000330600720c */ /* 0x000fe20003f24070 */
[----:B------:R-:W-:Y:S01]  /*3b50*/  @!P0 IMAD.MOV R95, RZ, RZ, -R95 ;  /* 0x000000ffff5f8224 */ /* 0x000fe200078e0a5f */
[----:B------:R-:W-:Y:S02]  /*3b60*/  ISETP.GE.AND P4, PT, R62, RZ, PT ;  /* 0x000000ff3e00720c */ /* 0x000fe40003f86270 */
[----:B------:R-:W-:-:S03]  /*3b70*/  ISETP.NE.AND P0, PT, R5, RZ, PT ;  /* 0x000000ff0500720c */ /* 0x000fc60003f05270 */
[----:B------:R-:W-:Y:S01]  /*3b80*/  @!P2 IMAD.MOV R101, RZ, RZ, -R101 ;  /* 0x000000ffff65a224 */ /* 0x000fe200078e0a65 */
[C---:B------:R-:W-:Y:S01]  /*3b90*/  SEL R48, R8.reuse, R10, !P0 ;  /* 0x0000000a08307207 */ /* 0x040fe20004000000 */
[----:B------:R-:W-:Y:S01]  /*3ba0*/  @!P5 IMAD.IADD R49, R49, 0x1, -R6 ;  /* 0x000000013131d824 */ /* 0x000fe200078e0a06 */
[C---:B------:R-:W-:Y:S02]  /*3bb0*/  SEL R50, R8.reuse, R11, !P0 ;  /* 0x0000000b08327207 */ /* 0x040fe40004000000 */
[C---:B------:R-:W-:Y:S02]  /*3bc0*/  SEL R56, R8.reuse, R14, !P0 ;  /* 0x0000000e08387207 */ /* 0x040fe40004000000 */
[----:B------:R-:W-:Y:S01]  /*3bd0*/  @!P1 IADD3 R51, PT, PT, R51, -R6, RZ ;  /* 0x8000000633339210 */ /* 0x000fe20007ffe0ff */
[----:B------:R-:W-:Y:S01]  /*3be0*/  @!P4 IMAD.MOV R49, RZ, RZ, -R49 ;  /* 0x000000ffff31c224 */ /* 0x000fe200078e0a31 */
[C---:B------:R-:W-:Y:S02]  /*3bf0*/  SEL R58, R8.reuse, R15, !P0 ;  /* 0x0000000f083a7207 */ /* 0x040fe40004000000 */
[C---:B------:R-:W-:Y:S01]  /*3c00*/  SEL R53, R8.reuse, R53, !P0 ;  /* 0x0000003508357207 */ /* 0x040fe20004000000 */
[----:B------:R-:W-:Y:S01]  /*3c10*/  @!P3 IMAD.MOV R51, RZ, RZ, -R51 ;  /* 0x000000ffff33b224 */ /* 0x000fe200078e0a33 */
[----:B------:R-:W-:-:S02]  /*3c20*/  SEL R5, R8, R9, !P0 ;  /* 0x0000000908057207 */ /* 0x000fc40004000000 */
[C---:B------:R-:W-:Y:S02]  /*3c30*/  SEL R52, R8.reuse, R12, !P0 ;  /* 0x0000000c08347207 */ /* 0x040fe40004000000 */
[C---:B------:R-:W-:Y:S01]  /*3c40*/  SEL R54, R8.reuse, R13, !P0 ;  /* 0x0000000d08367207 */ /* 0x040fe20004000000 */
[----:B----4-:R-:W-:Y:S01]  /*3c50*/  IMAD R5, R5, UR8, RZ ;  /* 0x0000000805057c24 */ /* 0x010fe2000f8e02ff */
[----:B-1----:R-:W-:Y:S01]  /*3c60*/  SEL R60, R8, R16, !P0 ;  /* 0x00000010083c7207 */ /* 0x002fe20004000000 */
[----:B------:R-:W-:Y:S01]  /*3c70*/  IMAD R13, R52, UR8, RZ ;  /* 0x00000008340d7c24 */ /* 0x000fe2000f8e02ff */
[C---:B------:R-:W-:Y:S01]  /*3c80*/  SEL R62, R8.reuse, R17, !P0 ;  /* 0x00000011083e7207 */ /* 0x040fe20004000000 */
[----:B--2---:R-:W-:Y:S01]  /*3c90*/  IMAD R17, R83, R3, RZ ;  /* 0x0000000353117224 */ /* 0x004fe200078e02ff */
[----:B------:R-:W-:Y:S01]  /*3ca0*/  SEL R64, R8, R18, !P0 ;  /* 0x0000001208407207 */ /* 0x000fe20004000000 */
[----:B------:R-:W-:Y:S01]  /*3cb0*/  IMAD R18, R54, UR8, RZ ;  /* 0x0000000836127c24 */ /* 0x000fe2000f8e02ff */
        /* <DEDUP_REMOVED lines=46> */
[C---:B------:R-:W-:Y:S01]  /*3fa0*/  SEL R107, R8.reuse, R42, !P0 ;  /* 0x0000002a086b7207 */ /* 0x040fe20004000000 */
        /* <DEDUP_REMOVED lines=8> */
[----:B---3--:R-:W-:Y:S01]  /*4030*/  IMAD R46, R107, UR37, RZ ;  /* 0x000000256b2e7c24 */ /* 0x008fe2000f8e02ff */
[----:B------:R-:W-:Y:S01]  /*4040*/  SEL R112, R8, R47, !P0 ;  /* 0x0000002f08707207 */ /* 0x000fe20004000000 */
[----:B------:R-:W-:Y:S01]  /*4050*/  IMAD R47, R108, UR38, RZ ;  /* 0x000000266c2f7c24 */ /* 0x000fe2000f8e02ff */
[C---:B------:R-:W-:Y:S01]  /*4060*/  SEL R55, R8.reuse, R55, !P0 ;  /* 0x0000003708377207 */ /* 0x040fe20004000000 */
[----:B------:R-:W-:Y:S01]  /*4070*/  UMOV UR9, 0x1 ;  /* 0x0000000100097882 */ /* 0x000fe20000000000 */
[----:B------:R-:W-:-:S02]  /*4080*/  SEL R57, R8, R57, !P0 ;  /* 0x0000003908397207 */ /* 0x000fc40004000000 */
[C---:B------:R-:W-:Y:S02]  /*4090*/  SEL R59, R8.reuse, R59, !P0 ;  /* 0x0000003b083b7207 */ /* 0x040fe40004000000 */
[C---:B------:R-:W-:Y:S02]  /*40a0*/  SEL R61, R8.reuse, R61, !P0 ;  /* 0x0000003d083d7207 */ /* 0x040fe40004000000 */
[C---:B------:R-:W-:Y:S02]  /*40b0*/  SEL R63, R8.reuse, R63, !P0 ;  /* 0x0000003f083f7207 */ /* 0x040fe40004000000 */
[C---:B------:R-:W-:Y:S02]  /*40c0*/  SEL R65, R8.reuse, R65, !P0 ;  /* 0x0000004108417207 */ /* 0x040fe40004000000 */
[C---:B------:R-:W-:Y:S02]  /*40d0*/  SEL R67, R8.reuse, R67, !P0 ;  /* 0x0000004308437207 */ /* 0x040fe40004000000 */
        /* <DEDUP_REMOVED lines=14> */
[C---:B------:R-:W-:Y:S01]  /*41c0*/  SEL R10, R8.reuse, R99, !P0 ;  /* 0x00000063080a7207 */ /* 0x040fe20004000000 */
[----:B------:R-:W-:Y:S01]  /*41d0*/  IMAD R15, R15, UR62, RZ ;  /* 0x0000003e0f0f7c24 */ /* 0x000fe2000f8e02ff */
[C---:B------:R-:W-:Y:S02]  /*41e0*/  SEL R11, R8.reuse, R101, !P0 ;  /* 0x00000065080b7207 */ /* 0x040fe40004000000 */
[----:B------:R-:W-:Y:S01]  /*41f0*/  SEL R7, R8, R7, !P0 ;  /* 0x0000000708077207 */ /* 0x000fe20004000000 */
[----:B------:R-:W-:Y:S01]  /*4200*/  IMAD R52, R10, UR64, RZ ;  /* 0x000000400a347c24 */ /* 0x000fe2000f8e02ff */
[----:B------:R-:W-:Y:S01]  /*4210*/  ISETP.NE.AND P0, PT, R4, RZ, PT ;  /* 0x000000ff0400720c */ /* 0x000fe20003f05270 */
[----:B------:R-:W-:Y:S01]  /*4220*/  IMAD R54, R11, UR65, RZ ;  /* 0x000000410b367c24 */ /* 0x000fe2000f8e02ff */
[----:B------:R-:W-:-:S02]  /*4230*/  LOP3.LUT R4, RZ, R4, RZ, 0x33, !PT ;  /* 0x00000004ff047212 */ /* 0x000fc400078e33ff */
[----:B-----5:R-:W-:Y:S02]  /*4240*/  IADD3 R6, PT, PT, R0, -0x1, RZ ;  /* 0xffffffff00067810 */ /* 0x020fe40007ffe0ff */
[C---:B------:R-:W-:Y:S02]  /*4250*/  SEL R8, R4.reuse, R49, !P0 ;  /* 0x0000003104087207 */ /* 0x040fe40004000000 */
[----:B------:R-:W-:Y:S01]  /*4260*/  SEL R9, R4, R51, !P0 ;  /* 0x0000003304097207 */ /* 0x000fe20004000000 */
[C---:B------:R-:W-:Y:S01]  /*4270*/  VIADD R4, R0.reuse, 0xfffffffe ;  /* 0xfffffffe00047836 */ /* 0x040fe20000000000 */
[----:B------:R-:W-:Y:S02]  /*4280*/  IADD3 R12, PT, PT, R0, -0x4, RZ ;  /* 0xfffffffc000c7810 */ /* 0x000fe40007ffe0ff */
[----:B------:R-:W-:Y:S02]  /*4290*/  LEA R16, P1, R17, UR14, 0x2 ;  /* 0x0000000e11107c11 */ /* 0x000fe4000f8210ff */
[----:B------:R-:W-:Y:S01]  /*42a0*/  ISETP.GE.U32.AND P2, PT, R6, 0x7fffff80, PT ;  /* 0x7fffff800600780c */ /* 0x000fe20003f46070 */
[----:B------:R-:W-:Y:S01]  /*42b0*/  VIADD R6, R0, 0xfffffffd ;  /* 0xfffffffd00067836 */ /* 0x000fe20000000000 */
[----:B------:R-:W-:Y:S01]  /*42c0*/  ISETP.GE.U32.AND P5, PT, R4, 0x7fffff7f, PT ;  /* 0x7fffff7f0400780c */ /* 0x000fe20003fa6070 */
[----:B------:R-:W-:Y:S01]  /*42d0*/  IMAD R4, R53, UR8, RZ ;  /* 0x0000000835047c24 */ /* 0x000fe2000f8e02ff */
[----:B------:R-:W-:Y:S01]  /*42e0*/  ISETP.GE.U32.AND P4, PT, R12, 0x7fffff7d, PT ;  /* 0x7fffff7d0c00780c */ /* 0x000fe20003f86070 */
[----:B------:R-:W-:Y:S01]  /*42f0*/  IMAD R12, R50, UR8, RZ ;  /* 0x00000008320c7c24 */ /* 0x000fe2000f8e02ff */
[----:B------:R-:W-:Y:S01]  /*4300*/  LEA.HI.X.SX32 R17, R17, UR15, 0x2, P1 ;  /* 0x0000000f11117c11 */ /* 0x000fe200088f16ff */
[----:B------:R-:W-:Y:S01]  /*4310*/  IMAD R53, R9, UR6, RZ ;  /* 0x0000000609357c24 */ /* 0x000fe2000f8e02ff */
[----:B------:R-:W-:-:S02]  /*4320*/  LEA R118, P6, R5, R16, 0x2 ;  /* 0x0000001005767211 */ /* 0x000fc400078c10ff */
[----:B------:R-:W-:Y:S01]  /*4330*/  ISETP.GE.U32.AND P0, PT, R6, 0x7fffff7e, PT ;  /* 0x7fffff7e0600780c */ /* 0x000fe20003f06070 */
[----:B------:R-:W-:Y:S01]  /*4340*/  IMAD R6, R48, UR8, RZ ;  /* 0x0000000830067c24 */ /* 0x000fe2000f8e02ff */
[-C--:B------:R-:W-:Y:S02]  /*4350*/  LEA R114, P1, R4, R16.reuse, 0x2 ;  /* 0x0000001004727211 */ /* 0x080fe400078210ff */
[-C--:B------:R-:W-:Y:S01]  /*4360*/  LEA.HI.X.SX32 R119, R5, R17.reuse, 0x2, P6 ;  /* 0x0000001105777211 */ /* 0x080fe200030f16ff */
[----:B------:R-:W-:Y:S01]  /*4370*/  IMAD R5, R109, UR39, RZ ;  /* 0x000000276d057c24 */ /* 0x000fe2000f8e02ff */
[-C--:B------:R-:W-:Y:S02]  /*4380*/  LEA R48, P6, R12, R16.reuse, 0x2 ;  /* 0x000000100c307211 */ /* 0x080fe400078c10ff */
[----:B------:R-:W-:Y:S01]  /*4390*/  LEA.HI.X.SX32 R115, R4, R17, 0x2, P1 ;  /* 0x0000001104737211 */ /* 0x000fe200008f16ff */
[----:B------:R-:W-:Y:S01]  /*43a0*/  IMAD R4, R70, UR8, RZ ;  /* 0x0000000846047c24 */ /* 0x000fe2000f8e02ff */
[----:B------:R-:W-:-:S02]  /*43b0*/  LEA R116, P1, R6, R16, 0x2 ;  /* 0x0000001006747211 */ /* 0x000fc400078210ff */
[-C--:B------:R-:W-:Y:S01]  /*43c0*/  LEA.HI.X.SX32 R49, R12, R17.reuse, 0x2, P6 ;  /* 0x000000110c317211 */ /* 0x080fe200030f16ff */
[----:B------:R-:W-:Y:S01]  /*43d0*/  STL.64 [R1+0x170], R114 ;  /* 0x0001707201007387 */ /* 0x000fe20000100a00 */
[-C--:B------:R-:W-:Y:S01]  /*43e0*/  LEA.HI.X.SX32 R117, R6, R17.reuse, 0x2, P1 ;  /* 0x0000001106757211 */ /* 0x080fe200008f16ff */
[----:B------:R-:W-:Y:S01]  /*43f0*/  IMAD R6, R110, UR40, RZ ;  /* 0x000000286e067c24 */ /* 0x000fe2000f8e02ff */
[----:B------:R-:W-:Y:S01]  /*4400*/  LEA R50, P1, R13, R16, 0x2 ;  /* 0x000000100d327211 */ /* 0x000fe200078210ff */
[----:B------:R-:W-:Y:S01]  /*4410*/  STL.64 [R1+0x160], R118 ;  /* 0x0001607601007387 */ /* 0x000fe20000100a00 */
[----:B------:R-:W-:Y:S01]  /*4420*/  IMAD R12, R111, UR41, RZ ;  /* 0x000000296f0c7c24 */ /* 0x000fe2000f8e02ff */
[----:B------:R-:W-:Y:S02]  /*4430*/  ISETP.NE.U32.AND P3, PT, R83, RZ, PT ;  /* 0x000000ff5300720c */ /* 0x000fe40003f65070 */
[----:B------:R1:W-:Y:S01]  /*4440*/  STL.64 [R1+0x150], R48 ;  /* 0x0001503001007387 */ /* 0x0003e20000100a00 */
[----:B------:R-:W-:Y:S01]  /*4450*/  LEA.HI.X.SX32 R51, R13, R17, 0x2, P1 ;  /* 0x000000110d337211 */ /* 0x000fe200008f16ff */
[----:B------:R-:W-:-:S02]  /*4460*/  IMAD R13, R112, UR42, RZ ;  /* 0x0000002a700d7c24 */ /* 0x000fc4000f8e02ff */
[----:B------:R-:W-:Y:S04]  /*4470*/  STL.64 [R1+0x158], R116 ;  /* 0x0001587401007387 */ /* 0x000fe80000100a00 */
[----:B------:R2:W-:Y:S01]  /*4480*/  STL.64 [R1+0x148], R50 ;  /* 0x0001483201007387 */ /* 0x0005e20000100a00 */
[----:B-1----:R-:W-:-:S04]  /*4490*/  LEA R48, P6, R18, R16, 0x2 ;  /* 0x0000001012307211 */ /* 0x002fc800078c10ff */
[----:B------:R-:W-:Y:S02]  /*44a0*/  LEA.HI.X.SX32 R49, R18, R17, 0x2, P6 ;  /* 0x0000001112317211 */ /* 0x000fe400030f16ff */
[----:B--2---:R-:W-:-:S03]  /*44b0*/  LEA R50, P1, R19, R16, 0x2 ;  /* 0x0000001013327211 */ /* 0x004fc600078210ff */
[----:B------:R1:W-:Y:S01]  /*44c0*/  STL.64 [R1+0x140], R48 ;  /* 0x0001403001007387 */ /* 0x0003e20000100a00 */
[----:B------:R-:W-:Y:S02]  /*44d0*/  LEA.HI.X.SX32 R51, R19, R17, 0x2, P1 ;  /* 0x0000001113337211 */ /* 0x000fe400008f16ff */
[----:B------:R-:W-:-:S03]  /*44e0*/  LEA R94, P1, R21, R16, 0x2 ;  /* 0x00000010155e7211 */ /* 0x000fc600078210ff */
[----:B------:R2:W-:Y:S01]  /*44f0*/  STL.64 [R1+0x138], R50 ;  /* 0x0001383201007387 */ /* 0x0005e20000100a00 */
[----:B------:R-:W-:Y:S02]  /*4500*/  LEA.HI.X.SX32 R95, R21, R17, 0x2, P1 ;  /* 0x00000011155f7211 */ /* 0x000fe400008f16ff */
[----:B-1----:R-:W-:-:S04]  /*4510*/  LEA R48, P6, R20, R16, 0x2 ;  /* 0x0000001014307211 */ /* 0x002fc800078c10ff */
[-C--:B------:R-:W-:Y:S02]  /*4520*/  LEA.HI.X.SX32 R49, R20, R17.reuse, 0x2, P6 ;  /* 0x0000001114317211 */ /* 0x080fe400030f16ff */
[----:B------:R-:W-:Y:S01]  /*4530*/  LEA R18, P6, R22, R16, 0x2 ;  /* 0x0000001016127211 */ /* 0x000fe200078c10ff */
[----:B--2---:R-:W-:Y:S02]  /*4540*/  IMAD R50, R14, UR63, RZ ;  /* 0x0000003f0e327c24 */ /* 0x004fe4000f8e02ff */
[----:B------:R1:W-:Y:S01]  /*4550*/  STL.64 [R1+0x130], R48 ;  /* 0x0001303001007387 */ /* 0x0003e20000100a00 */
[----:B------:R-:W-:Y:S01]  /*4560*/  LEA.HI.X.SX32 R19, R22, R17, 0x2, P6 ;  /* 0x0000001116137211 */ /* 0x000fe200030f16ff */
[----:B------:R-:W-:-:S04]  /*4570*/  IMAD R51, R8, UR6, RZ ;  /* 0x0000000608337c24 */ /* 0x000fc8000f8e02ff */
[----:B------:R2:W-:Y:S04]  /*4580*/  STL.64 [R1+0x120], R18 ;  /* 0x0001201201007387 */ /* 0x0005e80000100a00 */
[----:B------:R-:W-:Y:S01]  /*4590*/  STL.64 [R1+0x128], R94 ;  /* 0x0001285e01007387 */ /* 0x000fe20000100a00 */
[----:B-1----:R-:W-:-:S04]  /*45a0*/  LEA R48, P1, R23, R16, 0x2 ;  /* 0x0000001017307211 */ /* 0x002fc800078210ff */
[----:B------:R-:W-:Y:S02]  /*45b0*/  LEA.HI.X.SX32 R49, R23, R17, 0x2, P1 ;  /* 0x0000001117317211 */ /* 0x000fe400008f16ff */
[----:B--2---:R-:W-:-:S03]  /*45c0*/  LEA R18, P6, R24, R16, 0x2 ;  /* 0x0000001018127211 */ /* 0x004fc600078c10ff */
[----:B------:R1:W-:Y:S01]  /*45d0*/  STL.64 [R1+0x118], R48 ;  /* 0x0001183001007387 */ /* 0x0003e20000100a00 */
[----:B------:R-:W-:Y:S02]  /*45e0*/  LEA.HI.X.SX32 R19, R24, R17, 0x2, P6 ;  /* 0x0000001118137211 */ /* 0x000fe400030f16ff */
[----:B------:R-:W-:-:S03]  /*45f0*/  LEA R20, P6, R4, R16, 0x2 ;  /* 0x0000001004147211 */ /* 0x000fc600078c10ff */
[----:B------:R2:W-:Y:S01]  /*4600*/  STL.64 [R1+0x110], R18 ;  /* 0x0001101201007387 */ /* 0x0005e20000100a00 */
[----:B------:R-:W-:Y:S01]  /*4610*/  LEA.HI.X.SX32 R21, R4, R17, 0x2, P6 ;  /* 0x0000001104157211 */ /* 0x000fe200030f16ff */
[----:B------:R-:W-:Y:S01]  /*4620*/  IMAD R4, R57, UR44, RZ ;  /* 0x0000002c39047c24 */ /* 0x000fe2000f8e02ff */
[----:B-1----:R-:W-:-:S03]  /*4630*/  LEA R48, P1, R25, R16, 0x2 ;  /* 0x0000001019307211 */ /* 0x002fc600078210ff */
[----:B------:R1:W-:Y:S01]  /*4640*/  STL.64 [R1+0x100], R20 ;  /* 0x0001001401007387 */ /* 0x0003e20000100a00 */
[-C--:B------:R-:W-:Y:S02]  /*4650*/  LEA.HI.X.SX32 R49, R25, R17.reuse, 0x2, P1 ;  /* 0x0000001119317211 */ /* 0x080fe400008f16ff */
[CC--:B------:R-:W-:Y:S01]  /*4660*/  LEA R22, P1, R26.reuse, R16.reuse, 0x2 ;  /* 0x000000101a167211 */ /* 0x0c0fe200078210ff */
[----:B--2---:R-:W-:Y:S02]  /*4670*/  IMAD R19, R59, UR45, RZ ;  /* 0x0000002d3b137c24 */ /* 0x004fe4000f8e02ff */
[----:B------:R-:W-:Y:S01]  /*4680*/  STL.64 [R1+0x108], R48 ;  /* 0x0001083001007387 */ /* 0x000fe20000100a00 */
[----:B------:R-:W-:Y:S01]  /*4690*/  LEA.HI.X.SX32 R23, R26, R17, 0x2, P1 ;  /* 0x000000111a177211 */ /* 0x000fe200008f16ff */
[----:B------:R-:W-:Y:S01]  /*46a0*/  IMAD R18, R55, UR43, RZ ;  /* 0x0000002b37127c24 */ /* 0x000fe2000f8e02ff */
[-C--:B------:R-:W-:Y:S01]  /*46b0*/  LEA R96, P1, R28, R16.reuse, 0x2 ;  /* 0x000000101c607211 */ /* 0x080fe200078210ff */
[----:B------:R-:W-:Y:S01]  /*46c0*/  IMAD R55, R7, UR66, RZ ;  /* 0x0000004207377c24 */ /* 0x000fe2000f8e02ff */
[----:B-1----:R-:W-:-:S02]  /*46d0*/  LEA R20, P6, R27, R16, 0x2 ;  /* 0x000000101b147211 */ /* 0x002fc400078c10ff */
[-C--:B------:R-:W-:Y:S02]  /*46e0*/  LEA.HI.X.SX32 R97, R28, R17.reuse, 0x2, P1 ;  /* 0x000000111c617211 */ /* 0x080fe400008f16ff */
[----:B------:R-:W-:Y:S02]  /*46f0*/  LEA.HI.X.SX32 R21, R27, R17, 0x2, P6 ;  /* 0x000000111b157211 */ /* 0x000fe400030f16ff */
[----:B------:R-:W-:-:S03]  /*4700*/  LEA R24, P1, R30, R16, 0x2 ;  /* 0x000000101e187211 */ /* 0x000fc600078210ff */
[----:B------:R1:W-:Y:S01]  /*4710*/  STL.64 [R1+0xf0], R20 ;  /* 0x0000f01401007387 */ /* 0x0003e20000100a00 */
[----:B------:R-:W-:Y:S01]  /*4720*/  LEA.HI.X.SX32 R25, R30, R17, 0x2, P1 ;  /* 0x000000111e197211 */ /* 0x000fe200008f16ff */
[----:B------:R-:W-:Y:S02]  /*4730*/  IMAD R30, R71, UR51, RZ ;  /* 0x00000033471e7c24 */ /* 0x000fe4000f8e02ff */
[----:B------:R2:W-:Y:S04]  /*4740*/  STL.64 [R1+0xf8], R22 ;  /* 0x0000f81601007387 */ /* 0x0005e80000100a00 */
[----:B------:R-:W-:Y:S01]  /*4750*/  STL.64 [R1+0xe8], R96 ;  /* 0x0000e86001007387 */ /* 0x000fe20000100a00 */
[----:B-1----:R-:W-:-:S04]  /*4760*/  LEA R20, P6, R29, R16, 0x2 ;  /* 0x000000101d147211 */ /* 0x002fc800078c10ff */
[----:B------:R-:W-:Y:S02]  /*4770*/  LEA.HI.X.SX32 R21, R29, R17, 0x2, P6 ;  /* 0x000000111d157211 */ /* 0x000fe400030f16ff */
[----:B--2---:R-:W-:-:S03]  /*4780*/  LEA R22, P6, R31, R16, 0x2 ;  /* 0x000000101f167211 */ /* 0x004fc600078c10ff */
[----:B------:R1:W-:Y:S01]  /*4790*/  STL.64 [R1+0xe0], R20 ;  /* 0x0000e01401007387 */ /* 0x0003e20000100a00 */
[----:B------:R-:W-:Y:S01]  /*47a0*/  LEA.HI.X.SX32 R23, R31, R17, 0x2, P6 ;  /* 0x000000111f177211 */ /* 0x000fe200030f16ff */
[----:B------:R-:W-:Y:S02]  /*47b0*/  IMAD R31, R73, UR52, RZ ;  /* 0x00000034491f7c24 */ /* 0x000fe4000f8e02ff */
[----:B------:R2:W-:Y:S04]  /*47c0*/  STL.64 [R1+0xd8], R24 ;  /* 0x0000d81801007387 */ /* 0x0005e80000100a00 */
[----:B------:R3:W-:Y:S01]  /*47d0*/  STL.64 [R1+0xd0], R22 ;  /* 0x0000d01601007387 */ /* 0x0007e20000100a00 */
[----:B-1----:R-:W-:Y:S02]  /*47e0*/  IMAD R20, R61, UR46, RZ ;  /* 0x0000002e3d147c24 */ /* 0x002fe4000f8e02ff */
[----:B------:R-:W-:Y:S01]  /*47f0*/  IMAD R21, R63, UR47, RZ ;  /* 0x0000002f3f157c24 */ /* 0x000fe2000f8e02ff */
[----:B--2---:R-:W-:-:S04]  /*4800*/  LEA R24, P1, R32, R16, 0x2 ;  /* 0x0000001020187211 */ /* 0x004fc800078210ff */
[-C--:B------:R-:W-:Y:S02]  /*4810*/  LEA.HI.X.SX32 R25, R32, R17.reuse, 0x2, P1 ;  /* 0x0000001120197211 */ /* 0x080fe400008f16ff */
[CC--:B---3--:R-:W-:Y:S02]  /*4820*/  LEA R22, P6, R33.reuse, R16.reuse, 0x2 ;  /* 0x0000001021167211 */ /* 0x0c8fe400078c10ff */
[CC--:B------:R-:W-:Y:S01]  /*4830*/  LEA R26, P1, R34.reuse, R16.reuse, 0x2 ;  /* 0x00000010221a7211 */ /* 0x0c0fe200078210ff */
[----:B------:R1:W-:Y:S01]  /*4840*/  STL.64 [R1+0xc8], R24 ;  /* 0x0000c81801007387 */ /* 0x0003e20000100a00 */
[-C--:B------:R-:W-:Y:S01]  /*4850*/  LEA.HI.X.SX32 R23, R33, R17.reuse, 0x2, P6 ;  /* 0x0000001121177211 */ /* 0x080fe200030f16ff */
[----:B------:R-:W-:Y:S01]  /*4860*/  IMAD R33, R75, UR53, RZ ;  /* 0x000000354b217c24 */ /* 0x000fe2000f8e02ff */
[-C--:B------:R-:W-:Y:S02]  /*4870*/  LEA.HI.X.SX32 R27, R34, R17.reuse, 0x2, P1 ;  /* 0x00000011221b7211 */ /* 0x080fe400008f16ff */
[C---:B------:R-:W-:Y:S01]  /*4880*/  LEA R56, P1, R36.reuse, R16, 0x2 ;  /* 0x0000001024387211 */ /* 0x040fe200078210ff */
[----:B------:R2:W-:Y:S03]  /*4890*/  STL.64 [R1+0xc0], R22 ;  /* 0x0000c01601007387 */ /* 0x0005e60000100a00 */
[----:B------:R-:W-:-:S02]  /*48a0*/  LEA.HI.X.SX32 R57, R36, R17, 0x2, P1 ;  /* 0x0000001124397211 */ /* 0x000fc400008f16ff */
[CC--:B------:R-:W-:Y:S02]  /*48b0*/  LEA R28, P1, R38.reuse, R16.reuse, 0x2 ;  /* 0x00000010261c7211 */ /* 0x0c0fe400078210ff */
[-C--:B-1----:R-:W-:Y:S02]  /*48c0*/  LEA R24, P6, R35, R16.reuse, 0x2 ;  /* 0x0000001023187211 */ /* 0x082fe400078c10ff */
[-C--:B------:R-:W-:Y:S01]  /*48d0*/  LEA.HI.X.SX32 R29, R38, R17.reuse, 0x2, P1 ;  /* 0x00000011261d7211 */ /* 0x080fe200008f16ff */
[----:B------:R-:W-:Y:S01]  /*48e0*/  IMAD R38, R79, UR55, RZ ;  /* 0x000000374f267c24 */ /* 0x000fe2000f8e02ff */
[----:B------:R-:W-:Y:S01]  /*48f0*/  LEA.HI.X.SX32 R25, R35, R17, 0x2, P6 ;  /* 0x0000001123197211 */ /* 0x000fe200030f16ff */
[----:B--2---:R-:W-:Y:S02]  /*4900*/  IMAD R22, R65, UR48, RZ ;  /* 0x0000003041167c24 */ /* 0x004fe4000f8e02ff */
[----:B------:R-:W-:Y:S02]  /*4910*/  IMAD R23, R67, UR49, RZ ;  /* 0x0000003143177c24 */ /* 0x000fe4000f8e02ff */
[----:B------:R1:W-:Y:S04]  /*4920*/  STL.64 [R1+0xb0], R24 ;  /* 0x0000b01801007387 */ /* 0x0003e80000100a00 */
[----:B------:R2:W-:Y:S04]  /*4930*/  STL.64 [R1+0xb8], R26 ;  /* 0x0000b81a01007387 */ /* 0x0005e80000100a00 */
[----:B------:R-:W-:Y:S01]  /*4940*/  STL.64 [R1+0xa8], R56 ;  /* 0x0000a83801007387 */ /* 0x000fe20000100a00 */
[----:B-1----:R-:W-:-:S04]  /*4950*/  LEA R24, P6, R37, R16, 0x2 ;  /* 0x0000001025187211 */ /* 0x002fc800078c10ff */
[----:B------:R-:W-:Y:S01]  /*4960*/  LEA.HI.X.SX32 R25, R37, R17, 0x2, P6 ;  /* 0x0000001125197211 */ /* 0x000fe200030f16ff */
[----:B------:R-:W-:Y:S01]  /*4970*/  IMAD R37, R77, UR54, RZ ;  /* 0x000000364d257c24 */ /* 0x000fe2000f8e02ff */
[----:B--2---:R-:W-:-:S03]  /*4980*/  LEA R26, P6, R39, R16, 0x2 ;  /* 0x00000010271a7211 */ /* 0x004fc600078c10ff */
[----:B------:R1:W-:Y:S01]  /*4990*/  STL.64 [R1+0xa0], R24 ;  /* 0x0000a01801007387 */ /* 0x0003e20000100a00 */
[----:B------:R-:W-:Y:S01]  /*49a0*/  LEA.HI.X.SX32 R27, R39, R17, 0x2, P6 ;  /* 0x00000011271b7211 */ /* 0x000fe200030f16ff */
[----:B------:R-:W-:Y:S02]  /*49b0*/  IMAD R39, R85, UR57, RZ ;  /* 0x0000003955277c24 */ /* 0x000fe4000f8e02ff */
[----:B------:R2:W-:Y:S04]  /*49c0*/  STL.64 [R1+0x98], R28 ;  /* 0x0000981c01007387 */ /* 0x0005e80000100a00 */
[----:B------:R3:W-:Y:S01]  /*49d0*/  STL.64 [R1+0x90], R26 ;  /* 0x0000901a01007387 */ /* 0x0007e20000100a00 */
[----:B-1----:R-:W-:Y:S01]  /*49e0*/  IMAD R25, R69, UR50, RZ ;  /* 0x0000003245197c24 */ /* 0x002fe2000f8e02ff */
[----:B--2---:R-:W-:-:S04]  /*49f0*/  LEA R28, P1, R40, R16, 0x2 ;  /* 0x00000010281c7211 */ /* 0x004fc800078210ff */
[----:B------:R-:W-:Y:S02]  /*4a00*/  LEA.HI.X.SX32 R29, R40, R17, 0x2, P1 ;  /* 0x00000011281d7211 */ /* 0x000fe400008f16ff */
[----:B---3--:R-:W-:-:S03]  /*4a10*/  LEA R26, P6, R41, R16, 0x2 ;  /* 0x00000010291a7211 */ /* 0x008fc600078c10ff */
[----:B------:R1:W-:Y:S01]  /*4a20*/  STL.64 [R1+0x88], R28 ;  /* 0x0000881c01007387 */ /* 0x0003e20000100a00 */
[----:B------:R-:W-:-:S05]  /*4a30*/  LEA.HI.X.SX32 R27, R41, R17, 0x2, P6 ;  /* 0x00000011291b7211 */ /* 0x000fca00030f16ff */
[----:B------:R2:W-:Y:S01]  /*4a40*/  STL.64 [R1+0x80], R26 ;  /* 0x0000801a01007387 */ /* 0x0005e20000100a00 */
[----:B-1----:R-:W-:-:S04]  /*4a50*/  LEA R28, P1, R42, R16, 0x2 ;  /* 0x000000102a1c7211 */ /* 0x002fc800078210ff */
[-C--:B------:R-:W-:Y:S02]  /*4a60*/  LEA.HI.X.SX32 R29, R42, R17.reuse, 0x2, P1 ;  /* 0x000000112a1d7211 */ /* 0x080fe400008f16ff */
[CC--:B--2---:R-:W-:Y:S02]  /*4a70*/  LEA R26, P6, R43.reuse, R16.reuse, 0x2 ;  /* 0x000000102b1a7211 */ /* 0x0c4fe400078c10ff */
[C---:B------:R-:W-:Y:S01]  /*4a80*/  LEA R58, P1, R44.reuse, R16, 0x2 ;  /* 0x000000102c3a7211 */ /* 0x040fe200078210ff */
[----:B------:R1:W-:Y:S01]  /*4a90*/  STL.64 [R1+0x78], R28 ;  /* 0x0000781c01007387 */ /* 0x0003e20000100a00 */
[-C--:B------:R-:W-:Y:S02]  /*4aa0*/  LEA.HI.X.SX32 R27, R43, R17.reuse, 0x2, P6 ;  /* 0x000000112b1b7211 */ /* 0x080fe400030f16ff */
[----:B------:R-:W-:-:S03]  /*4ab0*/  LEA.HI.X.SX32 R59, R44, R17, 0x2, P1 ;  /* 0x000000112c3b7211 */ /* 0x000fc600008f16ff */
[----:B------:R2:W-:Y:S01]  /*4ac0*/  STL.64 [R1+0x70], R26 ;  /* 0x0000701a01007387 */ /* 0x0005e20000100a00 */
[----:B-1----:R-:W-:-:S04]  /*4ad0*/  LEA R28, P6, R45, R16, 0x2 ;  /* 0x000000102d1c7211 */ /* 0x002fc800078c10ff */
[----:B------:R-:W-:Y:S02]  /*4ae0*/  LEA.HI.X.SX32 R29, R45, R17, 0x2, P6 ;  /* 0x000000112d1d7211 */ /* 0x000fe400030f16ff */
[----:B--2---:R-:W-:-:S03]  /*4af0*/  LEA R26, P1, R46, R16, 0x2 ;  /* 0x000000102e1a7211 */ /* 0x004fc600078210ff */
[----:B------:R1:W-:Y:S01]  /*4b00*/  STL.64 [R1+0x60], R28 ;  /* 0x0000601c01007387 */ /* 0x0003e20000100a00 */
[----:B------:R-:W-:-:S03]  /*4b10*/  LEA.HI.X.SX32 R27, R46, R17, 0x2, P1 ;  /* 0x000000112e1b7211 */ /* 0x000fc600008f16ff */
[----:B------:R-:W-:Y:S04]  /*4b20*/  STL.64 [R1+0x68], R58 ;  /* 0x0000683a01007387 */ /* 0x000fe80000100a00 */
[----:B------:R2:W-:Y:S01]  /*4b30*/  STL.64 [R1+0x58], R26 ;  /* 0x0000581a01007387 */ /* 0x0005e20000100a00 */
[----:B-1----:R-:W-:-:S04]  /*4b40*/  LEA R28, P6, R47, R16, 0x2 ;  /* 0x000000102f1c7211 */ /* 0x002fc800078c10ff */
[----:B------:R-:W-:Y:S01]  /*4b50*/  LEA.HI.X.SX32 R29, R47, R17, 0x2, P6 ;  /* 0x000000112f1d7211 */ /* 0x000fe200030f16ff */
[----:B------:R-:W-:Y:S01]  /*4b60*/  IMAD R47, R87, UR58, RZ ;  /* 0x0000003a572f7c24 */ /* 0x000fe2000f8e02ff */
[----:B--2---:R-:W-:-:S03]  /*4b70*/  LEA R26, P1, R5, R16, 0x2 ;  /* 0x00000010051a7211 */ /* 0x004fc600078210ff */
[----:B------:R1:W-:Y:S01]  /*4b80*/  STL.64 [R1+0x50], R28 ;  /* 0x0000501c01007387 */ /* 0x0003e20000100a00 */
[----:B------:R-:W-:-:S05]  /*4b90*/  LEA.HI.X.SX32 R27, R5, R17, 0x2, P1 ;  /* 0x00000011051b7211 */ /* 0x000fca00008f16ff */
        /* <DEDUP_REMOVED lines=18> */
[CC--:B------:R-:W-:Y:S02]  /*4cc0*/  LEA R12, P6, R20.reuse, R16.reuse, 0x2 ;  /* 0x00000010140c7211 */ /* 0x0c0fe400078c10ff */
[-C--:B--2---:R-:W-:Y:S02]  /*4cd0*/  LEA R26, P1, R21, R16.reuse, 0x2 ;  /* 0x00000010151a7211 */ /* 0x084fe400078210ff */
[-C--:B------:R-:W-:Y:S01]  /*4ce0*/  LEA.HI.X.SX32 R13, R20, R17.reuse, 0x2, P6 ;  /* 0x00000011140d7211 */ /* 0x080fe200030f16ff */
[----:B------:R-:W-:Y:S01]  /*4cf0*/  IMAD R20, R89, UR59, RZ ;  /* 0x0000003b59147c24 */ /* 0x000fe2000f8e02ff */
[-C--:B------:R-:W-:Y:S02]  /*4d00*/  LEA R18, P6, R22, R16.reuse, 0x2 ;  /* 0x0000001016127211 */ /* 0x080fe400078c10ff */
[----:B------:R-:W-:Y:S01]  /*4d10*/  LEA.HI.X.SX32 R27, R21, R17, 0x2, P1 ;  /* 0x00000011151b7211 */ /* 0x000fe200008f16ff */
[----:B------:R-:W-:Y:S01]  /*4d20*/  IMAD R21, R91, UR60, RZ ;  /* 0x0000003c5b157c24 */ /* 0x000fe2000f8e02ff */
[----:B------:R-:W-:-:S02]  /*4d30*/  LEA R34, P1, R23, R16, 0x2 ;  /* 0x0000001017227211 */ /* 0x000fc400078210ff */
[-C--:B------:R-:W-:Y:S02]  /*4d40*/  LEA.HI.X.SX32 R19, R22, R17.reuse, 0x2, P6 ;  /* 0x0000001116137211 */ /* 0x080fe400030f16ff */
[-C--:B------:R-:W-:Y:S02]  /*4d50*/  LEA R40, P6, R25, R16.reuse, 0x2 ;  /* 0x0000001019287211 */ /* 0x080fe400078c10ff */
[-C--:B------:R-:W-:Y:S01]  /*4d60*/  LEA.HI.X.SX32 R35, R23, R17.reuse, 0x2, P1 ;  /* 0x0000001117237211 */ /* 0x080fe200008f16ff */
[----:B------:R-:W-:Y:S01]  /*4d70*/  IMAD R23, R93, UR61, RZ ;  /* 0x0000003d5d177c24 */ /* 0x000fe2000f8e02ff */
[-C--:B------:R-:W-:Y:S02]  /*4d80*/  LEA R24, P1, R30, R16.reuse, 0x2 ;  /* 0x000000101e187211 */ /* 0x080fe400078210ff */
[----:B------:R-:W-:Y:S02]  /*4d90*/  LEA.HI.X.SX32 R41, R25, R17, 0x2, P6 ;  /* 0x0000001119297211 */ /* 0x000fe400030f16ff */
[----:B------:R-:W-:-:S02]  /*4da0*/  LEA R4, P6, R31, R16, 0x2 ;  /* 0x000000101f047211 */ /* 0x000fc400078c10ff */
[-C--:B------:R-:W-:Y:S02]  /*4db0*/  LEA.HI.X.SX32 R25, R30, R17.reuse, 0x2, P1 ;  /* 0x000000111e197211 */ /* 0x080fe400008f16ff */
[-C--:B------:R-:W-:Y:S02]  /*4dc0*/  LEA R32, P1, R33, R16.reuse, 0x2 ;  /* 0x0000001021207211 */ /* 0x080fe400078210ff */
[-C--:B------:R-:W-:Y:S02]  /*4dd0*/  LEA.HI.X.SX32 R5, R31, R17.reuse, 0x2, P6 ;  /* 0x000000111f057211 */ /* 0x080fe400030f16ff */
        /* <DEDUP_REMOVED lines=10> */
[CC--:B------:R-:W-:Y:S02]  /*4e80*/  LEA R46, P1, R20.reuse, R16.reuse, 0x2 ;  /* 0x00000010142e7211 */ /* 0x0c0fe400078210ff */
[-C--:B------:R-:W-:Y:S02]  /*4e90*/  LEA.HI.X.SX32 R39, R47, R17.reuse, 0x2, P6 ;  /* 0x000000112f277211 */ /* 0x080fe400030f16ff */
[-C--:B------:R-:W-:Y:S02]  /*4ea0*/  LEA R10, P6, R21, R16.reuse, 0x2 ;  /* 0x00000010150a7211 */ /* 0x080fe400078c10ff */
[----:B------:R-:W-:Y:S02]  /*4eb0*/  LEA.HI.X.SX32 R47, R20, R17, 0x2, P1 ;  /* 0x00000011142f7211 */ /* 0x000fe400008f16ff */
[----:B------:R-:W-:-:S02]  /*4ec0*/  LEA R6, P1, R23, R16, 0x2 ;  /* 0x0000001017067211 */ /* 0x000fc400078210ff */
[-C--:B------:R-:W-:Y:S02]  /*4ed0*/  LEA.HI.X.SX32 R11, R21, R17.reuse, 0x2, P6 ;  /* 0x00000011150b7211 */ /* 0x080fe400030f16ff */
[-C--:B------:R-:W-:Y:S02]  /*4ee0*/  LEA R22, P6, R15, R16.reuse, 0x2 ;  /* 0x000000100f167211 */ /* 0x080fe400078c10ff */
[-C--:B------:R-:W-:Y:S02]  /*4ef0*/  LEA.HI.X.SX32 R7, R23, R17.reuse, 0x2, P1 ;  /* 0x0000001117077211 */ /* 0x080fe400008f16ff */
[----:B------:R-:W-:Y:S02]  /*4f00*/  LEA.HI.X.SX32 R23, R15, R17, 0x2, P6 ;  /* 0x000000110f177211 */ /* 0x000fe400030f16ff */
[-C--:B------:R-:W-:Y:S02]  /*4f10*/  LEA R20, P1, R50, R16.reuse, 0x2 ;  /* 0x0000001032147211 */ /* 0x080fe400078210ff */
[----:B------:R-:W-:-:S02]  /*4f20*/  LEA R14, P6, R52, R16, 0x2 ;  /* 0x00000010340e7211 */ /* 0x000fc400078c10ff */
[-C--:B------:R-:W-:Y:S02]  /*4f30*/  LEA.HI.X.SX32 R21, R50, R17.reuse, 0x2, P1 ;  /* 0x0000001132157211 */ /* 0x080fe400008f16ff */
[-C--:B------:R-:W-:Y:S02]  /*4f40*/  LEA.HI.X.SX32 R15, R52, R17.reuse, 0x2, P6 ;  /* 0x00000011340f7211 */ /* 0x080fe400030f16ff */
[C---:B------:R-:W-:Y:S02]  /*4f50*/  LEA R8, P1, R54.reuse, R16, 0x2 ;  /* 0x0000001036087211 */ /* 0x040fe400078210ff */
[C---:B------:R-:W-:Y:S02]  /*4f60*/  LEA R50, P6, R51.reuse, UR12, 0x2 ;  /* 0x0000000c33327c11 */ /* 0x040fe4000f8c10ff */
[----:B------:R-:W-:Y:S02]  /*4f70*/  LEA.HI.X.SX32 R9, R54, R17, 0x2, P1 ;  /* 0x0000001136097211 */ /* 0x000fe400008f16ff */
[----:B------:R-:W-:-:S02]  /*4f80*/  LEA.HI.X.SX32 R51, R51, UR13, 0x2, P6 ;  /* 0x0000000d33337c11 */ /* 0x000fc4000b0f16ff */
[----:B------:R-:W-:Y:S02]  /*4f90*/  LEA R52, P1, R53, UR12, 0x2 ;  /* 0x0000000c35347c11 */ /* 0x000fe4000f8210ff */
[----:B------:R-:W-:Y:S02]  /*4fa0*/  LEA R16, P6, R55, R16, 0x2 ;  /* 0x0000001037107211 */ /* 0x000fe400078c10ff */
[----:B------:R-:W-:Y:S02]  /*4fb0*/  LEA.HI.X.SX32 R53, R53, UR13, 0x2, P1 ;  /* 0x0000000d35357c11 */ /* 0x000fe400088f16ff */
[----:B------:R-:W-:Y:S01]  /*4fc0*/  LEA.HI.X.SX32 R17, R55, R17, 0x2, P6 ;  /* 0x0000001137117211 */ /* 0x000fe200030f16ff */
[----:B------:R-:W-:Y:S08]  /*4fd0*/  BRA.U UP0, `(.L_x_5) ;  /* 0x0000000100187547 */ /* 0x000ff0000b800000 */
[----:B------:R-:W-:Y:S01]  /*4fe0*/  ELECT P1, URZ, PT ;  /* 0x0000000000ff782f */ /* 0x000fe20003820000 */
[----:B------:R-:W-:Y:S01]  /*4ff0*/  IMAD.MOV.U32 R54, RZ, RZ, 0x1 ;  /* 0x00000001ff367424 */ /* 0x000fe200078e00ff */
[----:B------:R-:W-:Y:S01]  /*5000*/  UMOV UR6, 0x40 ;  /* 0x0000004000067882 */ /* 0x000fe20000000000 */
[----:B------:R-:W-:Y:S01]  /*5010*/  UVIRTCOUNT.DEALLOC.SMPOOL 0x80 ;  /* 0x000000800000784c */ /* 0x000fe20000000000 */
[----:B------:R-:W-:-:S09]  /*5020*/  ULEA UR6, UR5, UR6, 0x18 ;  /* 0x0000000605067291 */ /* 0x000fd2000f8ec0ff */
[----:B------:R1:W-:Y:S03]  /*5030*/  @P1 STS.U8 [UR6], R54 ;  /* 0x00000036ff001988 */ /* 0x0003e60008000006 */
.L_x_5:
[----:B------:R-:W-:Y:S01]  /*5040*/  UIADD3 UR11, UPT, UPT, UR10, UR4, URZ ;  /* 0x000000040a0b7290 */ /* 0x000fe2000fffe0ff */
[----:B-1----:R-:W-:Y:S01]  /*5050*/  VIADD R54, R0, 0xfffffffb ;  /* 0xfffffffb00367836 */ /* 0x002fe20000000000 */
[----:B------:R-:W-:Y:S01]  /*5060*/  VOTEU.ALL UP1, P3 ;  /* 0x0000000000ff7886 */ /* 0x000fe20001820000 */
[----:B------:R-:W-:Y:S02]  /*5070*/  UIADD3 UR8, UPT, UPT, UR7, 0x120000, URZ ;  /* 0x0012000007087890 */ /* 0x000fe4000fffe0ff */
[----:B------:R-:W-:Y:S01]  /*5080*/  LEA R82, R83, UR7, 0x2 ;  /* 0x0000000753527c11 */ /* 0x000fe2000f8e10ff */
[----:B------:R-:W-:Y:S01]  /*5090*/  VOTEU.ALL UP2, P3 ;  /* 0x0000000000ff7886 */ /* 0x000fe20001840000 */
[----:B------:R-:W-:Y:S01]  /*50a0*/  ISETP.GE.U32.AND P1, PT, R54, 0x7fffff7c, PT ;  /* 0x7fffff7c3600780c */ /* 0x000fe20003f26070 */
[----:B------:R-:W-:Y:S01]  /*50b0*/  VIADD R54, R0, 0xfffffff9 ;  /* 0xfffffff900367836 */ /* 0x000fe20000000000 */
[----:B------:R-:W-:-:S04]  /*50c0*/  @!UP1 UIADD3 UR12, UPT, UPT, -UR9, 0x100000, URZ ;  /* 0x00100000090c9890 */ /* 0x000fc8000fffe1ff */
[----:B------:R-:W-:Y:S02]  /*50d0*/  @!UP1 USHF.L.U32 UR13, UR12, 0xb, URZ ;  /* 0x0000000b0c0d9899 */ /* 0x000fe400080006ff */
[----:B------:R-:W-:Y:S01]  /*50e0*/  @!UP1 USHF.L.U32 UR12, UR12, 0x1, URZ ;  /* 0x000000010c0c9899 */ /* 0x000fe200080006ff */
[----:B------:R-:W-:Y:S01]  /*50f0*/  STTM.x128 tmem[UR11], RZ ;  /* 0x000000ff000079ed */ /* 0x000fe200083c000b */
[----:B------:R-:W1:Y:S01]  /*5100*/  FENCE.VIEW.ASYNC.T ;  /* 0x00000000000073c6 */ /* 0x000e620000000200 */
[----:B------:R-:W-:-:S04]  /*5110*/  @!UP1 UIADD3 UR4, UPT, UPT, -UR9, 0x100000, URZ ;  /* 0x0010000009049890 */ /* 0x000fc8000fffe1ff */
[----:B------:R-:W-:Y:S02]  /*5120*/  @!UP1 USHF.L.U32 UR5, UR4, 0xb, URZ ;  /* 0x0000000b04059899 */ /* 0x000fe400080006ff */
[----:B------:R-:W-:Y:S01]  /*5130*/  @!UP1 USHF.L.U32 UR4, UR4, 0x1, URZ ;  /* 0x0000000104049899 */ /* 0x000fe200080006ff */
[----:B-1----:R-:W-:Y:S01]  /*5140*/  BAR.SYNC.DEFER_BLOCKING 0x0 ;  /* 0x0000000000007b1d */ /* 0x002fe20000010000 */
[----:B------:R-:W-:Y:S01]  /*5150*/  IADD3 R55, PT, PT, R0, -0x6, RZ ;  /* 0xfffffffa00377810 */ /* 0x000fe20007ffe0ff */
[C---:B------:R-:W-:Y:S01]  /*5160*/  IMAD.WIDE R62, R2.reuse, 0x4, R50 ;  /* 0x00000004023e7825 */ /* 0x040fe200078e0232 */
[C---:B------:R-:W-:Y:S02]  /*5170*/  SHF.L.U32 R247, R2.reuse, 0x2, RZ ;  /* 0x0000000202f77819 */ /* 0x040fe400000006ff */
[----:B------:R-:W-:Y:S01]  /*5180*/  ISETP.GE.U32.AND P6, PT, R55, 0x7fffff7b, PT ;  /* 0x7fffff7b3700780c */ /* 0x000fe20003fc6070 */
[----:B------:R-:W-:Y:S01]  /*5190*/  VOTEU.ALL UP1, P3 ;  /* 0x0000000000ff7886 */ /* 0x000fe20001820000 */
[C---:B------:R-:W-:Y:S01]  /*51a0*/  IMAD.WIDE R60, R2.reuse, 0x4, R52 ;  /* 0x00000004023c7825 */ /* 0x040fe200078e0234 */
[----:B------:R-:W-:Y:S01]  /*51b0*/  STL.64 [R1+0x10d0], R18 ;  /* 0x0010d01201007387 */ /* 0x000fe20000100a00 */
[C---:B------:R-:W-:Y:S01]  /*51c0*/  SHF.L.U32 R55, R2.reuse, 0x1, RZ ;  /* 0x0000000102377819 */ /* 0x040fe200000006ff */
[----:B------:R-:W1:Y:S01]  /*51d0*/  LDC R252, c[0x0][0x3a0] ;  /* 0x0000e800fffc7b82 */ /* 0x000e620000000800 */
[----:B------:R-:W-:Y:S01]  /*51e0*/  IMAD R251, R2, 0x3, RZ ;  /* 0x0000000302fb7824 */ /* 0x000fe200078e02ff */
[----:B------:R-:W-:Y:S01]  /*51f0*/  STL.64 [R1+0x10c8], R44 ;  /* 0x0010c82c01007387 */ /* 0x000fe20000100a00 */
[----:B------:R-:W-:Y:S01]  /*5200*/  IMAD.WIDE R248, R247, 0x4, R50 ;  /* 0x00000004f7f87825 */ /* 0x000fe200078e0232 */
[----:B------:R-:W-:-:S02]  /*5210*/  MOV R91, R59 ;  /* 0x0000003b005b7202 */ /* 0x000fc40000000f00 */
[----:B------:R2:W-:Y:S01]  /*5220*/  STL.64 [R1+0x10c0], R14 ;  /* 0x0010c00e01007387 */ /* 0x0005e20000100a00 */
[----:B------:R-:W-:Y:S01]  /*5230*/  IMAD R243, R2, 0x5, RZ ;  /* 0x0000000502f37824 */ /* 0x000fe200078e02ff */
[----:B------:R-:W-:Y:S01]  /*5240*/  IADD3 R76, PT, PT, R0, -0x11, RZ ;  /* 0xffffffef004c7810 */ /* 0x000fe20007ffe0ff */
[----:B------:R-:W-:Y:S01]  /*5250*/  IMAD.WIDE R246, R247, 0x4, R52 ;  /* 0x00000004f7f67825 */ /* 0x000fe200078e0234 */
[----:B------:R-:W-:Y:S01]  /*5260*/  STL.64 [R1+0x10b8], R34 ;  /* 0x0010b82201007387 */ /* 0x000fe20000100a00 */
[----:B------:R-:W-:Y:S02]  /*5270*/  MOV R92, R94 ;  /* 0x0000005e005c7202 */ /* 0x000fe40000000f00 */
[C---:B------:R-:W-:Y:S01]  /*5280*/  IMAD.WIDE R244, R243.reuse, 0x4, R50 ;  /* 0x00000004f3f47825 */ /* 0x040fe200078e0232 */
[----:B------:R-:W3:Y:S02]  /*5290*/  FENCE.VIEW.ASYNC.S ;  /* 0x00000000000073c6 */ /* 0x000ee40000000000 */
[----:B---3--:R3:W4:Y:S02]  /*52a0*/  @!UP1 SYNCS.EXCH.64 URZ, [UR8], UR12 ;  /* 0x0000000c08ff95b2 */ /* 0x0087240008000100 */
[----:B----4-:R-:W-:Y:S01]  /*52b0*/  BAR.SYNC.DEFER_BLOCKING 0x0 ;  /* 0x0000000000007b1d */ /* 0x010fe20000010000 */
[----:B------:R-:W-:Y:S01]  /*52c0*/  SHF.L.U32 R107, R2, 0x4, RZ ;  /* 0x00000004026b7819 */ /* 0x000fe200000006ff */
[----:B------:R-:W-:Y:S01]  /*52d0*/  IMAD.WIDE R242, R243, 0x4, R52 ;  /* 0x00000004f3f27825 */ /* 0x000fe200078e0234 */
[----:B------:R-:W-:-:S03]  /*52e0*/  MOV R86, R114 ;  /* 0x0000007200567202 */ /* 0x000fc60000000f00 */
[----:B--2---:R-:W-:Y:S01]  /*52f0*/  IMAD.WIDE R14, R55, 0x4, R52 ;  /* 0x00000004370e7825 */ /* 0x004fe200078e0234 */
[----:B------:R-:W-:Y:S01]  /*5300*/  MOV R44, R86 ;  /* 0x00000056002c7202 */ /* 0x000fe20000000f00 */
[----:B------:R-:W-:Y:S02]  /*5310*/  STL.64 [R1+0x10b0], R30 ;  /* 0x0010b01e01007387 */ /* 0x000fe40000100a00 */
[----:B------:R-:W-:Y:S02]  /*5320*/  IMAD R59, R2, 0x7, RZ ;  /* 0x00000007023b7824 */ /* 0x000fe400078e02ff */
[----:B------:R2:W-:Y:S01]  /*5330*/  STL.64 [R1+0x10a8], R8 ;  /* 0x0010a80801007387 */ /* 0x0005e20000100a00 */
[----:B------:R-:W-:Y:S02]  /*5340*/  IMAD.MOV.U32 R18, RZ, RZ, R56 ;  /* 0x000000ffff127224 */ /* 0x000fe400078e0038 */
[----:B------:R-:W-:Y:S01]  /*5350*/  IMAD.MOV.U32 R19, RZ, RZ, R57 ;  /* 0x000000ffff137224 */ /* 0x000fe200078e0039 */
[----:B------:R-:W-:Y:S01]  /*5360*/  STL.64 [R1+0x10a0], R40 ;  /* 0x0010a02801007387 */ /* 0x000fe20000100a00 */
[----:B------:R-:W-:-:S02]  /*5370*/  IMAD.MOV.U32 R90, RZ, RZ, R58 ;  /* 0x000000ffff5a7224 */ /* 0x000fc400078e003a */
[C---:B------:R-:W-:Y:S01]  /*5380*/  IMAD.WIDE R56, R59.reuse, 0x4, R50 ;  /* 0x000000043b387825 */ /* 0x040fe200078e0232 */
[----:B------:R-:W-:Y:S03]  /*5390*/  STL.64 [R1+0x1098], R38 ;  /* 0x0010982601007387 */ /* 0x000fe60000100a00 */
[----:B------:R-:W-:Y:S01]  /*53a0*/  IMAD.WIDE R58, R59, 0x4, R52 ;  /* 0x000000043b3a7825 */ /* 0x000fe200078e0234 */
[----:B------:R3:W4:Y:S02]  /*53b0*/  @!UP2 SYNCS.EXCH.64 URZ, [UR7+0x120008], UR4 ;  /* 0x1200080407ffa5b2 */ /* 0x0007240008000100 */
[----:B------:R-:W-:Y:S01]  /*53c0*/  @!PT LDS RZ, [RZ] ;  /* 0x00000000fffff984 */ /* 0x000fe20000000800 */
[----:B------:R-:W-:Y:S01]  /*53d0*/  @!PT LDS RZ, [RZ] ;  /* 0x00000000fffff984 */ /* 0x000fe20000000800 */
[----:B------:R-:W-:Y:S01]  /*53e0*/  @!PT LDS RZ, [RZ] ;  /* 0x00000000fffff984 */ /* 0x000fe20000000800 */
[----:B----4-:R-:W-:Y:S01]  /*53f0*/  LDGSTS.E [R82], desc[UR16][R50.64], !P2 ;  /* 0x0000000032527fae */ /* 0x010fe2000d1a1010 */
[----:B--2---:R-:W-:-:S03]  /*5400*/  IMAD.WIDE R8, R251, 0x4, R50 ;  /* 0x00000004fb087825 */ /* 0x004fc600078e0232 */
[----:B------:R-:W-:Y:S01]  /*5410*/  LDGSTS.E [R82+0x200], desc[UR16][R52.64], !P2 ;  /* 0x0020000034527fae */ /* 0x000fe2000d1a1010 */
[----:B------:R-:W-:Y:S01]  /*5420*/  ISETP.GE.U32.AND P2, PT, R54, 0x7fffff7a, PT ;  /* 0x7fffff7a3600780c */ /* 0x000fe20003f46070 */
[----:B------:R-:W-:Y:S02]  /*5430*/  VIADD R54, R0, 0xfffffff8 ;  /* 0xfffffff800367836 */ /* 0x000fe40000000000 */
[----:B------:R2:W-:Y:S01]  /*5440*/  STL.64 [R1+0x1090], R16 ;  /* 0x0010901001007387 */ /* 0x0005e20000100a00 */
[----:B------:R-:W-:-:S03]  /*5450*/  IMAD.WIDE R250, R251, 0x4, R52 ;  /* 0x00000004fbfa7825 */ /* 0x000fc600078e0234 */
[----:B------:R4:W-:Y:S01]  /*5460*/  LDGSTS.E [R82+0x400], desc[UR16][R62.64], !P5 ;  /* 0x004000003e527fae */ /* 0x0009e2000e9a1010 */
[----:B------:R-:W-:Y:S02]  /*5470*/  IMAD R67, R2, 0x9, RZ ;  /* 0x0000000902437824 */ /* 0x000fe400078e02ff */
[----:B------:R-:W-:Y:S01]  /*5480*/  VIADD R68, R0, 0xfffffff1 ;  /* 0xfffffff100447836 */ /* 0x000fe20000000000 */
[----:B------:R5:W-:Y:S01]  /*5490*/  LDGSTS.E [R82+0x600], desc[UR16][R60.64], !P5 ;  /* 0x006000003c527fae */ /* 0x000be2000e9a1010 */
[----:B------:R-:W-:Y:S01]  /*54a0*/  ISETP.GE.U32.AND P5, PT, R54, 0x7fffff79, PT ;  /* 0x7fffff793600780c */ /* 0x000fe20003fa6070 */
[----:B------:R-:W-:Y:S02]  /*54b0*/  VIADD R54, R0, 0xfffffff7 ;  /* 0xfffffff700367836 */ /* 0x000fe40000000000 */
[--C-:B--2---:R-:W-:Y:S01]  /*54c0*/  IMAD.WIDE R16, R55, 0x4, R50.reuse ;  /* 0x0000000437107825 */ /* 0x104fe200078e0232 */
[----:B------:R4:W-:Y:S03]  /*54d0*/  STL.64 [R1+0x20], R62 ;  /* 0x0000203e01007387 */ /* 0x0009e60000100a00 */
[----:B------:R-:W-:Y:S01]  /*54e0*/  IMAD R55, R2, 0x6, RZ ;  /* 0x0000000602377824 */ /* 0x000fe200078e02ff */
[----:B------:R-:W-:Y:S01]  /*54f0*/  LDGSTS.E [R82+0x800], desc[UR16][R16.64], !P0 ;  /* 0x0080000010527fae */ /* 0x000fe2000c1a1010 */
[----:B------:R-:W-:-:S03]  /*5500*/  IMAD.WIDE R64, R67, 0x4, R50 ;  /* 0x0000000443407825 */ /* 0x000fc600078e0232 */
[----:B------:R-:W-:Y:S01]  /*5510*/  LDGSTS.E [R82+0xa00], desc[UR16][R14.64], !P0 ;  /* 0x00a000000e527fae */ /* 0x000fe2000c1a1010 */
[----:B------:R-:W-:Y:S01]  /*5520*/  ISETP.GE.U32.AND P0, PT, R54, 0x7fffff78, PT ;  /* 0x7fffff783600780c */ /* 0x000fe20003f06070 */
[----:B------:R-:W-:Y:S02]  /*5530*/  VIADD R54, R0, 0xfffffff6 ;  /* 0xfffffff600367836 */ /* 0x000fe40000000000 */
[----:B------:R2:W-:Y:S01]  /*5540*/  LDGSTS.E [R82+0xc00], desc[UR16][R8.64], !P4 ;  /* 0x00c0000008527fae */ /* 0x0005e2000e1a1010 */
[----:B------:R-:W-:Y:S01]  /*5550*/  IMAD.WIDE R240, R55, 0x4, R50 ;  /* 0x0000000437f07825 */ /* 0x000fe200078e0232 */
[----:B----4-:R-:W-:Y:S02]  /*5560*/  SHF.L.U32 R63, R2, 0x3, RZ ;  /* 0x00000003023f7819 */ /* 0x010fe400000006ff */
[----:B------:R-:W-:Y:S01]  /*5570*/  LDGSTS.E [R82+0xe00], desc[UR16][R250.64], !P4 ;  /* 0x00e00000fa527fae */ /* 0x000fe2000e1a1010 */
[----:B------:R-:W-:Y:S01]  /*5580*/  ISETP.GE.U32.AND P4, PT, R54, 0x7fffff77, PT ;  /* 0x7fffff773600780c */ /* 0x000fe20003f86070 */
[----:B------:R-:W-:-:S02]  /*5590*/  VIADD R54, R0, 0xfffffff5 ;  /* 0xfffffff500367836 */ /* 0x000fc40000000000 */
[----:B------:R-:W-:Y:S01]  /*55a0*/  LDGSTS.E [R82+0x1000], desc[UR16][R248.64], !P1 ;  /* 0x01000000f8527fae */ /* 0x000fe2000c9a1010 */
[----:B------:R-:W-:-:S03]  /*55b0*/  IMAD.WIDE R66, R67, 0x4, R52 ;  /* 0x0000000443427825 */ /* 0x000fc600078e0234 */
[----:B------:R-:W-:Y:S01]  /*55c0*/  LDGSTS.E [R82+0x1200], desc[UR16][R246.64], !P1 ;  /* 0x01200000f6527fae */ /* 0x000fe2000c9a1010 */
[----:B------:R-:W-:Y:S01]  /*55d0*/  ISETP.GE.U32.AND P1, PT, R54, 0x7fffff76, PT ;  /* 0x7fffff763600780c */ /* 0x000fe20003f26070 */
[----:B------:R-:W-:Y:S01]  /*55e0*/  IMAD R71, R2, 0xa, RZ ;  /* 0x0000000a02477824 */ /* 0x000fe200078e02ff */
[----:B------:R-:W-:Y:S01]  /*55f0*/  IADD3 R54, PT, PT, R0, -0xc, RZ ;  /* 0xfffffff400367810 */ /* 0x000fe20007ffe0ff */
[----:B------:R-:W-:Y:S01]  /*5600*/  LDGSTS.E [R82+0x1400], desc[UR16][R244.64], !P6 ;  /* 0x01400000f4527fae */ /* 0x000fe2000f1a1010 */
[C---:B------:R-:W-:Y:S02]  /*5610*/  IMAD R75, R2.reuse, 0xb, RZ ;  /* 0x0000000b024b7824 */ /* 0x040fe400078e02ff */
[----:B------:R-:W-:Y:S01]  /*5620*/  IMAD R79, R2, 0xc, RZ ;  /* 0x0000000c024f7824 */ /* 0x000fe200078e02ff */
[----:B------:R-:W-:Y:S01]  /*5630*/  LDGSTS.E [R82+0x1600], desc[UR16][R242.64], !P6 ;  /* 0x01600000f2527fae */ /* 0x000fe2000f1a1010 */
[----:B------:R-:W-:Y:S01]  /*5640*/  ISETP.GE.U32.AND P6, PT, R54, 0x7fffff75, PT ;  /* 0x7fffff753600780c */ /* 0x000fe20003fc6070 */
[----:B------:R-:W-:-:S02]  /*5650*/  IMAD.WIDE R54, R55, 0x4, R52 ;  /* 0x0000000437367825 */ /* 0x000fc400078e0234 */
[----:B------:R5:W-:Y:S02]  /*5660*/  STL.64 [R1+0x18], R60 ;  /* 0x0000183c01007387 */ /* 0x000be40000100a00 */
[C---:B------:R-:W-:Y:S02]  /*5670*/  IMAD.WIDE R72, R75.reuse, 0x4, R50 ;  /* 0x000000044b487825 */ /* 0x040fe400078e0232 */
[----:B------:R-:W-:Y:S02]  /*5680*/  LDGSTS.E [R82+0x1800], desc[UR16][R240.64], !P2 ;  /* 0x01800000f0527fae */ /* 0x000fe4000d1a1010 */
[----:B------:R-:W-:Y:S02]  /*5690*/  IMAD.WIDE R74, R75, 0x4, R52 ;  /* 0x000000044b4a7825 */ /* 0x000fe400078e0234 */
[----:B------:R-:W-:Y:S02]  /*56a0*/  LDGSTS.E [R82+0x1a00], desc[UR16][R54.64], !P2 ;  /* 0x01a0000036527fae */ /* 0x000fe4000d1a1010 */
[----:B------:R-:W-:-:S02]  /*56b0*/  IMAD.MOV.U32 R93, RZ, RZ, R95 ;  /* 0x000000ffff5d7224 */ /* 0x000fc400078e005f */
[----:B-----5:R-:W-:Y:S01]  /*56c0*/  VIADD R60, R0, 0xfffffff3 ;  /* 0xfffffff3003c7836 */ /* 0x020fe20000000000 */
[----:B------:R-:W-:Y:S01]  /*56d0*/  LDGSTS.E [R82+0x1c00], desc[UR16][R56.64], !P5 ;  /* 0x01c0000038527fae */ /* 0x000fe2000e9a1010 */
[----:B------:R-:W-:Y:S02]  /*56e0*/  IMAD R95, R2, 0xd, RZ ;  /* 0x0000000d025f7824 */ /* 0x000fe400078e02ff */
[----:B------:R-:W-:Y:S01]  /*56f0*/  VIADD R84, R0, 0xffffffed ;  /* 0xffffffed00547836 */ /* 0x000fe20000000000 */
[----:B------:R-:W-:Y:S01]  /*5700*/  ISETP.GE.U32.AND P2, PT, R60, 0x7fffff74, PT ;  /* 0x7fffff743c00780c */ /* 0x000fe20003f46070 */
[----:B------:R-:W-:Y:S01]  /*5710*/  VIADD R60, R0, 0xfffffff2 ;  /* 0xfffffff2003c7836 */ /* 0x000fe20000000000 */
[----:B------:R-:W-:Y:S01]  /*5720*/  LDGSTS.E [R82+0x1e00], desc[UR16][R58.64], !P5 ;  /* 0x01e000003a527fae */ /* 0x000fe2000e9a1010 */
[----:B------:R-:W-:-:S03]  /*5730*/  IMAD.WIDE R80, R95, 0x4, R50 ;  /* 0x000000045f507825 */ /* 0x000fc600078e0232 */
[----:B------:R-:W-:Y:S01]  /*5740*/  ISETP.GE.U32.AND P5, PT, R60, 0x7fffff73, PT ;  /* 0x7fffff733c00780c */ /* 0x000fe20003fa6070 */
[C---:B------:R-:W-:Y:S01]  /*5750*/  IMAD.WIDE R60, R63.reuse, 0x4, R50 ;  /* 0x000000043f3c7825 */ /* 0x040fe200078e0232 */
[----:B------:R-:W-:Y:S03]  /*5760*/  STL.64 [R1+0x10], R16 ;  /* 0x0000101001007387 */ /* 0x000fe60000100a00 */
[--C-:B------:R-:W-:Y:S01]  /*5770*/  IMAD.WIDE R62, R63, 0x4, R52.reuse ;  /* 0x000000043f3e7825 */ /* 0x100fe200078e0234 */
[----:B------:R-:W-:Y:S03]  /*5780*/  LDGSTS.E [R82+0x2000], desc[UR16][R60.64], !P0 ;  /* 0x020000003c527fae */ /* 0x000fe6000c1a1010 */
[----:B------:R-:W-:Y:S01]  /*5790*/  IMAD.WIDE R94, R95, 0x4, R52 ;  /* 0x000000045f5e7825 */ /* 0x000fe200078e0234 */
[----:B------:R-:W-:Y:S01]  /*57a0*/  LDGSTS.E [R82+0x2200], desc[UR16][R62.64], !P0 ;  /* 0x022000003e527fae */ /* 0x000fe2000c1a1010 */
[----:B------:R-:W-:-:S02]  /*57b0*/  ISETP.GE.U32.AND P0, PT, R68, 0x7fffff72, PT ;  /* 0x7fffff724400780c */ /* 0x000fc40003f06070 */
[----:B------:R-:W-:Y:S01]  /*57c0*/  VIADD R68, R0, 0xfffffff0 ;  /* 0xfffffff000447836 */ /* 0x000fe20000000000 */
[----:B------:R-:W-:Y:S01]  /*57d0*/  LDGSTS.E [R82+0x2400], desc[UR16][R64.64], !P4 ;  /* 0x0240000040527fae */ /* 0x000fe2000e1a1010 */
[----:B------:R-:W-:Y:S02]  /*57e0*/  IMAD R99, R2, 0xe, RZ ;  /* 0x0000000e02637824 */ /* 0x000fe400078e02ff */
[----:B------:R-:W-:Y:S01]  /*57f0*/  IMAD.MOV.U32 R88, RZ, RZ, R96 ;  /* 0x000000ffff587224 */ /* 0x000fe200078e0060 */
[----:B------:R-:W-:Y:S01]  /*5800*/  LDGSTS.E [R82+0x2600], desc[UR16][R66.64], !P4 ;  /* 0x0260000042527fae */ /* 0x000fe2000e1a1010 */
[----:B------:R-:W-:Y:S01]  /*5810*/  ISETP.GE.U32.AND P4, PT, R68, 0x7fffff71, PT ;  /* 0x7fffff714400780c */ /* 0x000fe20003f86070 */
[C---:B------:R-:W-:Y:S02]  /*5820*/  IMAD.WIDE R68, R71.reuse, 0x4, R50 ;  /* 0x0000000447447825 */ /* 0x040fe400078e0232 */
[----:B------:R-:W-:Y:S02]  /*5830*/  STL.64 [R1+0x8], R14 ;  /* 0x0000080e01007387 */ /* 0x000fe40000100a00 */
[----:B------:R-:W-:-:S02]  /*5840*/  IMAD.WIDE R70, R71, 0x4, R52 ;  /* 0x0000000447467825 */ /* 0x000fc400078e0234 */
[----:B------:R-:W-:Y:S02]  /*5850*/  LDGSTS.E [R82+0x2800], desc[UR16][R68.64], !P1 ;  /* 0x0280000044527fae */ /* 0x000fe4000c9a1010 */
[----:B------:R-:W-:Y:S02]  /*5860*/  IMAD.MOV.U32 R89, RZ, RZ, R97 ;  /* 0x000000ffff597224 */ /* 0x000fe400078e0061 */
[----:B------:R-:W-:Y:S01]  /*5870*/  LDGSTS.E [R82+0x2a00], desc[UR16][R70.64], !P1 ;  /* 0x02a0000046527fae */ /* 0x000fe2000c9a1010 */
[----:B------:R-:W-:Y:S01]  /*5880*/  ISETP.GE.U32.AND P1, PT, R76, 0x7fffff70, PT ;  /* 0x7fffff704c00780c */ /* 0x000fe20003f26070 */
[----:B------:R-:W-:Y:S02]  /*5890*/  VIADD R76, R0, 0xffffffee ;  /* 0xffffffee004c7836 */ /* 0x000fe40000000000 */
[----:B------:R-:W-:Y:S01]  /*58a0*/  LDGSTS.E [R82+0x2c00], desc[UR16][R72.64], !P6 ;  /* 0x02c0000048527fae */ /* 0x000fe2000f1a1010 */
[----:B------:R-:W-:-:S03]  /*58b0*/  IMAD.WIDE R96, R99, 0x4, R50 ;  /* 0x0000000463607825 */ /* 0x000fc600078e0232 */
[----:B------:R-:W-:Y:S01]  /*58c0*/  LDGSTS.E [R82+0x2e00], desc[UR16][R74.64], !P6 ;  /* 0x02e000004a527fae */ /* 0x000fe2000f1a1010 */
[----:B------:R-:W-:Y:S01]  /*58d0*/  ISETP.GE.U32.AND P6, PT, R76, 0x7fffff6f, PT ;  /* 0x7fffff6f4c00780c */ /* 0x000fe20003fc6070 */
[C---:B------:R-:W-:Y:S02]  /*58e0*/  IMAD.WIDE R76, R79.reuse, 0x4, R50 ;  /* 0x000000044f4c7825 */ /* 0x040fe400078e0232 */
[----:B------:R2:W-:Y:S02]  /*58f0*/  STL.64 [R1], R8 ;  /* 0x0000000801007387 */ /* 0x0005e40000100a00 */
[--C-:B------:R-:W-:Y:S02]  /*5900*/  IMAD.WIDE R78, R79, 0x4, R52.reuse ;  /* 0x000000044f4e7825 */ /* 0x100fe400078e0234 */
[----:B------:R-:W-:Y:S02]  /*5910*/  LDGSTS.E [R82+0x3000], desc[UR16][R76.64], !P2 ;  /* 0x030000004c527fae */ /* 0x000fe4000d1a1010 */
[----:B------:R-:W-:-:S02]  /*5920*/  IMAD.WIDE R98, R99, 0x4, R52 ;  /* 0x0000000463627825 */ /* 0x000fc400078e0234 */
[----:B------:R-:W-:Y:S01]  /*5930*/  LDGSTS.E [R82+0x3200], desc[UR16][R78.64], !P2 ;  /* 0x032000004e527fae */ /* 0x000fe2000d1a1010 */
[----:B------:R-:W-:Y:S01]  /*5940*/  ISETP.GE.U32.AND P2, PT, R84, 0x7fffff6e, PT ;  /* 0x7fffff6e5400780c */ /* 0x000fe20003f46070 */
[----:B------:R-:W-:Y:S01]  /*5950*/  IMAD R103, R2, 0xf, RZ ;  /* 0x0000000f02677824 */ /* 0x000fe200078e02ff */
[----:B------:R-:W-:Y:S01]  /*5960*/  IADD3 R84, PT, PT, R0, -0x14, RZ ;  /* 0xffffffec00547810 */ /* 0x000fe20007ffe0ff */
[----:B------:R-:W-:Y:S01]  /*5970*/  LDGSTS.E [R82+0x3400], desc[UR16][R80.64], !P5 ;  /* 0x0340000050527fae */ /* 0x000fe2000e9a1010 */
[----:B------:R-:W-:-:S03]  /*5980*/  IMAD.WIDE R104, R107, 0x4, R50 ;  /* 0x000000046b687825 */ /* 0x000fc600078e0232 */
[----:B------:R-:W-:Y:S01]  /*5990*/  LDGSTS.E [R82+0x3600], desc[UR16][R94.64], !P5 ;  /* 0x036000005e527fae */ /* 0x000fe2000e9a1010 */
[----:B------:R-:W-:Y:S01]  /*59a0*/  ISETP.GE.U32.AND P5, PT, R84, 0x7fffff6d, PT ;  /* 0x7fffff6d5400780c */ /* 0x000fe20003fa6070 */
[----:B------:R-:W-:Y:S02]  /*59b0*/  VIADD R84, R0, 0xffffffeb ;  /* 0xffffffeb00547836 */ /* 0x000fe40000000000 */
[----:B------:R-:W-:Y:S01]  /*59c0*/  LDGSTS.E [R82+0x3800], desc[UR16][R96.64], !P0 ;  /* 0x0380000060527fae */ /* 0x000fe2000c1a1010 */
[----:B------:R-:W-:-:S03]  /*59d0*/  IMAD.WIDE R100, R103, 0x4, R50 ;  /* 0x0000000467647825 */ /* 0x000fc600078e0232 */
[----:B------:R-:W-:Y:S01]  /*59e0*/  LDGSTS.E [R82+0x3a00], desc[UR16][R98.64], !P0 ;  /* 0x03a0000062527fae */ /* 0x000fe2000c1a1010 */
[--C-:B------:R-:W-:Y:S01]  /*59f0*/  IMAD.WIDE R102, R103, 0x4, R52.reuse ;  /* 0x0000000467667825 */ /* 0x100fe200078e0234 */
[----:B------:R-:W-:Y:S02]  /*5a00*/  ISETP.GE.U32.AND P0, PT, R84, 0x7fffff6c, PT ;  /* 0x7fffff6c5400780c */ /* 0x000fe40003f06070 */
[----:B------:R-:W-:Y:S01]  /*5a10*/  LDGSTS.E [R82+0x3c00], desc[UR16][R100.64], !P4 ;  /* 0x03c0000064527fae */ /* 0x000fe2000e1a1010 */
[----:B------:R-:W-:Y:S02]  /*5a20*/  VIADD R84, R0, 0xffffffea ;  /* 0xffffffea00547836 */ /* 0x000fe40000000000 */
[----:B------:R-:W-:Y:S01]  /*5a30*/  IMAD.WIDE R106, R107, 0x4, R52 ;  /* 0x000000046b6a7825 */ /* 0x000fe200078e0234 */
[----:B------:R-:W-:Y:S02]  /*5a40*/  LDGSTS.E [R82+0x3e00], desc[UR16][R102.64], !P4 ;  /* 0x03e0000066527fae */ /* 0x000fe4000e1a1010 */
[----:B------:R-:W-:Y:S01]  /*5a50*/  ISETP.GE.U32.AND P4, PT, R84, 0x7fffff6b, PT ;  /* 0x7fffff6b5400780c */ /* 0x000fe20003f86070 */
[----:B------:R-:W-:Y:S01]  /*5a60*/  IMAD R111, R2, 0x11, RZ ;  /* 0x00000011026f7824 */ /* 0x000fe200078e02ff */
[----:B------:R-:W-:Y:S01]  /*5a70*/  LDGSTS.E [R82+0x4000], desc[UR16][R104.64], !P1 ;  /* 0x0400000068527fae */ /* 0x000fe2000c9a1010 */
[----:B------:R-:W-:-:S02]  /*5a80*/  VIADD R84, R0, 0xffffffe9 ;  /* 0xffffffe900547836 */ /* 0x000fc40000000000 */
[----:B------:R-:W-:Y:S01]  /*5a90*/  IMAD.MOV.U32 R87, RZ, RZ, R115 ;  /* 0x000000ffff577224 */ /* 0x000fe200078e0073 */
[----:B------:R-:W-:Y:S01]  /*5aa0*/  LDGSTS.E [R82+0x4200], desc[UR16][R106.64], !P1 ;  /* 0x042000006a527fae */ /* 0x000fe2000c9a1010 */
[C---:B------:R-:W-:Y:S01]  /*5ab0*/  IMAD.WIDE R108, R111.reuse, 0x4, R50 ;  /* 0x000000046f6c7825 */ /* 0x040fe200078e0232 */
[----:B------:R-:W-:Y:S02]  /*5ac0*/  ISETP.GE.U32.AND P1, PT, R84, 0x7fffff6a, PT ;  /* 0x7fffff6a5400780c */ /* 0x000fe40003f26070 */
[----:B------:R-:W-:Y:S01]  /*5ad0*/  STL.64 [R1+0x1080], R250 ;  /* 0x001080fa01007387 */ /* 0x000fe20000100a00 */
[----:B------:R-:W-:-:S03]  /*5ae0*/  IMAD.WIDE R110, R111, 0x4, R52 ;  /* 0x000000046f6e7825 */ /* 0x000fc600078e0234 */
[----:B------:R-:W-:Y:S01]  /*5af0*/  LDGSTS.E [R82+0x4400], desc[UR16][R108.64], !P6 ;  /* 0x044000006c527fae */ /* 0x000fe2000f1a1010 */
[----:B------:R-:W-:Y:S02]  /*5b00*/  IMAD R115, R2, 0x12, RZ ;  /* 0x0000001202737824 */ /* 0x000fe400078e02ff */
[----:B------:R-:W-:Y:S01]  /*5b10*/  VIADD R84, R0, 0xffffffe8 ;  /* 0xffffffe800547836 */ /* 0x000fe20000000000 */
[----:B------:R-:W-:Y:S01]  /*5b20*/  LDGSTS.E [R82+0x4600], desc[UR16][R110.64], !P6 ;  /* 0x046000006e527fae */ /* 0x000fe2000f1a1010 */
[----:B------:R-:W-:-:S03]  /*5b30*/  IMAD.WIDE R112, R115, 0x4, R50 ;  /* 0x0000000473707825 */ /* 0x000fc600078e0232 */
[----:B------:R-:W-:Y:S01]  /*5b40*/  ISETP.GE.U32.AND P6, PT, R84, 0x7fffff69, PT ;  /* 0x7fffff695400780c */ /* 0x000fe20003fc6070 */
[----:B------:R-:W-:Y:S01]  /*5b50*/  IMAD.WIDE R114, R115, 0x4, R52 ;  /* 0x0000000473727825 */ /* 0x000fe200078e0234 */
[----:B------:R-:W-:Y:S01]  /*5b60*/  IADD3 R84, PT, PT, R0, -0x19, RZ ;  /* 0xffffffe700547810 */ /* 0x000fe20007ffe0ff */
[----:B------:R-:W-:Y:S02]  /*5b70*/  LDGSTS.E [R82+0x4800], desc[UR16][R112.64], !P2 ;  /* 0x0480000070527fae */ /* 0x000fe4000d1a1010 */
[----:B------:R-:W-:Y:S02]  /*5b80*/  IMAD R119, R2, 0x13, RZ ;  /* 0x0000001302777824 */ /* 0x000fe400078e02ff */
[----:B------:R-:W-:Y:S01]  /*5b90*/  LDGSTS.E [R82+0x4a00], desc[UR16][R114.64], !P2 ;  /* 0x04a0000072527fae */ /* 0x000fe2000d1a1010 */
[----:B------:R-:W-:Y:S01]  /*5ba0*/  ISETP.GE.U32.AND P2, PT, R84, 0x7fffff68, PT ;  /* 0x7fffff685400780c */ /* 0x000fe20003f46070 */
[C---:B------:R-:W-:Y:S02]  /*5bb0*/  IMAD.WIDE R116, R119.reuse, 0x4, R50 ;  /* 0x0000000477747825 */ /* 0x040fe400078e0232 */
[----:B------:R-:W-:Y:S02]  /*5bc0*/  STL.64 [R1+0x1088], R248 ;  /* 0x001088f801007387 */ /* 0x000fe40000100a00 */
[----:B------:R-:W-:-:S02]  /*5bd0*/  IMAD.WIDE R118, R119, 0x4, R52 ;  /* 0x0000000477767825 */ /* 0x000fc400078e0234 */
[----:B------:R-:W-:Y:S02]  /*5be0*/  LDGSTS.E [R82+0x4c00], desc[UR16][R116.64], !P5 ;  /* 0x04c0000074527fae */ /* 0x000fe4000e9a1010 */
[----:B------:R-:W-:Y:S02]  /*5bf0*/  VIADD R84, R0, 0xffffffe6 ;  /* 0xffffffe600547836 */ /* 0x000fe40000000000 */
[C---:B------:R-:W-:Y:S01]  /*5c00*/  IMAD R123, R2.reuse, 0x14, RZ ;  /* 0x00000014027b7824 */ /* 0x040fe200078e02ff */
[----:B------:R-:W-:Y:S01]  /*5c10*/  LDGSTS.E [R82+0x4e00], desc[UR16][R118.64], !P5 ;  /* 0x04e0000076527fae */ /* 0x000fe2000e9a1010 */
[----:B------:R-:W-:Y:S01]  /*5c20*/  IMAD R127, R2, 0x15, RZ ;  /* 0x00000015027f7824 */ /* 0x000fe200078e02ff */
[----:B------:R-:W-:Y:S01]  /*5c30*/  ISETP.GE.U32.AND P5, PT, R84, 0x7fffff67, PT ;  /* 0x7fffff675400780c */ /* 0x000fe20003fa6070 */
[----:B------:R-:W-:-:S04]  /*5c40*/  IMAD.WIDE R120, R123, 0x4, R50 ;  /* 0x000000047b787825 */ /* 0x000fc800078e0232 */
[----:B------:R-:W-:Y:S01]  /*5c50*/  IMAD.WIDE R122, R123, 0x4, R52 ;  /* 0x000000047b7a7825 */ /* 0x000fe200078e0234 */
[----:B------:R-:W-:Y:S03]  /*5c60*/  LDGSTS.E [R82+0x5000], desc[UR16][R120.64], !P0 ;  /* 0x0500000078527fae */ /* 0x000fe6000c1a1010 */
        /* <DEDUP_REMOVED lines=10> */
[----:B------:R-:W-:-:S04]  /*5d10*/  IMAD.WIDE R128, R131, 0x4, R50 ;  /* 0x0000000483807825 */ /* 0x000fc800078e0232 */
[----:B------:R-:W-:Y:S01]  /*5d20*/  IMAD.WIDE R130, R131, 0x4, R52 ;  /* 0x0000000483827825 */ /* 0x000fe200078e0234 */
[----:B------:R-:W-:Y:S03]  /*5d30*/  LDGSTS.E [R82+0x5800], desc[UR16][R128.64], !P1 ;  /* 0x0580000080527fae */ /* 0x000fe6000c9a1010 */
[----:B------:R-:W-:Y:S01]  /*5d40*/  IMAD R137, R2, 0x17, RZ ;  /* 0x0000001702897824 */ /* 0x000fe200078e02ff */
[----:B------:R-:W-:Y:S01]  /*5d50*/  LDGSTS.E [R82+0x5a00], desc[UR16][R130.64], !P1 ;  /* 0x05a0000082527fae */ /* 0x000fe2000c9a1010 */
[----:B------:R-:W-:Y:S02]  /*5d60*/  VIADD R84, R0, 0xffffffe3 ;  /* 0xffffffe300547836 */ /* 0x000fe40000000000 */
[----:B------:R-:W-:-:S03]  /*5d70*/  IMAD.WIDE R134, R137, 0x4, R50 ;  /* 0x0000000489867825 */ /* 0x000fc600078e0232 */
[----:B------:R-:W-:Y:S01]  /*5d80*/  ISETP.GE.U32.AND P1, PT, R84, 0x7fffff64, PT ;  /* 0x7fffff645400780c */ /* 0x000fe20003f26070 */
        /* <DEDUP_REMOVED lines=16> */
[----:B------:R-:W-:Y:S01]  /*5e90*/  VIADD R84, R0, 0xffffffe0 ;  /* 0xffffffe000547836 */ /* 0x000fe20000000000 */
[----:B------:R-:W-:Y:S01]  /*5ea0*/  LDGSTS.E [R82+0x6600], desc[UR16][R144.64], !P5 ;  /* 0x0660000090527fae */ /* 0x000fe2000e9a1010 */
[C---:B------:R-:W-:Y:S02]  /*5eb0*/  IMAD R149, R2.reuse, 0x1a, RZ ;  /* 0x0000001a02957824 */ /* 0x040fe400078e02ff */
        /* <DEDUP_REMOVED lines=39> */
[----:B------:R-:W-:Y:S01]  /*6130*/  IMAD.SHL.U32 R172, R2, 0x20, RZ ;  /* 0x0000002002ac7824 */ /* 0x000fe200078e00ff */
        /* <DEDUP_REMOVED lines=123> */
[----:B--2---:R-:W-:Y:S01]  /*68f0*/  IMAD.WIDE R8, R84, 0x4, R52 ;  /* 0x0000000454087825 */ /* 0x004fe200078e0234 */
[----:B------:R-:W-:Y:S03]  /*6900*/  LDGSTS.E [R82+0xc400], desc[UR16][R238.64], !P5 ;  /* 0x0c400000ee527fae */ /* 0x000fe6000e9a1010 */
[----:B------:R-:W-:Y:S01]  /*6910*/  VIADD R85, R0, 0xffffffc8 ;  /* 0xffffffc800557836 */ /* 0x000fe20000000000 */
[----:B------:R2:W-:Y:S01]  /*6920*/  LDGSTS.E [R82+0xc600], desc[UR16][R8.64], !P5 ;  /* 0x0c60000008527fae */ /* 0x0005e2000e9a1010 */
[----:B------:R-:W-:Y:S02]  /*6930*/  IMAD R84, R2, 0x32, RZ ;  /* 0x0000003202547824 */ /* 0x000fe400078e02ff */
[----:B------:R-:W-:Y:S01]  /*6940*/  VIADD R86, R0, 0xffffffbb ;  /* 0xffffffbb00567836 */ /* 0x000fe20000000000 */
[----:B------:R-:W-:Y:S01]  /*6950*/  ISETP.GE.U32.AND P5, PT, R85, 0x7fffff49, PT ;  /* 0x7fffff495500780c */ /* 0x000fe20003fa6070 */
[----:B------:R-:W-:Y:S01]  /*6960*/  IMAD.WIDE R30, R84, 0x4, R50 ;  /* 0x00000004541e7825 */ /* 0x000fe200078e0232 */
[----:B------:R2:W-:Y:S03]  /*6970*/  STL.64 [R1+0x168], R8 ;  /* 0x0001680801007387 */ /* 0x0005e60000100a00 */
[----:B------:R-:W-:Y:S01]  /*6980*/  IMAD R85, R2, 0x33, RZ ;  /* 0x0000003302557824 */ /* 0x000fe200078e02ff */
[----:B------:R4:W-:Y:S01]  /*6990*/  LDGSTS.E [R82+0xc800], desc[UR16][R30.64], !P0 ;  /* 0x0c8000001e527fae */ /* 0x0009e2000c1a1010 */
[----:B------:R-:W-:Y:S01]  /*69a0*/  IMAD.WIDE R16, R84, 0x4, R52 ;  /* 0x0000000454107825 */ /* 0x000fe200078e0234 */
[----:B------:R-:W-:-:S02]  /*69b0*/  IADD3 R84, PT, PT, R0, -0x39, RZ ;  /* 0xffffffc700547810 */ /* 0x000fc40007ffe0ff */
[----:B------:R4:W-:Y:S01]  /*69c0*/  STL.64 [R1+0x178], R30 ;  /* 0x0001781e01007387 */ /* 0x0009e20000100a00 */
[----:B------:R-:W-:-:S03]  /*69d0*/  IMAD.WIDE R14, R85, 0x4, R50 ;  /* 0x00000004550e7825 */ /* 0x000fc600078e0232 */
[----:B------:R5:W-:Y:S01]  /*69e0*/  LDGSTS.E [R82+0xca00], desc[UR16][R16.64], !P0 ;  /* 0x0ca0000010527fae */ /* 0x000be2000c1a1010 */
[----:B--2---:R-:W-:Y:S01]  /*69f0*/  IMAD.WIDE R8, R85, 0x4, R52 ;  /* 0x0000000455087825 */ /* 0x004fe200078e0234 */
[----:B------:R-:W-:Y:S02]  /*6a00*/  ISETP.GE.U32.AND P0, PT, R84, 0x7fffff48, PT ;  /* 0x7fffff485400780c */ /* 0x000fe40003f06070 */
[----:B------:R2:W-:Y:S01]  /*6a10*/  LDGSTS.E [R82+0xcc00], desc[UR16][R14.64], !P4 ;  /* 0x0cc000000e527fae */ /* 0x0005e2000e1a1010 */
[----:B------:R-:W-:Y:S02]  /*6a20*/  VIADD R85, R0, 0xffffffc6 ;  /* 0xffffffc600557836 */ /* 0x000fe40000000000 */
[----:B------:R-:W-:Y:S01]  /*6a30*/  IMAD R84, R2, 0x34, RZ ;  /* 0x0000003402547824 */ /* 0x000fe200078e02ff */
[----:B------:R1:W-:Y:S01]  /*6a40*/  LDGSTS.E [R82+0xce00], desc[UR16][R8.64], !P4 ;  /* 0x0ce0000008527fae */ /* 0x0003e2000e1a1010 */
[----:B------:R-:W-:Y:S01]  /*6a50*/  IMAD.MOV.U32 R45, RZ, RZ, R87 ;  /* 0x000000ffff2d7224 */ /* 0x000fe200078e0057 */
[----:B------:R-:W-:Y:S01]  /*6a60*/  ISETP.GE.U32.AND P4, PT, R85, 0x7fffff47, PT ;  /* 0x7fffff475500780c */ /* 0x000fe20003f86070 */
[----:B----4-:R-:W-:Y:S01]  /*6a70*/  IMAD.WIDE R30, R84, 0x4, R50 ;  /* 0x00000004541e7825 */ /* 0x010fe200078e0232 */
[----:B------:R5:W-:Y:S01]  /*6a80*/  STL.64 [R1+0x180], R16 ;  /* 0x0001801001007387 */ /* 0x000be20000100a00 */
[----:B------:R-:W-:-:S02]  /*6a90*/  IADD3 R87, PT, PT, R0, -0x80, RZ ;  /* 0xffffff8000577810 */ /* 0x000fc40007ffe0ff */
[----:B------:R-:W-:Y:S01]  /*6aa0*/  IMAD R85, R2, 0x35, RZ ;  /* 0x0000003502557824 */ /* 0x000fe200078e02ff */
[----:B------:R2:W-:Y:S04]  /*6ab0*/  STL.64 [R1+0x188], R14 ;  /* 0x0001880e01007387 */ /* 0x0005e80000100a00 */
[----:B------:R1:W-:Y:S01]  /*6ac0*/  STL.64 [R1+0x190], R8 ;  /* 0x0001900801007387 */ /* 0x0003e20000100a00 */
[----:B-----5:R-:W-:-:S03]  /*6ad0*/  IMAD.WIDE R16, R84, 0x4, R52 ;  /* 0x0000000454107825 */ /* 0x020fc600078e0234 */
[----:B------:R4:W-:Y:S01]  /*6ae0*/  LDGSTS.E [R82+0xd000], desc[UR16][R30.64], !P1 ;  /* 0x0d0000001e527fae */ /* 0x0009e2000c9a1010 */
[----:B------:R-:W-:-:S03]  /*6af0*/  VIADD R84, R0, 0xffffffc5 ;  /* 0xffffffc500547836 */ /* 0x000fc60000000000 */
[----:B------:R5:W-:Y:S01]  /*6b00*/  LDGSTS.E [R82+0xd200], desc[UR16][R16.64], !P1 ;  /* 0x0d20000010527fae */ /* 0x000be2000c9a1010 */
[----:B--2---:R-:W-:Y:S01]  /*6b10*/  IMAD.WIDE R14, R85, 0x4, R50 ;  /* 0x00000004550e7825 */ /* 0x004fe200078e0232 */
[----:B------:R-:W-:-:S03]  /*6b20*/  ISETP.GE.U32.AND P1, PT, R84, 0x7fffff46, PT ;  /* 0x7fffff465400780c */ /* 0x000fc60003f26070 */
[----:B-1----:R-:W-:Y:S01]  /*6b30*/  IMAD.WIDE R8, R85, 0x4, R52 ;  /* 0x0000000455087825 */ /* 0x002fe200078e0234 */
[----:B------:R-:W-:Y:S01]  /*6b40*/  IADD3 R85, PT, PT, R0, -0x3c, RZ ;  /* 0xffffffc400557810 */ /* 0x000fe20007ffe0ff */
[----:B------:R1:W-:Y:S02]  /*6b50*/  LDGSTS.E [R82+0xd400], desc[UR16][R14.64], !P6 ;  /* 0x0d4000000e527fae */ /* 0x0003e4000f1a1010 */
[C---:B------:R-:W-:Y:S02]  /*6b60*/  IMAD R84, R2.reuse, 0x36, RZ ;  /* 0x0000003602547824 */ /* 0x040fe400078e02ff */
[----:B------:R4:W-:Y:S04]  /*6b70*/  STL.64 [R1+0x198], R30 ;  /* 0x0001981e01007387 */ /* 0x0009e80000100a00 */
[----:B------:R2:W-:Y:S01]  /*6b80*/  LDGSTS.E [R82+0xd600], desc[UR16][R8.64], !P6 ;  /* 0x0d60000008527fae */ /* 0x0005e2000f1a1010 */
[----:B------:R-:W-:Y:S01]  /*6b90*/  ISETP.GE.U32.AND P6, PT, R85, 0x7fffff45, PT ;  /* 0x7fffff455500780c */ /* 0x000fe20003fc6070 */
[----:B------:R-:W-:-:S02]  /*6ba0*/  IMAD R85, R2, 0x37, RZ ;  /* 0x0000003702557824 */ /* 0x000fc400078e02ff */
[----:B------:R5:W-:Y:S01]  /*6bb0*/  STL.64 [R1+0x1a0], R16 ;  /* 0x0001a01001007387 */ /* 0x000be20000100a00 */
[----:B----4-:R-:W-:-:S03]  /*6bc0*/  IMAD.WIDE R30, R84, 0x4, R50 ;  /* 0x00000004541e7825 */ /* 0x010fc600078e0232 */
[----:B------:R1:W-:Y:S04]  /*6bd0*/  STL.64 [R1+0x1a8], R14 ;  /* 0x0001a80e01007387 */ /* 0x0003e80000100a00 */
[----:B------:R2:W-:Y:S01]  /*6be0*/  STL.64 [R1+0x1b0], R8 ;  /* 0x0001b00801007387 */ /* 0x0005e20000100a00 */
[----:B-----5:R-:W-:-:S03]  /*6bf0*/  IMAD.WIDE R16, R84, 0x4, R52 ;  /* 0x0000000454107825 */ /* 0x020fc600078e0234 */
[----:B------:R4:W-:Y:S01]  /*6c00*/  LDGSTS.E [R82+0xd800], desc[UR16][R30.64], !P2 ;  /* 0x0d8000001e527fae */ /* 0x0009e2000d1a1010 */
[----:B------:R-:W-:-:S03]  /*6c10*/  VIADD R84, R0, 0xffffffc3 ;  /* 0xffffffc300547836 */ /* 0x000fc60000000000 */
[----:B------:R5:W-:Y:S01]  /*6c20*/  LDGSTS.E [R82+0xda00], desc[UR16][R16.64], !P2 ;  /* 0x0da0000010527fae */ /* 0x000be2000d1a1010 */
[----:B-1----:R-:W-:Y:S01]  /*6c30*/  IMAD.WIDE R14, R85, 0x4, R50 ;  /* 0x00000004550e7825 */ /* 0x002fe200078e0232 */
[----:B------:R-:W-:-:S03]  /*6c40*/  ISETP.GE.U32.AND P2, PT, R84, 0x7fffff44, PT ;  /* 0x7fffff445400780c */ /* 0x000fc60003f46070 */
[----:B--2---:R-:W-:Y:S01]  /*6c50*/  IMAD.WIDE R8, R85, 0x4, R52 ;  /* 0x0000000455087825 */ /* 0x004fe200078e0234 */
[----:B------:R1:W-:Y:S03]  /*6c60*/  LDGSTS.E [R82+0xdc00], desc[UR16][R14.64], !P5 ;  /* 0x0dc000000e527fae */ /* 0x0003e6000e9a1010 */
[----:B------:R-:W-:Y:S01]  /*6c70*/  VIADD R85, R0, 0xffffffc2 ;  /* 0xffffffc200557836 */ /* 0x000fe20000000000 */
[----:B------:R4:W-:Y:S01]  /*6c80*/  STL.64 [R1+0x1b8], R30 ;  /* 0x0001b81e01007387 */ /* 0x0009e20000100a00 */
[----:B------:R-:W-:-:S03]  /*6c90*/  IMAD R84, R2, 0x38, RZ ;  /* 0x0000003802547824 */ /* 0x000fc600078e02ff */
[----:B------:R2:W-:Y:S01]  /*6ca0*/  LDGSTS.E [R82+0xde00], desc[UR16][R8.64], !P5 ;  /* 0x0de0000008527fae */ /* 0x0005e2000e9a1010 */
[----:B------:R-:W-:Y:S01]  /*6cb0*/  ISETP.GE.U32.AND P5, PT, R85, 0x7fffff43, PT ;  /* 0x7fffff435500780c */ /* 0x000fe20003fa6070 */
[----:B------:R-:W-:Y:S02]  /*6cc0*/  IMAD R85, R2, 0x39, RZ ;  /* 0x0000003902557824 */ /* 0x000fe400078e02ff */
[----:B------:R5:W-:Y:S01]  /*6cd0*/  STL.64 [R1+0x1c0], R16 ;  /* 0x0001c01001007387 */ /* 0x000be20000100a00 */
[----:B----4-:R-:W-:-:S03]  /*6ce0*/  IMAD.WIDE R30, R84, 0x4, R50 ;  /* 0x00000004541e7825 */ /* 0x010fc600078e0232 */
[----:B------:R1:W-:Y:S04]  /*6cf0*/  STL.64 [R1+0x1c8], R14 ;  /* 0x0001c80e01007387 */ /* 0x0003e80000100a00 */
[----:B------:R2:W-:Y:S01]  /*6d00*/  STL.64 [R1+0x1d0], R8 ;  /* 0x0001d00801007387 */ /* 0x0005e20000100a00 */
[----:B-----5:R-:W-:Y:S01]  /*6d10*/  IMAD.WIDE R16, R84, 0x4, R52 ;  /* 0x0000000454107825 */ /* 0x020fe200078e0234 */
[----:B------:R-:W-:Y:S02]  /*6d20*/  IADD3 R84, PT, PT, R0, -0x3f, RZ ;  /* 0xffffffc100547810 */ /* 0x000fe40007ffe0ff */
[----:B------:R4:W-:Y:S01]  /*6d30*/  LDGSTS.E [R82+0xe000], desc[UR16][R30.64], !P0 ;  /* 0x0e0000001e527fae */ /* 0x0009e2000c1a1010 */
[----:B-1----:R-:W-:-:S03]  /*6d40*/  IMAD.WIDE R14, R85, 0x4, R50 ;  /* 0x00000004550e7825 */ /* 0x002fc600078e0232 */
[----:B------:R1:W-:Y:S01]  /*6d50*/  LDGSTS.E [R82+0xe200], desc[UR16][R16.64], !P0 ;  /* 0x0e20000010527fae */ /* 0x0003e2000c1a1010 */
[----:B------:R-:W-:Y:S01]  /*6d60*/  ISETP.GE.U32.AND P0, PT, R84, 0x7fffff42, PT ;  /* 0x7fffff425400780c */ /* 0x000fe20003f06070 */
[----:B--2---:R-:W-:Y:S02]  /*6d70*/  IMAD.WIDE R8, R85, 0x4, R52 ;  /* 0x0000000455087825 */ /* 0x004fe400078e0234 */
[----:B------:R2:W-:Y:S02]  /*6d80*/  LDGSTS.E [R82+0xe400], desc[UR16][R14.64], !P4 ;  /* 0x0e4000000e527fae */ /* 0x0005e4000e1a1010 */
[----:B------:R-:W-:Y:S02]  /*6d90*/  VIADD R85, R0, 0xffffffc0 ;  /* 0xffffffc000557836 */ /* 0x000fe40000000000 */
        /* <DEDUP_REMOVED lines=9> */
[----:B-1----:R-:W-:-:S03]  /*6e30*/  IMAD.WIDE R16, R84, 0x4, R52 ;  /* 0x0000000454107825 */ /* 0x002fc600078e0234 */
[----:B------:R1:W-:Y:S01]  /*6e40*/  LDGSTS.E [R82+0xe800], desc[UR16][R30.64], !P1 ;  /* 0x0e8000001e527fae */ /* 0x0003e2000c9a1010 */
[----:B------:R-:W-:-:S03]  /*6e50*/  VIADD R84, R0, 0xffffffbf ;  /* 0xffffffbf00547836 */ /* 0x000fc60000000000 */
[----:B------:R4:W-:Y:S01]  /*6e60*/  LDGSTS.E [R82+0xea00], desc[UR16][R16.64], !P1 ;  /* 0x0ea0000010527fae */ /* 0x0009e2000c9a1010 */
[----:B--2---:R-:W-:Y:S01]  /*6e70*/  IMAD.WIDE R14, R85, 0x4, R50 ;  /* 0x00000004550e7825 */ /* 0x004fe200078e0232 */
[----:B------:R-:W-:-:S03]  /*6e80*/  ISETP.GE.U32.AND P1, PT, R84, 0x7fffff40, PT ;  /* 0x7fffff405400780c */ /* 0x000fc60003f26070 */
[----:B-----5:R-:W-:Y:S01]  /*6e90*/  IMAD.WIDE R8, R85, 0x4, R52 ;  /* 0x0000000455087825 */ /* 0x020fe200078e0234 */
        /* <DEDUP_REMOVED lines=8> */
[----:B-1----:R-:W-:-:S03]  /*6f20*/  IMAD.WIDE R30, R84, 0x4, R50 ;  /* 0x00000004541e7825 */ /* 0x002fc600078e0232 */
[----:B------:R2:W-:Y:S04]  /*6f30*/  STL.64 [R1+0x208], R14 ;  /* 0x0002080e01007387 */ /* 0x0005e80000100a00 */
[----:B------:R5:W-:Y:S01]  /*6f40*/  STL.64 [R1+0x210], R8 ;  /* 0x0002100801007387 */ /* 0x000be20000100a00 */
[----:B----4-:R-:W-:-:S03]  /*6f50*/  IMAD.WIDE R16, R84, 0x4, R52 ;  /* 0x0000000454107825 */ /* 0x010fc600078e0234 */
[----:B------:R-:W-:Y:S01]  /*6f60*/  LDGSTS.E [R82+0xf000], desc[UR16][R30.64], !P2 ;  /* 0x0f0000001e527fae */ /* 0x000fe2000d1a1010 */
[----:B------:R-:W-:-:S03]  /*6f70*/  VIADD R84, R0, 0xffffffbd ;  /* 0xffffffbd00547836 */ /* 0x000fc60000000000 */
[----:B------:R-:W-:Y:S01]  /*6f80*/  LDGSTS.E [R82+0xf200], desc[UR16][R16.64], !P2 ;  /* 0x0f20000010527fae */ /* 0x000fe2000d1a1010 */
[----:B--2---:R-:W-:Y:S01]  /*6f90*/  IMAD.WIDE R14, R85, 0x4, R50 ;  /* 0x00000004550e7825 */ /* 0x004fe200078e0232 */
[----:B------:R-:W-:-:S03]  /*6fa0*/  ISETP.GE.U32.AND P2, PT, R84, 0x7fffff3e, PT ;  /* 0x7fffff3e5400780c */ /* 0x000fc60003f46070 */
[----:B-----5:R-:W-:Y:S01]  /*6fb0*/  IMAD.WIDE R8, R85, 0x4, R52 ;  /* 0x0000000455087825 */ /* 0x020fe200078e0234 */
[----:B------:R-:W-:Y:S03]  /*6fc0*/  STL.64 [R1+0x218], R30 ;  /* 0x0002181e01007387 */ /* 0x000fe60000100a00 */
[----:B------:R-:W-:Y:S01]  /*6fd0*/  IMAD R84, R2, 0x3e, RZ ;  /* 0x0000003e02547824 */ /* 0x000fe200078e02ff */
[----:B------:R-:W-:Y:S01]  /*6fe0*/  STL.64 [R1+0x220], R16 ;  /* 0x0002201001007387 */ /* 0x000fe20000100a00 */
[----:B------:R-:W-:-:S03]  /*6ff0*/  VIADD R85, R0, 0xffffffbc ;  /* 0xffffffbc00557836 */ /* 0x000fc60000000000 */
[----:B------:R1:W-:Y:S04]  /*7000*/  STL.64 [R1+0x228], R14 ;  /* 0x0002280e01007387 */ /* 0x0003e80000100a00 */
[----:B------:R1:W-:Y:S04]  /*7010*/  LDGSTS.E [R82+0xf400], desc[UR16][R14.64], !P5 ;  /* 0x0f4000000e527fae */ /* 0x0003e8000e9a1010 */
[----:B------:R2:W-:Y:S04]  /*7020*/  STL.64 [R1+0x230], R8 ;  /* 0x0002300801007387 */ /* 0x0005e80000100a00 */
[----:B------:R2:W-:Y:S01]  /*7030*/  LDGSTS.E [R82+0xf600], desc[UR16][R8.64], !P5 ;  /* 0x0f60000008527fae */ /* 0x0005e2000e9a1010 */
[----:B------:R-:W-:-:S02]  /*7040*/  ISETP.GE.U32.AND P5, PT, R85, 0x7fffff3d, PT ;  /* 0x7fffff3d5500780c */ /* 0x000fc40003fa6070 */
[----:B------:R-:W-:Y:S01]  /*7050*/  SHF.L.U32 R85, R2, 0x6, RZ ;  /* 0x0000000602557819 */ /* 0x000fe200000006ff */
[----:B-1----:R-:W-:-:S05]  /*7060*/  IMAD.WIDE R14, R84, 0x4, R50 ;  /* 0x00000004540e7825 */ /* 0x002fca00078e0232 */
[----:B------:R1:W-:Y:S01]  /*7070*/  LDGSTS.E [R82+0xf800], desc[UR16][R14.64], !P0 ;  /* 0x0f8000000e527fae */ /* 0x0003e2000c1a1010 */
[----:B--2---:R-:W-:-:S03]  /*7080*/  IMAD.WIDE R8, R84, 0x4, R52 ;  /* 0x0000000454087825 */ /* 0x004fc600078e0234 */
[----:B------:R1:W-:Y:S01]  /*7090*/  STL.64 [R1+0x238], R14 ;  /* 0x0002380e01007387 */ /* 0x0003e20000100a00 */
[----:B------:R-:W-:-:S03]  /*70a0*/  IMAD R84, R2, 0x3f, RZ ;  /* 0x0000003f02547824 */ /* 0x000fc600078e02ff */
[----:B------:R2:W-:Y:S01]  /*70b0*/  LDGSTS.E [R82+0xfa00], desc[UR16][R8.64], !P0 ;  /* 0x0fa0000008527fae */ /* 0x0005e2000c1a1010 */
[----:B------:R-:W-:Y:S01]  /*70c0*/  ISETP.GE.U32.AND P0, PT, R86, 0x7fffff3c, PT ;  /* 0x7fffff3c5600780c */ /* 0x000fe20003f06070 */
[----:B------:R-:W-:Y:S02]  /*70d0*/  IMAD R86, R2, 0x7c, RZ ;  /* 0x0000007c02567824 */ /* 0x000fe400078e02ff */
[C---:B------:R-:W-:Y:S01]  /*70e0*/  IMAD.WIDE R30, R84.reuse, 0x4, R50 ;  /* 0x00000004541e7825 */ /* 0x040fe200078e0232 */
[----:B------:R2:W-:Y:S03]  /*70f0*/  STL.64 [R1+0x240], R8 ;  /* 0x0002400801007387 */ /* 0x0005e60000100a00 */
[----:B------:R-:W-:Y:S01]  /*7100*/  IMAD.WIDE R16, R84, 0x4, R52 ;  /* 0x0000000454107825 */ /* 0x000fe200078e0234 */
[----:B------:R4:W-:Y:S03]  /*7110*/  LDGSTS.E [R82+0xfc00], desc[UR16][R30.64], !P4 ;  /* 0x0fc000001e527fae */ /* 0x0009e6000e1a1010 */
[----:B------:R-:W-:Y:S01]  /*7120*/  VIADD R84, R0, 0xffffffba ;  /* 0xffffffba00547836 */ /* 0x000fe20000000000 */
[----:B------:R5:W-:Y:S01]  /*7130*/  LDGSTS.E [R82+0xfe00], desc[UR16][R16.64], !P4 ;  /* 0x0fe0000010527fae */ /* 0x000be2000e1a1010 */
[----:B-1----:R-:W-:-:S03]  /*7140*/  IMAD.WIDE R14, R85, 0x4, R50 ;  /* 0x00000004550e7825 */ /* 0x002fc600078e0232 */
[----:B------:R-:W-:Y:S01]  /*7150*/  ISETP.GE.U32.AND P4, PT, R84, 0x7fffff3b, PT ;  /* 0x7fffff3b5400780c */ /* 0x000fe20003f86070 */
        /* <DEDUP_REMOVED lines=49> */
[----:B------:R1:W-:Y:S01]  /*7470*/  LDGSTS.E [R82+0x11400], desc[UR16][R30.64], !P4 ;  /* 0x114000001e527fae */ /* 0x0003e2000e1a1010 */
[----:B------:R-:W-:-:S03]  /*7480*/  VIADD R84, R0, 0xffffffb4 ;  /* 0xffffffb400547836 */ /* 0x000fc60000000000 */
[----:B------:R4:W-:Y:S01]  /*7490*/  LDGSTS.E [R82+0x11600], desc[UR16][R16.64], !P4 ;  /* 0x1160000010527fae */ /* 0x0009e2000e1a1010 */
[----:B--2---:R-:W-:Y:S01]  /*74a0*/  IMAD.WIDE R14, R85, 0x4, R50 ;  /* 0x00000004550e7825 */ /* 0x004fe200078e0232 */
[----:B------:R-:W-:-:S03]  /*74b0*/  ISETP.GE.U32.AND P4, PT, R84, 0x7fffff35, PT ;  /* 0x7fffff355400780c */ /* 0x000fc60003f86070 */
[----:B-----5:R-:W-:Y:S01]  /*74c0*/  IMAD.WIDE R8, R85, 0x4, R52 ;  /* 0x0000000455087825 */ /* 0x020fe200078e0234 */
        /* <DEDUP_REMOVED lines=8> */
[----:B-1----:R-:W-:-:S03]  /*7550*/  IMAD.WIDE R30, R84, 0x4, R50 ;  /* 0x00000004541e7825 */ /* 0x002fc600078e0232 */
[----:B------:R2:W-:Y:S04]  /*7560*/  STL.64 [R1+0x2b8], R14 ;  /* 0x0002b80e01007387 */ /* 0x0005e80000100a00 */
[----:B------:R5:W-:Y:S01]  /*7570*/  STL.64 [R1+0x2c0], R8 ;  /* 0x0002c00801007387 */ /* 0x000be20000100a00 */
[----:B----4-:R-:W-:Y:S01]  /*7580*/  IMAD.WIDE R16, R84, 0x4, R52 ;  /* 0x0000000454107825 */ /* 0x010fe200078e0234 */
[----:B------:R-:W-:Y:S02]  /*7590*/  IADD3 R84, PT, PT, R0, -0x4e, RZ ;  /* 0xffffffb200547810 */ /* 0x000fe40007ffe0ff */
[----:B------:R1:W-:Y:S01]  /*75a0*/  LDGSTS.E [R82+0x11c00], desc[UR16][R30.64], !P6 ;  /* 0x11c000001e527fae */ /* 0x0003e2000f1a1010 */
[----:B--2---:R-:W-:-:S03]  /*75b0*/  IMAD.WIDE R14, R85, 0x4, R50 ;  /* 0x00000004550e7825 */ /* 0x004fc600078e0232 */
[----:B------:R2:W-:Y:S01]  /*75c0*/  LDGSTS.E [R82+0x11e00], desc[UR16][R16.64], !P6 ;  /* 0x11e0000010527fae */ /* 0x0005e2000f1a1010 */
[----:B------:R-:W-:Y:S01]  /*75d0*/  ISETP.GE.U32.AND P6, PT, R84, 0x7fffff33, PT ;  /* 0x7fffff335400780c */ /* 0x000fe20003fc6070 */
[----:B-----5:R-:W-:Y:S02]  /*75e0*/  IMAD.WIDE R8, R85, 0x4, R52 ;  /* 0x0000000455087825 */ /* 0x020fe400078e0234 */
        /* <DEDUP_REMOVED lines=11> */
[----:B--2---:R-:W-:-:S03]  /*76a0*/  IMAD.WIDE R16, R84, 0x4, R52 ;  /* 0x0000000454107825 */ /* 0x004fc600078e0234 */
[----:B------:R1:W-:Y:S01]  /*76b0*/  LDGSTS.E [R82+0x12400], desc[UR16][R30.64], !P5 ;  /* 0x124000001e527fae */ /* 0x0003e2000e9a1010 */
[----:B------:R-:W-:-:S03]  /*76c0*/  VIADD R84, R0, 0xffffffb0 ;  /* 0xffffffb000547836 */ /* 0x000fc60000000000 */
[----:B------:R2:W-:Y:S01]  /*76d0*/  LDGSTS.E [R82+0x12600], desc[UR16][R16.64], !P5 ;  /* 0x1260000010527fae */ /* 0x0005e2000e9a1010 */
[----:B----4-:R-:W-:Y:S01]  /*76e0*/  IMAD.WIDE R14, R85, 0x4, R50 ;  /* 0x00000004550e7825 */ /* 0x010fe200078e0232 */
        /* <DEDUP_REMOVED lines=31> */
[----:B--2---:R-:W-:Y:S01]  /*78e0*/  IMAD.WIDE R16, R84, 0x4, R52 ;  /* 0x0000000454107825 */ /* 0x004fe200078e0234 */
[----:B------:R-:W-:Y:S02]  /*78f0*/  IADD3 R84, PT, PT, R0, -0x54, RZ ;  /* 0xffffffac00547810 */ /* 0x000fe40007ffe0ff */
[----:B------:R1:W-:Y:S01]  /*7900*/  LDGSTS.E [R82+0x13400], desc[UR16][R30.64], !P6 ;  /* 0x134000001e527fae */ /* 0x0003e2000f1a1010 */
[----:B----4-:R-:W-:-:S03]  /*7910*/  IMAD.WIDE R14, R85, 0x4, R50 ;  /* 0x00000004550e7825 */ /* 0x010fc600078e0232 */
        /* <DEDUP_REMOVED lines=346> */
[----:B------:R1:W-:Y:S02]  /*8ec0*/  STL.64 [R1+0x588], R30 ;  /* 0x0005881e01007387 */ /* 0x0003e40000100a00 */
[----:B------:R-:W-:Y:S02]  /*8ed0*/  IMAD R84, R2, 0x75, RZ ;  /* 0x0000007502547824 */ /* 0x000fe400078e02ff */
[----:B------:R4:W-:Y:S04]  /*8ee0*/  LDGSTS.E [R82+0x1d000], desc[UR16][R14.64], !P0 ;  /* 0x1d0000000e527fae */ /* 0x0009e8000c1a1010 */
[----:B------:R2:W-:Y:S04]  /*8ef0*/  STL.64 [R1+0x590], R16 ;  /* 0x0005901001007387 */ /* 0x0005e80000100a00 */
[----:B------:R5:W-:Y:S01]  /*8f00*/  LDGSTS.E [R82+0x1d200], desc[UR16][R8.64], !P0 ;  /* 0x1d20000008527fae */ /* 0x000be2000c1a1010 */
[----:B------:R-:W-:Y:S01]  /*8f10*/  ISETP.GE.U32.AND P0, PT, R85, 0x7fffff06, PT ;  /* 0x7fffff065500780c */ /* 0x000fe20003f06070 */
[----:B-1----:R-:W-:-:S02]  /*8f20*/  IMAD.WIDE R30, R84, 0x4, R50 ;  /* 0x00000004541e7825 */ /* 0x002fc400078e0232 */
[----:B------:R4:W-:Y:S02]  /*8f30*/  STL.64 [R1+0x598], R14 ;  /* 0x0005980e01007387 */ /* 0x0009e40000100a00 */
[----:B------:R-:W-:Y:S02]  /*8f40*/  IMAD R85, R2, 0x76, RZ ;  /* 0x0000007602557824 */ /* 0x000fe400078e02ff */
[----:B------:R5:W-:Y:S02]  /*8f50*/  STL.64 [R1+0x5a0], R8 ;  /* 0x0005a00801007387 */ /* 0x000be40000100a00 */
[----:B--2---:R-:W-:Y:S02]  /*8f60*/  IMAD.WIDE R16, R85, 0x4, R50 ;  /* 0x0000000455107825 */ /* 0x004fe400078e0232 */
[----:B------:R1:W-:Y:S02]  /*8f70*/  LDGSTS.E [R82+0x1d400], desc[UR16][R30.64], !P4 ;  /* 0x1d4000001e527fae */ /* 0x0003e4000e1a1010 */
[----:B----4-:R-:W-:-:S02]  /*8f80*/  IMAD.WIDE R14, R84, 0x4, R52 ;  /* 0x00000004540e7825 */ /* 0x010fc400078e0234 */
[----:B------:R1:W-:Y:S02]  /*8f90*/  STL.64 [R1+0x5a8], R30 ;  /* 0x0005a81e01007387 */ /* 0x0003e40000100a00 */
[C---:B------:R-:W-:Y:S02]  /*8fa0*/  VIADD R84, R0.reuse, 0xffffff84 ;  /* 0xffffff8400547836 */ /* 0x040fe40000000000 */
[----:B------:R2:W-:Y:S01]  /*8fb0*/  LDGSTS.E [R82+0x1d600], desc[UR16][R14.64], !P4 ;  /* 0x1d6000000e527fae */ /* 0x0005e2000e1a1010 */
[----:B-----5:R-:W-:Y:S01]  /*8fc0*/  IMAD.WIDE R8, R85, 0x4, R52 ;  /* 0x0000000455087825 */ /* 0x020fe200078e0234 */
[----:B------:R-:W-:Y:S02]  /*8fd0*/  IADD3 R85, PT, PT, R0, -0x7d, RZ ;  /* 0xffffff8300557810 */ /* 0x000fe40007ffe0ff */
[----:B------:R-:W-:Y:S01]  /*8fe0*/  ISETP.GE.U32.AND P4, PT, R84, 0x7fffff05, PT ;  /* 0x7fffff055400780c */ /* 0x000fe20003f86070 */
[----:B------:R-:W-:Y:S01]  /*8ff0*/  IMAD R84, R2, 0x77, RZ ;  /* 0x0000007702547824 */ /* 0x000fe200078e02ff */
[----:B------:R4:W-:Y:S03]  /*9000*/  LDGSTS.E [R82+0x1d800], desc[UR16][R16.64], !P1 ;  /* 0x1d80000010527fae */ /* 0x0009e6000c9a1010 */
[----:B------:R-:W-:Y:S01]  /*9010*/  IMAD.WIDE R34, R84, 0x4, R50 ;  /* 0x0000000454227825 */ /* 0x000fe200078e0232 */
[----:B------:R5:W-:Y:S01]  /*9020*/  LDGSTS.E [R82+0x1da00], desc[UR16][R8.64], !P1 ;  /* 0x1da0000008527fae */ /* 0x000be2000c9a1010 */
[----:B------:R-:W-:-:S02]  /*9030*/  ISETP.GE.U32.AND P1, PT, R85, 0x7fffff04, PT ;  /* 0x7fffff045500780c */ /* 0x000fc40003f26070 */
[----:B------:R-:W-:Y:S01]  /*9040*/  IMAD R85, R2, 0x78, RZ ;  /* 0x0000007802557824 */ /* 0x000fe200078e02ff */
[----:B------:R2:W-:Y:S01]  /*9050*/  STL.64 [R1+0x5b0], R14 ;  /* 0x0005b00e01007387 */ /* 0x0005e20000100a00 */
[----:B-1----:R-:W-:-:S03]  /*9060*/  IMAD.WIDE R30, R84, 0x4, R52 ;  /* 0x00000004541e7825 */ /* 0x002fc600078e0234 */
[----:B------:R4:W-:Y:S01]  /*9070*/  STL.64 [R1+0x5b8], R16 ;  /* 0x0005b81001007387 */ /* 0x0009e20000100a00 */
[----:B------:R-:W-:-:S03]  /*9080*/  VIADD R84, R0, 0xffffff82 ;  /* 0xffffff8200547836 */ /* 0x000fc60000000000 */
[----:B------:R5:W-:Y:S04]  /*9090*/  STL.64 [R1+0x5c0], R8 ;  /* 0x0005c00801007387 */ /* 0x000be80000100a00 */
[----:B------:R-:W-:Y:S01]  /*90a0*/  LDGSTS.E [R82+0x1dc00], desc[UR16][R34.64], !P6 ;  /* 0x1dc0000022527fae */ /* 0x000fe2000f1a1010 */
[----:B--2---:R-:W-:Y:S01]  /*90b0*/  IMAD.MOV.U32 R14, RZ, RZ, R44 ;  /* 0x000000ffff0e7224 */ /* 0x004fe200078e002c */
[----:B------:R-:W-:Y:S01]  /*90c0*/  MOV R15, R45 ;  /* 0x0000002d000f7202 */ /* 0x000fe20000000f00 */
[----:B------:R-:W-:Y:S01]  /*90d0*/  IMAD.MOV.U32 R44, RZ, RZ, R88 ;  /* 0x000000ffff2c7224 */ /* 0x000fe200078e0058 */
[----:B------:R-:W-:Y:S01]  /*90e0*/  LDGSTS.E [R82+0x1de00], desc[UR16][R30.64], !P6 ;  /* 0x1de000001e527fae */ /* 0x000fe2000f1a1010 */
[C---:B----4-:R-:W-:Y:S01]  /*90f0*/  IMAD.WIDE R16, R85.reuse, 0x4, R50 ;  /* 0x0000000455107825 */ /* 0x050fe200078e0232 */
[----:B------:R-:W-:Y:S01]  /*9100*/  ISETP.GE.U32.AND P6, PT, R84, 0x7fffff03, PT ;  /* 0x7fffff035400780c */ /* 0x000fe20003fc6070 */
[----:B------:R-:W1:Y:S01]  /*9110*/  LDC R88, c[0x0][0x3a0] ;  /* 0x0000e800ff587b82 */ /* 0x000e620000000800 */
[----:B------:R-:W-:Y:S01]  /*9120*/  STL.64 [R1+0x5c8], R34 ;  /* 0x0005c82201007387 */ /* 0x000fe20000100a00 */
[----:B-----5:R-:W-:-:S03]  /*9130*/  IMAD.WIDE R8, R85, 0x4, R52 ;  /* 0x0000000455087825 */ /* 0x020fc600078e0234 */
[----:B------:R-:W-:Y:S01]  /*9140*/  STL.64 [R1+0x5d0], R30 ;  /* 0x0005d01e01007387 */ /* 0x000fe20000100a00 */
[----:B------:R-:W-:Y:S02]  /*9150*/  IMAD R84, R2, 0x79, RZ ;  /* 0x0000007902547824 */ /* 0x000fe400078e02ff */
[----:B------:R-:W-:Y:S01]  /*9160*/  VIADD R85, R0, 0xffffff81 ;  /* 0xffffff8100557836 */ /* 0x000fe20000000000 */
[----:B------:R2:W-:Y:S01]  /*9170*/  STL.64 [R1+0x5d8], R16 ;  /* 0x0005d81001007387 */ /* 0x0005e20000100a00 */
[----:B------:R-:W-:Y:S02]  /*9180*/  IMAD.MOV.U32 R45, RZ, RZ, R89 ;  /* 0x000000ffff2d7224 */ /* 0x000fe400078e0059 */
[----:B------:R-:W4:Y:S01]  /*9190*/  LDC R89, c[0x0][0x3a0] ;  /* 0x0000e800ff597b82 */ /* 0x000f220000000800 */
[----:B------:R2:W-:Y:S04]  /*91a0*/  LDGSTS.E [R82+0x1e000], desc[UR16][R16.64], !P2 ;  /* 0x1e00000010527fae */ /* 0x0005e8000d1a1010 */
[----:B------:R5:W-:Y:S04]  /*91b0*/  STL.64 [R1+0x5e0], R8 ;  /* 0x0005e00801007387 */ /* 0x000be80000100a00 */
[----:B------:R5:W-:Y:S01]  /*91c0*/  LDGSTS.E [R82+0x1e200], desc[UR16][R8.64], !P2 ;  /* 0x1e20000008527fae */ /* 0x000be2000d1a1010 */
[----:B------:R-:W-:Y:S01]  /*91d0*/  ISETP.GE.U32.AND P2, PT, R85, 0x7fffff02, PT ;  /* 0x7fffff025500780c */ /* 0x000fe20003f46070 */
[----:B------:R-:W-:-:S02]  /*91e0*/  IMAD R85, R2, 0x7b, RZ ;  /* 0x0000007b02557824 */ /* 0x000fc400078e02ff */
[----:B--2---:R-:W-:-:S04]  /*91f0*/  IMAD.WIDE R16, R84, 0x4, R50 ;  /* 0x0000000454107825 */ /* 0x004fc800078e0232 */
[----:B------:R-:W-:Y:S01]  /*9200*/  IMAD.WIDE R30, R85, 0x4, R50 ;  /* 0x00000004551e7825 */ /* 0x000fe200078e0232 */
[----:B------:R2:W-:Y:S03]  /*9210*/  STL.64 [R1+0x5e8], R16 ;  /* 0x0005e81001007387 */ /* 0x0005e60000100a00 */
[----:B-----5:R-:W-:Y:S01]  /*9220*/  IMAD.WIDE R8, R84, 0x4, R52 ;  /* 0x0000000454087825 */ /* 0x020fe200078e0234 */
[----:B------:R2:W-:Y:S03]  /*9230*/  LDGSTS.E [R82+0x1e400], desc[UR16][R16.64], !P5 ;  /* 0x1e40000010527fae */ /* 0x0005e6000e9a1010 */
[----:B------:R-:W-:Y:S01]  /*9240*/  IMAD R84, R2, 0x7a, RZ ;  /* 0x0000007a02547824 */ /* 0x000fe200078e02ff */
[----:B------:R5:W-:Y:S03]  /*9250*/  STL.64 [R1+0x5f0], R8 ;  /* 0x0005f00801007387 */ /* 0x000be60000100a00 */
[----:B------:R-:W-:Y:S01]  /*9260*/  IMAD.WIDE R38, R84, 0x4, R50 ;  /* 0x0000000454267825 */ /* 0x000fe200078e0232 */
[----:B------:R5:W-:Y:S01]  /*9270*/  LDGSTS.E [R82+0x1e600], desc[UR16][R8.64], !P5 ;  /* 0x1e60000008527fae */ /* 0x000be2000e9a1010 */
[----:B------:R-:W-:-:S02]  /*9280*/  ISETP.GE.AND P5, PT, R83, R0, PT ;  /* 0x000000005300720c */ /* 0x000fc40003fa6270 */
[--C-:B------:R-:W-:Y:S01]  /*9290*/  IMAD.WIDE R34, R84, 0x4, R52.reuse ;  /* 0x0000000454227825 */ /* 0x100fe200078e0234 */
[----:B------:R-:W-:Y:S03]  /*92a0*/  LDGSTS.E [R82+0x1e800], desc[UR16][R38.64], !P0 ;  /* 0x1e80000026527fae */ /* 0x000fe6000c1a1010 */
[--C-:B--2---:R-:W-:Y:S01]  /*92b0*/  IMAD.WIDE R16, R85, 0x4, R52.reuse ;  /* 0x0000000455107825 */ /* 0x104fe200078e0234 */
[----:B------:R2:W-:Y:S03]  /*92c0*/  LDGSTS.E [R82+0x1ea00], desc[UR16][R34.64], !P0 ;  /* 0x1ea0000022527fae */ /* 0x0005e6000c1a1010 */
[----:B-----5:R-:W-:Y:S01]  /*92d0*/  VIADD R8, R0, 0x7f ;  /* 0x0000007f00087836 */ /* 0x020fe20000000000 */
[----:B------:R-:W-:Y:S04]  /*92e0*/  STL.64 [R1+0x5f8], R38 ;  /* 0x0005f82601007387 */ /* 0x000fe80000100a00 */
[----:B------:R-:W-:Y:S01]  /*92f0*/  ISETP.GT.AND P0, PT, R8, 0x7f, PT ;  /* 0x0000007f0800780c */ /* 0x000fe20003f04270 */
[----:B------:R2:W-:Y:S03]  /*9300*/  STL.64 [R1+0x608], R34 ;  /* 0x0006082201007387 */ /* 0x0005e60000100a00 */
[----:B------:R-:W-:Y:S01]  /*9310*/  SEL R0, RZ, 0x4, !P0 ;  /* 0x00000004ff007807 */ /* 0x000fe20004000000 */
[----:B------:R-:W-:Y:S03]  /*9320*/  LDGSTS.E [R82+0x1ec00], desc[UR16][R30.64], !P4 ;  /* 0x1ec000001e527fae */ /* 0x000fe6000e1a1010 */
[----:B------:R-:W-:Y:S01]  /*9330*/  SEL R85, R0, RZ, !P5 ;  /* 0x000000ff00557207 */ /* 0x000fe20006800000 */
[----:B------:R-:W-:Y:S01]  /*9340*/  STL.64 [R1+0x600], R30 ;  /* 0x0006001e01007387 */ /* 0x000fe20000100a00 */
[----:B------:R-:W-:Y:S01]  /*9350*/  ISETP.GT.AND P5, PT, R8, 0xff, PT ;  /* 0x000000ff0800780c */ /* 0x000fe20003fa4270 */
[----:B------:R-:W-:-:S02]  /*9360*/  IMAD.WIDE R8, R86, 0x4, R52 ;  /* 0x0000000456087825 */ /* 0x000fc400078e0234 */
[----:B------:R5:W-:Y:S01]  /*9370*/  LDGSTS.E [R82+0x1ee00], desc[UR16][R16.64], !P4 ;  /* 0x1ee0000010527fae */ /* 0x000be2000e1a1010 */
[----:B------:R-:W-:Y:S01]  /*9380*/  ISETP.GE.AND P4, PT, R83, R87, PT ;  /* 0x000000575300720c */ /* 0x000fe20003f86270 */
[----:B--2---:R-:W-:Y:S01]  /*9390*/  IMAD.MOV.U32 R34, RZ, RZ, R14 ;  /* 0x000000ffff227224 */ /* 0x004fe200078e000e */
[----:B------:R-:W-:Y:S01]  /*93a0*/  MOV R35, R15 ;  /* 0x0000000f00237202 */ /* 0x000fe20000000f00 */
[----:B------:R5:W-:Y:S01]  /*93b0*/  STL.64 [R1+0x610], R16 ;  /* 0x0006101001007387 */ /* 0x000be20000100a00 */
[----:B------:R-:W-:Y:S01]  /*93c0*/  SEL R84, RZ, 0x4, P4 ;  /* 0x00000004ff547807 */ /* 0x000fe20002000000 */
[----:B------:R-:W-:Y:S01]  /*93d0*/  IMAD.MOV.U32 R248, RZ, RZ, R34 ;  /* 0x000000fffff87224 */ /* 0x000fe200078e0022 */
[----:B------:R-:W-:Y:S01]  /*93e0*/  ISETP.GE.U32.AND P4, PT, R87, 0x7fffff01, PT ;  /* 0x7fffff015700780c */ /* 0x000fe20003f86070 */
[----:B------:R-:W-:Y:S01]  /*93f0*/  IMAD.MOV.U32 R249, RZ, RZ, R35 ;  /* 0x000000fffff97224 */ /* 0x000fe200078e0023 */
[----:B------:R-:W-:Y:S01]  /*9400*/  SEL R0, R84, RZ, P5 ;  /* 0x000000ff54007207 */ /* 0x000fe20002800000 */
[----:B------:R-:W-:Y:S01]  /*9410*/  IMAD.MOV.U32 R34, RZ, RZ, R44 ;  /* 0x000000ffff227224 */ /* 0x000fe200078e002c */
[----:B-1----:R-:W-:Y:S01]  /*9420*/  IADD3 R84, PT, PT, R88, -0x81, RZ ;  /* 0xffffff7f58547810 */ /* 0x002fe20007ffe0ff */
[----:B------:R-:W1:Y:S01]  /*9430*/  LDC R87, c[0x0][0x3a0] ;  /* 0x0000e800ff577b82 */ /* 0x000e620000000800 */
[----:B------:R-:W-:Y:S01]  /*9440*/  MOV R35, R45 ;  /* 0x0000002d00237202 */ /* 0x000fe20000000f00 */
[----:B------:R-:W-:Y:S01]  /*9450*/  IMAD.MOV.U32 R14, RZ, RZ, R92 ;  /* 0x000000ffff0e7224 */ /* 0x000fe200078e005c */
[----:B------:R-:W-:Y:S01]  /*9460*/  ISETP.NE.U32.AND P5, PT, R85, RZ, PT ;  /* 0x000000ff5500720c */ /* 0x000fe20003fa5070 */
[----:B-----5:R-:W-:-:S04]  /*9470*/  IMAD.WIDE R16, R86, 0x4, R50 ;  /* 0x0000000456107825 */ /* 0x020fc800078e0232 */
[----:B------:R-:W-:Y:S01]  /*9480*/  IMAD R86, R2, 0x7d, RZ ;  /* 0x0000007d02567824 */ /* 0x000fe200078e02ff */
[----:B------:R2:W-:Y:S01]  /*9490*/  STL.64 [R1+0x618], R16 ;  /* 0x0006181001007387 */ /* 0x0005e20000100a00 */
[----:B------:R-:W5:Y:S01]  /*94a0*/  LDC R85, c[0x0][0x3a0] ;  /* 0x0000e800ff557b82 */ /* 0x000f620000000800 */
[----:B------:R-:W-:Y:S02]  /*94b0*/  IMAD.MOV.U32 R15, RZ, RZ, R93 ;  /* 0x000000ffff0f7224 */ /* 0x000fe400078e005d */
[----:B------:R2:W-:Y:S04]  /*94c0*/  LDGSTS.E [R82+0x1f000], desc[UR16][R16.64], !P1 ;  /* 0x1f00000010527fae */ /* 0x0005e8000c9a1010 */
[----:B------:R3:W-:Y:S01]  /*94d0*/  STL.64 [R1+0x620], R8 ;  /* 0x0006200801007387 */ /* 0x0007e20000100a00 */
[----:B------:R-:W-:Y:S01]  /*94e0*/  IMAD.U32 R92, RZ, RZ, UR7 ;  /* 0x00000007ff5c7e24 */ /* 0x000fe2000f8e00ff */
[----:B------:R-:W1:Y:S02]  /*94f0*/  LDC R93, c[0x0][0x3a0] ;  /* 0x0000e800ff5d7b82 */ /* 0x000e640000000800 */
[----:B------:R3:W-:Y:S01]  /*9500*/  LDGSTS.E [R82+0x1f200], desc[UR16][R8.64], !P1 ;  /* 0x1f20000008527fae */ /* 0x0007e2000c9a1010 */
[----:B------:R-:W-:Y:S01]  /*9510*/  ISETP.NE.U32.AND P1, PT, R0, RZ, PT ;  /* 0x000000ff0000720c */ /* 0x000fe20003f25070 */
[----:B------:R-:W-:-:S02]  /*9520*/  IMAD R0, R2, 0x7e, RZ ;  /* 0x0000007e02007824 */ /* 0x000fc400078e02ff */
[----:B--2---:R-:W-:-:S04]  /*9530*/  IMAD.WIDE R16, R86, 0x4, R50 ;  /* 0x0000000456107825 */ /* 0x004fc800078e0232 */
[----:B------:R-:W-:Y:S01]  /*9540*/  IMAD.WIDE R38, R0, 0x4, R50 ;  /* 0x0000000400267825 */ /* 0x000fe200078e0232 */
[----:B------:R2:W-:Y:S03]  /*9550*/  LDGSTS.E [R82+0x1f400], desc[UR16][R16.64], !P6 ;  /* 0x1f40000010527fae */ /* 0x0005e6000f1a1010 */
[--C-:B---3--:R-:W-:Y:S01]  /*9560*/  IMAD.WIDE R8, R86, 0x4, R52.reuse ;  /* 0x0000000456087825 */ /* 0x108fe200078e0234 */
[----:B------:R2:W-:Y:S03]  /*9570*/  STL.64 [R1+0x628], R16 ;  /* 0x0006281001007387 */ /* 0x0005e60000100a00 */
[----:B------:R-:W-:Y:S01]  /*9580*/  IMAD.WIDE R30, R0, 0x4, R52 ;  /* 0x00000004001e7825 */ /* 0x000fe200078e0234 */
[----:B------:R3:W-:Y:S01]  /*9590*/  LDGSTS.E [R82+0x1f600], desc[UR16][R8.64], !P6 ;  /* 0x1f60000008527fae */ /* 0x0007e2000f1a1010 */
[----:B------:R-:W-:-:S02]  /*95a0*/  ISETP.GE.U32.AND P6, PT, R84, 0x7fffff00, PT ;  /* 0x7fffff005400780c */ /* 0x000fc40003fc6070 */
[----:B------:R-:W-:Y:S01]  /*95b0*/  IMAD R84, R2, 0x7f, RZ ;  /* 0x0000007f02547824 */ /* 0x000fe200078e02ff */
[----:B------:R3:W-:Y:S01]  /*95c0*/  STL.64 [R1+0x630], R8 ;  /* 0x0006300801007387 */ /* 0x0007e20000100a00 */
[----:B----4-:R-:W-:Y:S02]  /*95d0*/  VIADD R0, R89, 0xffffff7e ;  /* 0xffffff7e59007836 */ /* 0x010fe40000000000 */
[C---:B--2---:R-:W-:Y:S01]  /*95e0*/  IMAD.WIDE R16, R84.reuse, 0x4, R50 ;  /* 0x0000000454107825 */ /* 0x044fe200078e0232 */
[----:B------:R-:W-:Y:S04]  /*95f0*/  STL.64 [R1+0x638], R38 ;  /* 0x0006382601007387 */ /* 0x000fe80000100a00 */
[----:B------:R2:W-:Y:S01]  /*9600*/  STL.64 [R1+0x640], R30 ;  /* 0x0006401e01007387 */ /* 0x0005e20000100a00 */
[----:B---3--:R-:W-:-:S03]  /*9610*/  IMAD.WIDE R8, R84, 0x4, R52 ;  /* 0x0000000454087825 */ /* 0x008fc600078e0234 */
[----:B------:R-:W-:Y:S01]  /*9620*/  LDGSTS.E [R82+0x1f800], desc[UR16][R38.64], !P2 ;  /* 0x1f80000026527fae */ /* 0x000fe2000d1a1010 */
[----:B------:R-:W-:-:S03]  /*9630*/  SHF.L.U32 R84, R133, 0x2, RZ ;  /* 0x0000000285547819 */ /* 0x000fc600000006ff */
[----:B------:R3:W-:Y:S01]  /*9640*/  STL.64 [R1+0x648], R16 ;  /* 0x0006481001007387 */ /* 0x0007e20000100a00 */
[----:B------:R-:W-:-:S03]  /*9650*/  LOP3.LUT R84, R84, 0x7c, RZ, 0xc0, !PT ;  /* 0x0000007c54547812 */ /* 0x000fc600078ec0ff */
[----:B------:R-:W-:Y:S01]  /*9660*/  LDGSTS.E [R82+0x1fa00], desc[UR16][R30.64], !P2 ;  /* 0x1fa000001e527fae */ /* 0x000fe2000d1a1010 */
[----:B------:R-:W-:Y:S01]  /*9670*/  ISETP.GE.U32.AND P2, PT, R0, 0x7ffffeff, PT ;  /* 0x7ffffeff0000780c */ /* 0x000fe20003f46070 */
[----:B-1----:R-:W-:Y:S02]  /*9680*/  VIADD R0, R87, 0xffffff7d ;  /* 0xffffff7d57007836 */ /* 0x002fe40000000000 */
[----:B------:R1:W-:Y:S04]  /*9690*/  STL.64 [R1+0x650], R8 ;  /* 0x0006500801007387 */ /* 0x0003e80000100a00 */
[----:B------:R3:W-:Y:S04]  /*96a0*/  LDGSTS.E [R82+0x1fc00], desc[UR16][R16.64], !P4 ;  /* 0x1fc0000010527fae */ /* 0x0007e8000e1a1010 */
[----:B--2---:R-:W2:Y:S04]  /*96b0*/  LDL.64 R30, [R1+0x28] ;  /* 0x00002800011e7983 */ /* 0x004ea80000100a00 */
[----:B------:R1:W-:Y:S01]  /*96c0*/  LDGSTS.E [R82+0x1fe00], desc[UR16][R8.64], !P4 ;  /* 0x1fe0000008527fae */ /* 0x0003e2000e1a1010 */
[----:B------:R-:W-:-:S03]  /*96d0*/  ISETP.GE.U32.AND P4, PT, R0, 0x7ffffefe, PT ;  /* 0x7ffffefe0000780c */ /* 0x000fc60003f86070 */
[----:B------:R-:W4:Y:S01]  /*96e0*/  LDL.64 R44, [R1+0x160] ;  /* 0x00016000012c7983 */ /* 0x000f220000100a00 */
[----:B---3--:R-:W-:Y:S01]  /*96f0*/  MOV R16, R14 ;  /* 0x0000000e00107202 */ /* 0x008fe20000000f00 */
[----:B------:R-:W-:Y:S02]  /*9700*/  IMAD.MOV.U32 R17, RZ, RZ, R15 ;  /* 0x000000ffff117224 */ /* 0x000fe400078e000f */
[----:B------:R-:W3:Y:S01]  /*9710*/  LDL.64 R250, [R1+0x120] ;  /* 0x0001200001fa7983 */ /* 0x000ee20000100a00 */
[----:B------:R-:W-:Y:S01]  /*9720*/  IMAD.MOV.U32 R14, RZ, RZ, R18 ;  /* 0x000000ffff0e7224 */ /* 0x000fe200078e0012 */
[----:B-1----:R-:W-:Y:S02]  /*9730*/  LOP3.LUT R8, R133, 0x60, RZ, 0xc0, !PT ;  /* 0x0000006085087812 */ /* 0x002fe400078ec0ff */
[----:B------:R-:W3:Y:S01]  /*9740*/  LDL.64 R38, [R1+0xe0] ;  /* 0x0000e00001267983 */ /* 0x000ee20000100a00 */
[----:B------:R-:W-:-:S03]  /*9750*/  IMAD.MOV.U32 R15, RZ, RZ, R19 ;  /* 0x000000ffff0f7224 */ /* 0x000fc600078e0013 */
[----:B------:R-:W3:Y:S01]  /*9760*/  LDL.64 R40, [R1+0xa0] ;  /* 0x0000a00001287983 */ /* 0x000ee20000100a00 */
[----:B------:R-:W-:Y:S01]  /*9770*/  LEA R84, R8, R84, 0x8 ;  /* 0x0000005408547211 */ /* 0x000fe200078e40ff */
[----:B------:R-:W-:Y:S01]  /*9780*/  IMAD.MOV.U32 R18, RZ, RZ, R90 ;  /* 0x000000ffff127224 */ /* 0x000fe200078e005a */
[----:B-----5:R-:W-:Y:S01]  /*9790*/  IADD3 R0, PT, PT, R85, -0x84, RZ ;  /* 0xffffff7c55007810 */ /* 0x020fe20007ffe0ff */
[----:B------:R-:W5:Y:S01]  /*97a0*/  LDL.64 R8, [R1+0x60] ;  /* 0x0000600001087983 */ /* 0x000f620000100a00 */
[----:B------:R-:W-:Y:S01]  /*97b0*/  IMAD.MOV.U32 R19, RZ, RZ, R91 ;  /* 0x000000ffff137224 */ /* 0x000fe200078e005b */
[----:B------:R-:W-:Y:S01]  /*97c0*/  LOP3.LUT R91, R84, 0x10, RZ, 0x3c, !PT ;  /* 0x00000010545b7812 */ /* 0x000fe200078e3cff */
[----:B------:R-:W-:Y:S01]  /*97d0*/  IMAD.SHL.U32 R2, R2, 0x80, RZ ;  /* 0x0000008002027824 */ /* 0x000fe200078e00ff */
[C---:B------:R-:W-:Y:S01]  /*97e0*/  LOP3.LUT R90, R84.reuse, 0x20, RZ, 0x3c, !PT ;  /* 0x00000020545a7812 */ /* 0x040fe200078e3cff */
[----:B------:R-:W0:Y:S01]  /*97f0*/  LDGDEPBAR ;  /* 0x00000000000079af */ /* 0x000e220000000000 */
[C---:B------:R-:W-:Y:S01]  /*9800*/  LOP3.LUT R89, R84.reuse, 0x30, RZ, 0x3c, !PT ;  /* 0x0000003054597812 */ /* 0x040fe200078e3cff */
[----:B------:R-:W1:Y:S01]  /*9810*/  LDC R133, c[0x0][0x3a0] ;  /* 0x0000e800ff857b82 */ /* 0x000e620000000800 */
[----:B------:R-:W-:-:S02]  /*9820*/  LOP3.LUT R88, R84, 0x40, RZ, 0x3c, !PT ;  /* 0x0000004054587812 */ /* 0x000fc400078e3cff */
[C---:B------:R-:W-:Y:S02]  /*9830*/  LOP3.LUT R87, R84.reuse, 0x50, RZ, 0x3c, !PT ;  /* 0x0000005054577812 */ /* 0x040fe400078e3cff */
[C---:B------:R-:W-:Y:S02]  /*9840*/  LOP3.LUT R86, R84.reuse, 0x60, RZ, 0x3c, !PT ;  /* 0x0000006054567812 */ /* 0x040fe400078e3cff */
[----:B------:R-:W-:Y:S02]  /*9850*/  LOP3.LUT R85, R84, 0x70, RZ, 0x3c, !PT ;  /* 0x0000007054557812 */ /* 0x000fe400078e3cff */
[C---:B------:R-:W-:Y:S02]  /*9860*/  IADD3 R91, PT, PT, R92.reuse, 0x100000, R91 ;  /* 0x001000005c5b7810 */ /* 0x040fe40007ffe05b */
[C---:B------:R-:W-:Y:S02]  /*9870*/  IADD3 R90, PT, PT, R92.reuse, 0x100000, R90 ;  /* 0x001000005c5a7810 */ /* 0x040fe40007ffe05a */
[----:B------:R-:W-:-:S02]  /*9880*/  IADD3 R89, PT, PT, R92, 0x100000, R89 ;  /* 0x001000005c597810 */ /* 0x000fc40007ffe059 */
[C---:B------:R-:W-:Y:S02]  /*9890*/  IADD3 R88, PT, PT, R92.reuse, 0x100000, R88 ;  /* 0x001000005c587810 */ /* 0x040fe40007ffe058 */
[C---:B------:R-:W-:Y:S02]  /*98a0*/  IADD3 R87, PT, PT, R92.reuse, 0x100000, R87 ;  /* 0x001000005c577810 */ /* 0x040fe40007ffe057 */
[C---:B------:R-:W-:Y:S02]  /*98b0*/  IADD3 R86, PT, PT, R92.reuse, 0x100000, R86 ;  /* 0x001000005c567810 */ /* 0x040fe40007ffe056 */
[C---:B------:R-:W-:Y:S02]  /*98c0*/  IADD3 R85, PT, PT, R92.reuse, 0x100000, R85 ;  /* 0x001000005c557810 */ /* 0x040fe40007ffe055 */
[----:B------:R-:W-:-:S05]  /*98d0*/  IADD3 R92, PT, PT, R92, 0x100000, R84 ;  /* 0x001000005c5c7810 */ /* 0x000fca0007ffe054 */
[----:B------:R-:W-:Y:S04]  /*98e0*/  LDGSTS.E [R92+-0x20000], desc[UR16][R248.64], P5 ;  /* 0xe0000000f85c7fae */ /* 0x000fe8000a9a1010 */
[----:B------:R-:W-:Y:S04]  /*98f0*/  LDGSTS.E [R92+-0x1fc00], desc[UR16][R16.64], P5 ;  /* 0xe0400000105c7fae */ /* 0x000fe8000a9a1010 */
[----:B------:R-:W-:Y:S04]  /*9900*/  LDGSTS.E [R92+-0x1f800], desc[UR16][R34.64], P5 ;  /* 0xe0800000225c7fae */ /* 0x000fe8000a9a1010 */
[----:B------:R-:W-:Y:S04]  /*9910*/  LDGSTS.E [R92+-0x1f400], desc[UR16][R14.64], P5 ;  /* 0xe0c000000e5c7fae */ /* 0x000fe8000a9a1010 */
[----:B------:R-:W5:Y:S04]  /*9920*/  LDL.64 R248, [R1+0xd8] ;  /* 0x0000d80001f87983 */ /* 0x000f680000100a00 */
[----:B------:R-:W5:Y:S04]  /*9930*/  LDL.64 R34, [R1+0x118] ;  /* 0x0001180001227983 */ /* 0x000f680000100a00 */
[----:B------:R-:W5:Y:S04]  /*9940*/  LDL.64 R14, [R1+0x158] ;  /* 0x00015800010e7983 */ /* 0x000f680000100a00 */
[----:B------:R-:W5:Y:S04]  /*9950*/  LDL.64 R16, [R1+0x98] ;  /* 0x0000980001107983 */ /* 0x000f680000100a00 */
[----:B------:R-:W-:Y:S04]  /*9960*/  LDGSTS.E [R92+-0x1f000], desc[UR16][R18.64], P5 ;  /* 0xe1000000125c7fae */ /* 0x000fe8000a9a1010 */
[----:B------:R-:W5:Y:S04]  /*9970*/  LDL.LU.64 R18, [R1+0x10d0] ;  /* 0x0010d00001127983 */ /* 0x000f680000300a00 */
[----:B--2---:R-:W-:Y:S04]  /*9980*/  LDGSTS.E [R92+-0x1ec00], desc[UR16][R30.64], P5 ;  /* 0xe14000001e5c7fae */ /* 0x004fe8000a9a1010 */
[----:B------:R-:W-:Y:S04]  /*9990*/  LDGSTS.E [R92+-0x1e800], desc[UR16][R24.64], P5 ;  /* 0xe1800000185c7fae */ /* 0x000fe8000a9a1010 */
[----:B------:R-:W-:Y:S04]  /*99a0*/  LDGSTS.E [R92+-0x1e400], desc[UR16][R46.64], P5 ;  /* 0xe1c000002e5c7fae */ /* 0x000fe8000a9a1010 */
[----:B------:R-:W2:Y:S04]  /*99b0*/  LDL.64 R30, [R1+0x58] ;  /* 0x00005800011e7983 */ /* 0x000ea80000100a00 */
[----:B------:R1:W-:Y:S04]  /*99c0*/  STL.64 [R1+0xff8], R24 ;  /* 0x000ff81801007387 */ /* 0x0003e80000100a00 */
[----:B----4-:R-:W-:Y:S04]  /*99d0*/  LDGSTS.E [R91+-0x1ff80], desc[UR16][R44.64], P5 ;  /* 0xe00800002c5b7fae */ /* 0x010fe8000a9a1010 */
[----:B---3--:R-:W-:Y:S04]  /*99e0*/  LDGSTS.E [R91+-0x1fb80], desc[UR16][R250.64], P5 ;  /* 0xe0480000fa5b7fae */ /* 0x008fe8000a9a1010 */
[----:B-1----:R-:W3:Y:S04]  /*99f0*/  LDL.LU.64 R24, [R1+0x30] ;  /* 0x0000300001187983 */ /* 0x002ee80000300a00 */
[----:B------:R1:W-:Y:S04]  /*9a00*/  STL.64 [R1+0x1000], R46 ;  /* 0x0010002e01007387 */ /* 0x0003e80000100a00 */
[----:B------:R-:W-:Y:S04]  /*9a10*/  LDGSTS.E [R91+-0x1f780], desc[UR16][R38.64], P5 ;  /* 0xe0880000265b7fae */ /* 0x000fe8000a9a1010 */
[----:B------:R-:W-:Y:S04]  /*9a20*/  LDGSTS.E [R91+-0x1f380], desc[UR16][R40.64], P5 ;  /* 0xe0c80000285b7fae */ /* 0x000fe8000a9a1010 */
[----:B-1----:R-:W4:Y:S04]  /*9a30*/  LDL.LU.64 R46, [R1+0x38] ;  /* 0x00003800012e7983 */ /* 0x002f280000300a00 */
[----:B------:R-:W3:Y:S04]  /*9a40*/  LDL.LU.64 R44, [R1+0x10c8] ;  /* 0x0010c800012c7983 */ /* 0x000ee80000300a00 */
[----:B-----5:R-:W-:Y:S04]  /*9a50*/  LDGSTS.E [R91+-0x1ef80], desc[UR16][R8.64], P5 ;  /* 0xe1080000085b7fae */ /* 0x020fe8000a9a1010 */
[----:B------:R-:W5:Y:S04]  /*9a60*/  LDL.64 R40, [R1+0x110] ;  /* 0x0001100001287983 */ /* 0x000f680000100a00 */
[----:B------:R-:W3:Y:S04]  /*9a70*/  LDL.64 R38, [R1+0xd0] ;  /* 0x0000d00001267983 */ /* 0x000ee80000100a00 */
[----:B------:R-:W3:Y:S04]  /*9a80*/  LDL.64 R8, [R1+0x150] ;  /* 0x0001500001087983 */ /* 0x000ee80000100a00 */
[----:B------:R-:W4:Y:S04]  /*9a90*/  LDL.64 R250, [R1+0x90] ;  /* 0x0000900001fa7983 */ /* 0x000f280000100a00 */
[----:B------:R-:W-:Y:S04]  /*9aa0*/  LDGSTS.E [R91+-0x1eb80], desc[UR16][R28.64], P5 ;  /* 0xe14800001c5b7fae */ /* 0x000fe8000a9a1010 */
[----:B------:R1:W-:Y:S04]  /*9ab0*/  STL.64 [R1+0x1010], R28 ;  /* 0x0010101c01007387 */ /* 0x0003e80000100a00 */
[----:B------:R-:W-:Y:S04]  /*9ac0*/  LDGSTS.E [R91+-0x1e780], desc[UR16][R4.64], P5 ;  /* 0xe1880000045b7fae */ /* 0x000fe8000a9a1010 */
[----:B------:R-:W-:Y:S04]  /*9ad0*/  LDGSTS.E [R91+-0x1e380], desc[UR16][R10.64], P5 ;  /* 0xe1c800000a5b7fae */ /* 0x000fe8000a9a1010 */
[----:B-1----:R-:W4:Y:S04]  /*9ae0*/  LDL.LU.64 R28, [R1+0x48] ;  /* 0x00004800011c7983 */ /* 0x002f280000300a00 */
        /* <DEDUP_REMOVED lines=8> */
[----:B------:R-:W4:Y:S04]  /*9b70*/  LDL.LU.64 R14, [R1+0x10c0] ;  /* 0x0010c000010e7983 */ /* 0x000f280000300a00 */
[----:B------:R-:W4:Y:S04]  /*9b80*/  LDL.LU.64 R34, [R1+0x10b8] ;  /* 0x0010b80001227983 */ /* 0x000f280000300a00 */
[----:B------:R-:W4:Y:S04]  /*9b90*/  LDL.64 R16, [R1+0x148] ;  /* 0x0001480001107983 */ /* 0x000f280000100a00 */
[----:B------:R-:W4:Y:S04]  /*9ba0*/  LDL.64 R248, [R1+0xc8] ;  /* 0x0000c80001f87983 */ /* 0x000f280000100a00 */
[----:B--2---:R-:W-:Y:S04]  /*9bb0*/  LDGSTS.E [R90+-0x1ef00], desc[UR16][R30.64], P5 ;  /* 0xe11000001e5a7fae */ /* 0x004fe8000a9a1010 */
[----:B------:R-:W-:Y:S04]  /*9bc0*/  LDGSTS.E [R90+-0x1eb00], desc[UR16][R42.64], P5 ;  /* 0xe15000002a5a7fae */ /* 0x000fe8000a9a1010 */
[----:B------:R-:W-:Y:S04]  /*9bd0*/  LDGSTS.E [R90+-0x1e700], desc[UR16][R32.64], P5 ;  /* 0xe1900000205a7fae */ /* 0x000fe8000a9a1010 */
[----:B------:R-:W2:Y:S04]  /*9be0*/  LDL.LU.64 R30, [R1+0x10b0] ;  /* 0x0010b000011e7983 */ /* 0x000ea80000300a00 */
[----:B------:R1:W-:Y:S04]  /*9bf0*/  STL.64 [R1+0x1020], R42 ;  /* 0x0010202a01007387 */ /* 0x0003e80000100a00 */
[----:B------:R-:W-:Y:S04]  /*9c00*/  LDGSTS.E [R90+-0x1e300], desc[UR16][R6.64], P5 ;  /* 0xe1d00000065a7fae */ /* 0x000fe8000a9a1010 */
[----:B-1----:R-:W2:Y:S04]  /*9c10*/  LDL.LU.64 R42, [R1+0x70] ;  /* 0x00007000012a7983 */ /* 0x002ea80000300a00 */
[----:B------:R1:W-:Y:S04]  /*9c20*/  STL.64 [R1+0x1028], R32 ;  /* 0x0010282001007387 */ /* 0x0003e80000100a00 */
[----:B-1----:R-:W2:Y:S04]  /*9c30*/  LDL.LU.64 R32, [R1+0x78] ;  /* 0x0000780001207983 */ /* 0x002ea80000300a00 */
[----:B------:R1:W-:Y:S04]  /*9c40*/  STL.64 [R1+0x1030], R6 ;  /* 0x0010300601007387 */ /* 0x0003e80000100a00 */
[----:B---3--:R-:W-:Y:S04]  /*9c50*/  LDGSTS.E [R89+-0x1fe80], desc[UR16][R8.64], P5 ;  /* 0xe018000008597fae */ /* 0x008fe8000a9a1010 */
[----:B-----5:R-:W-:Y:S04]  /*9c60*/  LDGSTS.E [R89+-0x1fa80], desc[UR16][R40.64], P5 ;  /* 0xe058000028597fae */ /* 0x020fe8000a9a1010 */
[----:B-1----:R-:W3:Y:S04]  /*9c70*/  LDL.LU.64 R6, [R1+0x80] ;  /* 0x0000800001067983 */ /* 0x002ee80000300a00 */
[----:B------:R1:W-:Y:S04]  /*9c80*/  STL.64 [R1+0xfc8], R90 ;  /* 0x000fc85a01007387 */ /* 0x0003e80000100a00 */
[----:B------:R-:W-:Y:S04]  /*9c90*/  LDGSTS.E [R89+-0x1f680], desc[UR16][R38.64], P5 ;  /* 0xe098000026597fae */ /* 0x000fe8000a9a1010 */
[----:B----4-:R-:W-:Y:S04]  /*9ca0*/  LDGSTS.E [R89+-0x1f280], desc[UR16][R250.64], P5 ;  /* 0xe0d80000fa597fae */ /* 0x010fe8000a9a1010 */
[----:B-1----:R-:W4:Y:S04]  /*9cb0*/  LDL.64 R90, [R1+0x108] ;  /* 0x00010800015a7983 */ /* 0x002f280000100a00 */
[----:B------:R-:W5:Y:S04]  /*9cc0*/  LDL.LU.64 R8, [R1+0x10a8] ;  /* 0x0010a80001087983 */ /* 0x000f680000300a00 */
[----:B------:R-:W2:Y:S04]  /*9cd0*/  LDL.LU.64 R40, [R1+0x10a0] ;  /* 0x0010a00001287983 */ /* 0x000ea80000300a00 */
[----:B------:R-:W2:Y:S04]  /*9ce0*/  LDL.LU.64 R38, [R1+0x1098] ;  /* 0x0010980001267983 */ /* 0x000ea80000300a00 */
[----:B------:R-:W2:Y:S04]  /*9cf0*/  LDL.64 R250, [R1+0x140] ;  /* 0x0001400001fa7983 */ /* 0x000ea80000100a00 */
[----:B------:R-:W-:Y:S04]  /*9d00*/  LDGSTS.E [R89+-0x1ee80], desc[UR16][R10.64], P5 ;  /* 0xe11800000a597fae */ /* 0x000fe8000a9a1010 */
[----:B------:R1:W-:Y:S04]  /*9d10*/  STL.64 [R1+0x1038], R10 ;  /* 0x0010380a01007387 */ /* 0x0003e80000100a00 */
[----:B------:R-:W-:Y:S04]  /*9d20*/  LDGSTS.E [R89+-0x1ea80], desc[UR16][R12.64], P5 ;  /* 0xe15800000c597fae */ /* 0x000fe8000a9a1010 */
[----:B------:R-:W-:Y:S04]  /*9d30*/  LDGSTS.E [R89+-0x1e680], desc[UR16][R36.64], P5 ;  /* 0xe198000024597fae */ /* 0x000fe8000a9a1010 */
[----:B-1----:R-:W2:Y:S04]  /*9d40*/  LDL.LU.64 R10, [R1+0x88] ;  /* 0x00008800010a7983 */ /* 0x002ea80000300a00 */
[----:B------:R1:W-:Y:S04]  /*9d50*/  STL.64 [R1+0x1040], R12 ;  /* 0x0010400c01007387 */ /* 0x0003e80000100a00 */
[----:B------:R-:W-:Y:S04]  /*9d60*/  LDGSTS.E [R89+-0x1e280], desc[UR16][R22.64], P5 ;  /* 0xe1d8000016597fae */ /* 0x000fe8000a9a1010 */
[----:B------:R-:W-:Y:S04]  /*9d70*/  LDGSTS.E [R88+-0x1fe00], desc[UR16][R16.64], P5 ;  /* 0xe020000010587fae */ /* 0x000fe8000a9a1010 */
[----:B-1----:R-:W3:Y:S04]  /*9d80*/  LDL.LU.64 R12, [R1+0xb0] ;  /* 0x0000b000010c7983 */ /* 0x002ee80000300a00 */
[----:B------:R1:W-:Y:S04]  /*9d90*/  STL.64 [R1+0x1048], R36 ;  /* 0x0010482401007387 */ /* 0x0003e80000100a00 */
[----:B-1----:R-:W3:Y:S04]  /*9da0*/  LDL.LU.64 R36, [R1+0xb8] ;  /* 0x0000b80001247983 */ /* 0x002ee80000300a00 */
[----:B------:R1:W-:Y:S04]  /*9db0*/  STL.64 [R1+0x1050], R22 ;  /* 0x0010501601007387 */ /* 0x0003e80000100a00 */
[----:B-1----:R-:W3:Y:S04]  /*9dc0*/  LDL.LU.64 R22, [R1+0xc0] ;  /* 0x0000c00001167983 */ /* 0x002ee80000300a00 */
[----:B------:R-:W3:Y:S04]  /*9dd0*/  LDL.LU.64 R16, [R1+0x1090] ;  /* 0x0010900001107983 */ /* 0x000ee80000300a00 */
[----:B----4-:R-:W-:Y:S04]  /*9de0*/  LDGSTS.E [R88+-0x1fa00], desc[UR16][R90.64], P5 ;  /* 0xe06000005a587fae */ /* 0x010fe8000a9a1010 */
[----:B------:R1:W-:Y:S04]  /*9df0*/  LDGSTS.E [R88+-0x1f600], desc[UR16][R248.64], P5 ;  /* 0xe0a00000f8587fae */ /* 0x0003e8000a9a1010 */
[----:B--2---:R-:W-:Y:S04]  /*9e00*/  LDGSTS.E [R88+-0x1f200], desc[UR16][R10.64], P5 ;  /* 0xe0e000000a587fae */ /* 0x004fe8000a9a1010 */
[----:B------:R2:W-:Y:S04]  /*9e10*/  STL.64 [R1+0x1058], R10 ;  /* 0x0010580a01007387 */ /* 0x0005e80000100a00 */
[----:B------:R-:W-:Y:S04]  /*9e20*/  LDGSTS.E [R88+-0x1ee00], desc[UR16][R28.64], P5 ;  /* 0xe12000001c587fae */ /* 0x000fe8000a9a1010 */
[----:B------:R-:W-:Y:S04]  /*9e30*/  LDGSTS.E [R88+-0x1ea00], desc[UR16][R26.64], P5 ;  /* 0xe16000001a587fae */ /* 0x000fe8000a9a1010 */
[----:B--2---:R-:W2:Y:S04]  /*9e40*/  LDL.LU.64 R10, [R1+0xf0] ;  /* 0x0000f000010a7983 */ /* 0x004ea80000300a00 */
[----:B------:R4:W-:Y:S04]  /*9e50*/  STL.64 [R1+0x1060], R28 ;  /* 0x0010601c01007387 */ /* 0x0009e80000100a00 */
[----:B------:R-:W-:Y:S04]  /*9e60*/  LDGSTS.E [R88+-0x1e600], desc[UR16][R48.64], P5 ;  /* 0xe1a0000030587fae */ /* 0x000fe8000a9a1010 */
[----:B------:R-:W-:Y:S04]  /*9e70*/  LDGSTS.E [R88+-0x1e200], desc[UR16][R20.64], P5 ;  /* 0xe1e0000014587fae */ /* 0x000fe8000a9a1010 */
[----:B----4-:R-:W4:Y:S04]  /*9e80*/  LDL.LU.64 R28, [R1+0xf8] ;  /* 0x0000f800011c7983 */ /* 0x010f280000300a00 */
[----:B------:R1:W-:Y:S04]  /*9e90*/  STL.64 [R1+0x1068], R26 ;  /* 0x0010681a01007387 */ /* 0x0003e80000100a00 */
[----:B------:R-:W-:Y:S04]  /*9ea0*/  LDGSTS.E [R87+-0x1fd80], desc[UR16][R250.64], P5 ;  /* 0xe0280000fa577fae */ /* 0x000fe8000a9a1010 */
[----:B-1----:R-:W2:Y:S04]  /*9eb0*/  LDL.LU.64 R26, [R1+0x100] ;  /* 0x00010000011a7983 */ /* 0x002ea80000300a00 */
[----:B------:R1:W-:Y:S04]  /*9ec0*/  STL.64 [R1+0x1070], R48 ;  /* 0x0010703001007387 */ /* 0x0003e80000100a00 */
[----:B-1----:R-:W4:Y:S04]  /*9ed0*/  LDL.LU.64 R48, [R1+0x130] ;  /* 0x0001300001307983 */ /* 0x002f280000300a00 */
[----:B------:R1:W-:Y:S04]  /*9ee0*/  STL.64 [R1+0x1078], R20 ;  /* 0x0010781401007387 */ /* 0x0003e80000100a00 */
[----:B-1----:R-:W4:Y:S04]  /*9ef0*/  LDL.LU.64 R20, [R1+0x138] ;  /* 0x0001380001147983 */ /* 0x002f280000300a00 */
[----:B------:R1:W-:Y:S04]  /*9f00*/  STL.64 [R1+0xf98], R88 ;  /* 0x000f985801007387 */ /* 0x0003e80000100a00 */
[----:B------:R-:W5:Y:S04]  /*9f10*/  LDL.LU.64 R250, [R1+0x20] ;  /* 0x0000200001fa7983 */ /* 0x000f680000300a00 */
[----:B------:R-:W5:Y:S01]  /*9f20*/  LDL.LU.64 R90, [R1+0x10] ;  /* 0x00001000015a7983 */ /* 0x000f620000300a00 */
[----:B------:R-:W-:-:S03]  /*9f30*/  IMAD.WIDE R248, R2, 0x4, R50 ;  /* 0x0000000402f87825 */ /* 0x000fc600078e0232 */
[----:B-1----:R-:W5:Y:S04]  /*9f40*/  LDL.LU.64 R88, [R1+0x8] ;  /* 0x0000080001587983 */ /* 0x002f680000300a00 */
[----:B------:R1:W-:Y:S04]  /*9f50*/  STL.64 [R1+0xf48], R86 ;  /* 0x000f485601007387 */ /* 0x0003e80000100a00 */
[----:B------:R1:W-:Y:S04]  /*9f60*/  STL.64 [R1+0xef8], R84 ;  /* 0x000ef85401007387 */ /* 0x0003e80000100a00 */
[----:B--2---:R-:W-:Y:S04]  /*9f70*/  LDGSTS.E [R87+-0x1f980], desc[UR16][R26.64], P5 ;  /* 0xe06800001a577fae */ /* 0x004fe8000a9a1010 */
[----:B---3--:R-:W-:Y:S04]  /*9f80*/  LDGSTS.E [R87+-0x1f580], desc[UR16][R22.64], P5 ;  /* 0xe0a8000016577fae */ /* 0x008fe8000a9a1010 */
[----:B------:R-:W-:Y:S04]  /*9f90*/  LDGSTS.E [R87+-0x1f180], desc[UR16][R6.64], P5 ;  /* 0xe0e8000006577fae */ /* 0x000fe8000a9a1010 */
[----:B------:R-:W-:Y:S04]  /*9fa0*/  LDGSTS.E [R87+-0x1ed80], desc[UR16][R4.64], P5 ;  /* 0xe128000004577fae */ /* 0x000fe8000a9a1010 */
[----:B------:R-:W-:Y:S04]  /*9fb0*/  LDGSTS.E [R87+-0x1e980], desc[UR16][R18.64], P5 ;  /* 0xe168000012577fae */ /* 0x000fe8000a9a1010 */
[----:B------:R-:W-:Y:S04]  /*9fc0*/  LDGSTS.E [R87+-0x1e580], desc[UR16][R44.64], P5 ;  /* 0xe1a800002c577fae */ /* 0x000fe8000a9a1010 */
[----:B------:R1:W-:Y:S04]  /*9fd0*/  LDGSTS.E [R87+-0x1e180], desc[UR16][R14.64], P5 ;  /* 0xe1e800000e577fae */ /* 0x0003e8000a9a1010 */
[----:B----4-:R-:W-:Y:S04]  /*9fe0*/  LDGSTS.E [R86+-0x1fd00], desc[UR16][R20.64], P5 ;  /* 0xe030000014567fae */ /* 0x010fe8000a9a1010 */
[----:B------:R-:W-:Y:S01]  /*9ff0*/  LDGSTS.E [R86+-0x1f900], desc[UR16][R28.64], P5 ;  /* 0xe07000001c567fae */ /* 0x000fe2000a9a1010 */
[C---:B------:R-:W-:Y:S01]  /*a000*/  IMAD.WIDE R52, R2.reuse, 0x4, R52 ;  /* 0x0000000402347825 */ /* 0x040fe200078e0234 */
[----:B-1----:R-:W1:Y:S02]  /*a010*/  LDC R87, c[0x0][0x3a0] ;  /* 0x0000e800ff577b82 */ /* 0x002e640000000800 */
[----:B------:R-:W-:Y:S04]  /*a020*/  LDGSTS.E [R86+-0x1f500], desc[UR16][R36.64], P5 ;  /* 0xe0b0000024567fae */ /* 0x000fe8000a9a1010 */
[----:B------:R-:W-:Y:S04]  /*a030*/  LDGSTS.E [R86+-0x1f100], desc[UR16][R32.64], P5 ;  /* 0xe0f0000020567fae */ /* 0x000fe8000a9a1010 */
[----:B------:R-:W-:Y:S04]  /*a040*/  LDGSTS.E [R86+-0x1ed00], desc[UR16][R46.64], P5 ;  /* 0xe13000002e567fae */ /* 0x000fe8000a9a1010 */
[----:B------:R-:W-:Y:S04]  /*a050*/  LDGSTS.E [R86+-0x1e900], desc[UR16][R34.64], P5 ;  /* 0xe170000022567fae */ /* 0x000fe8000a9a1010 */
[----:B------:R-:W-:Y:S04]  /*a060*/  LDGSTS.E [R86+-0x1e500], desc[UR16][R30.64], P5 ;  /* 0xe1b000001e567fae */ /* 0x000fe8000a9a1010 */
[----:B-----5:R2:W-:Y:S04]  /*a070*/  LDGSTS.E [R86+-0x1e100], desc[UR16][R8.64], P5 ;  /* 0xe1f0000008567fae */ /* 0x0205e8000a9a1010 */
[----:B------:R-:W-:Y:S04]  /*a080*/  LDGSTS.E [R85+-0x1fc80], desc[UR16][R48.64], P5 ;  /* 0xe038000030557fae */ /* 0x000fe8000a9a1010 */
[----:B------:R-:W-:Y:S04]  /*a090*/  LDGSTS.E [R85+-0x1f880], desc[UR16][R10.64], P5 ;  /* 0xe07800000a557fae */ /* 0x000fe8000a9a1010 */
[----:B------:R-:W-:Y:S01]  /*a0a0*/  LDGSTS.E [R85+-0x1f480], desc[UR16][R12.64], P5 ;  /* 0xe0b800000c557fae */ /* 0x000fe2000a9a1010 */
[C---:B------:R-:W-:Y:S01]  /*a0b0*/  IMAD.WIDE R250, R2.reuse, 0x4, R250 ;  /* 0x0000000402fa7825 */ /* 0x040fe200078e02fa */
[----:B--2---:R-:W2:Y:S02]  /*a0c0*/  LDC R86, c[0x0][0x3a0] ;  /* 0x0000e800ff567b82 */ /* 0x004ea40000000800 */
[----:B------:R-:W-:Y:S04]  /*a0d0*/  LDGSTS.E [R85+-0x1f080], desc[UR16][R42.64], P5 ;  /* 0xe0f800002a557fae */ /* 0x000fe8000a9a1010 */
[----:B------:R-:W-:Y:S04]  /*a0e0*/  LDGSTS.E [R85+-0x1ec80], desc[UR16][R24.64], P5 ;  /* 0xe138000018557fae */ /* 0x000fe8000a9a1010 */
[----:B------:R-:W-:Y:S04]  /*a0f0*/  LDGSTS.E [R85+-0x1e880], desc[UR16][R40.64], P5 ;  /* 0xe178000028557fae */ /* 0x000fe8000a9a1010 */
[----:B------:R-:W-:Y:S04]  /*a100*/  LDGSTS.E [R85+-0x1e480], desc[UR16][R38.64], P5 ;  /* 0xe1b8000026557fae */ /* 0x000fe8000a9a1010 */
[----:B------:R3:W-:Y:S04]  /*a110*/  LDGSTS.E [R85+-0x1e080], desc[UR16][R16.64], P5 ;  /* 0xe1f8000010557fae */ /* 0x0007e8000a9a1010 */
[----:B------:R-:W0:Y:S01]  /*a120*/  LDGDEPBAR ;  /* 0x00000000000079af */ /* 0x000e220000000000 */
[----:B------:R-:W-:Y:S06]  /*a130*/  BAR.SYNC.DEFER_BLOCKING 0x0 ;  /* 0x0000000000007b1d */ /* 0x000fec0000010000 */
[----:B------:R-:W3:Y:S04]  /*a140*/  LDL.LU.64 R84, [R1] ;  /* 0x0000000001547983 */ /* 0x000ee80000300a00 */
[----:B------:R-:W4:Y:S04]  /*a150*/  LDL.LU.64 R50, [R1+0x18] ;  /* 0x0000180001327983 */ /* 0x000f280000300a00 */
[----:B------:R5:W-:Y:S04]  /*a160*/  STL.64 [R1+0x6c8], R248 ;  /* 0x0006c8f801007387 */ /* 0x000be80000100a00 */
[----:B------:R1:W-:Y:S04]  /*a170*/  STL.64 [R1+0x710], R250 ;  /* 0x000710fa01007387 */ /* 0x0003e80000100a00 */
[----:B------:R-:W-:Y:S04]  /*a180*/  STL.64 [R1+0x6e0], R52 ;  /* 0x0006e03401007387 */ /* 0x000fe80000100a00 */
[----:B------:R-:W-:Y:S01]  /*a190*/  @!PT LDS RZ, [RZ] ;  /* 0x00000000fffff984 */ /* 0x000fe20000000800 */
[----:B------:R-:W-:Y:S01]  /*a1a0*/  @!PT LDS RZ, [RZ] ;  /* 0x00000000fffff984 */ /* 0x000fe20000000800 */
[----:B------:R-:W-:Y:S01]  /*a1b0*/  @!PT LDS RZ, [RZ] ;  /* 0x00000000fffff984 */ /* 0x000fe20000000800 */
[----:B------:R-:W-:Y:S04]  /*a1c0*/  LDGSTS.E [R82+0x20000], desc[UR16][R248.64], !P6 ;  /* 0x20000000f8527fae */ /* 0x000fe8000f1a1010 */
[----:B------:R-:W-:Y:S04]  /*a1d0*/  LDGSTS.E [R82+0x20200], desc[UR16][R52.64], !P6 ;  /* 0x2020000034527fae */ /* 0x000fe8000f1a1010 */
[----:B------:R-:W-:Y:S04]  /*a1e0*/  LDGSTS.E [R82+0x20400], desc[UR16][R250.64], !P2 ;  /* 0x20400000fa527fae */ /* 0x000fe8000d1a1010 */
[----:B-----5:R-:W5:Y:S01]  /*a1f0*/  LDL.LU.64 R248, [R1+0x1088] ;  /* 0x0010880001f87983 */ /* 0x020f620000300a00 */
[----:B----4-:R-:W-:-:S05]  /*a200*/  IMAD.WIDE R50, R2, 0x4, R50 ;  /* 0x0000000402327825 */ /* 0x010fca00078e0232 */
[----:B------:R4:W-:Y:S04]  /*a210*/  STL.64 [R1+0x728], R50 ;  /* 0x0007283201007387 */ /* 0x0009e80000100a00 */
[----:B-1----:R-:W5:Y:S01]  /*a220*/  LDL.LU.64 R250, [R1+0x1080] ;  /* 0x0010800001fa7983 */ /* 0x002f620000300a00 */
[----:B------:R-:W-:Y:S01]  /*a230*/  ISETP.GE.U32.AND P5, PT, R0, 0x7ffffefd, PT ;  /* 0x7ffffefd0000780c */ /* 0x000fe20003fa6070 */
[----:B------:R-:W-:Y:S02]  /*a240*/  VIADD R0, R133, 0xffffff7a ;  /* 0xffffff7a85007836 */ /* 0x000fe40000000000 */
[----:B------:R-:W1:Y:S01]  /*a250*/  LDC R133, c[0x0][0x3a0] ;  /* 0x0000e800ff857b82 */ /* 0x000e620000000800 */
[----:B------:R-:W-:Y:S01]  /*a260*/  IADD3 R93, PT, PT, R93, -0x85, RZ ;  /* 0xffffff7b5d5d7810 */ /* 0x000fe20007ffe0ff */
[----:B------:R4:W-:Y:S01]  /*a270*/  LDGSTS.E [R82+0x20600], desc[UR16][R50.64], !P2 ;  /* 0x2060000032527fae */ /* 0x0009e2000d1a1010 */
[----:B------:R-:W-:-:S02]  /*a280*/  IMAD.WIDE R90, R2, 0x4, R90 ;  /* 0x00000004025a7825 */ /* 0x000fc400078e025a */
[----:B------:R-:W-:Y:S02]  /*a290*/  ISETP.GE.U32.AND P6, PT, R93, 0x7ffffefc, PT ;  /* 0x7ffffefc5d00780c */ /* 0x000fe40003fc6070 */
[C---:B------:R-:W-:Y:S01]  /*a2a0*/  IMAD.WIDE R88, R2.reuse, 0x4, R88 ;  /* 0x0000000402587825 */ /* 0x040fe200078e0258 */
[----:B------:R-:W5:Y:S03]  /*a2b0*/  LDC R93, c[0x0][0x3a0] ;  /* 0x0000e800ff5d7b82 */ /* 0x000f660000000800 */
[----:B---3--:R-:W-:Y:S01]  /*a2c0*/  IMAD.WIDE R84, R2, 0x4, R84 ;  /* 0x0000000402547825 */ /* 0x008fe200078e0254 */
[----:B------:R5:W-:Y:S04]  /*a2d0*/  STL.64 [R1+0x740], R90 ;  /* 0x0007405a01007387 */ /* 0x000be80000100a00 */
[----:B----4-:R-:W3:Y:S01]  /*a2e0*/  LDC R51, c[0x0][0x3a0] ;  /* 0x0000e800ff337b82 */ /* 0x010ee20000000800 */
[----:B------:R5:W-:Y:S01]  /*a2f0*/  LDGSTS.E [R82+0x20800], desc[UR16][R90.64], !P4 ;  /* 0x208000005a527fae */ /* 0x000be2000e1a1010 */
[----:B------:R-:W-:-:S03]  /*a300*/  ISETP.GE.U32.AND P2, PT, R0, 0x7ffffefb, PT ;  /* 0x7ffffefb0000780c */ /* 0x000fc60003f46070 */
[----:B------:R4:W-:Y:S01]  /*a310*/  STL.64 [R1+0x758], R88 ;  /* 0x0007585801007387 */ /* 0x0009e20000100a00 */
[----:B--2---:R-:W-:-:S03]  /*a320*/  IADD3 R0, PT, PT, R86, -0x88, RZ ;  /* 0xffffff7856007810 */ /* 0x004fc60007ffe0ff */
[----:B------:R4:W-:Y:S01]  /*a330*/  LDGSTS.E [R82+0x20a00], desc[UR16][R88.64], !P4 ;  /* 0x20a0000058527fae */ /* 0x0009e2000e1a1010 */
[----:B-1----:R-:W-:Y:S02]  /*a340*/  VIADD R50, R133, 0xffffff79 ;  /* 0xffffff7985327836 */ /* 0x002fe40000000000 */
[----:B------:R-:W1:Y:S01]  /*a350*/  LDC R133, c[0x0][0x3a0] ;  /* 0x0000e800ff857b82 */ /* 0x000e620000000800 */
[----:B------:R2:W-:Y:S04]  /*a360*/  STL.64 [R1+0x928], R84 ;  /* 0x0009285401007387 */ /* 0x0005e80000100a00 */
[----:B------:R2:W-:Y:S01]  /*a370*/  LDGSTS.E [R82+0x20c00], desc[UR16][R84.64], !P5 ;  /* 0x20c0000054527fae */ /* 0x0005e2000e9a1010 */
[----:B-----5:R-:W-:Y:S01]  /*a380*/  IMAD.WIDE R90, R2, 0x4, R248 ;  /* 0x00000004025a7825 */ /* 0x020fe200078e02f8 */
[----:B------:R-:W-:-:S03]  /*a390*/  ISETP.GE.U32.AND P4, PT, R50, 0x7ffffefa, PT ;  /* 0x7ffffefa3200780c */ /* 0x000fc60003f86070 */
[----:B----4-:R-:W-:-:S04]  /*a3a0*/  IMAD.WIDE R88, R2, 0x4, R246 ;  /* 0x0000000402587825 */ /* 0x010fc800078e02f6 */
[----:B------:R-:W-:Y:S02]  /*a3b0*/  VIADD R50, R252, 0xffffff77 ;  /* 0xffffff77fc327836 */ /* 0x000fe40000000000 */
[C---:B------:R-:W-:Y:S01]  /*a3c0*/  IMAD.WIDE R54, R2.reuse, 0x4, R54 ;  /* 0x0000000402367825 */ /* 0x040fe200078e0236 */
[----:B------:R-:W4:Y:S03]  /*a3d0*/  LDC R252, c[0x0][0x3a0] ;  /* 0x0000e800fffc7b82 */ /* 0x000f260000000800 */
[----:B--2---:R-:W-:-:S04]  /*a3e0*/  IMAD.WIDE R84, R2, 0x4, R242 ;  /* 0x0000000402547825 */ /* 0x004fc800078e02f2 */
[C---:B------:R-:W-:Y:S01]  /*a3f0*/  IMAD.WIDE R56, R2.reuse, 0x4, R56 ;  /* 0x0000000402387825 */ /* 0x040fe200078e0238 */
[----:B------:R-:W2:Y:S03]  /*a400*/  LDC R242, c[0x0][0x3a0] ;  /* 0x0000e800fff27b82 */ /* 0x000ea60000000800 */
[----:B------:R-:W-:-:S04]  /*a410*/  IMAD.WIDE R58, R2, 0x4, R58 ;  /* 0x00000004023a7825 */ /* 0x000fc800078e023a */
[----:B------:R-:W-:-:S04]  /*a420*/  IMAD.WIDE R60, R2, 0x4, R60 ;  /* 0x00000004023c7825 */ /* 0x000fc800078e023c */
[----:B------:R-:W-:-:S04]  /*a430*/  IMAD.WIDE R62, R2, 0x4, R62 ;  /* 0x00000004023e7825 */ /* 0x000fc800078e023e */
[----:B------:R-:W-:-:S05]  /*a440*/  IMAD.WIDE R52, R2, 0x4, R250 ;  /* 0x0000000402347825 */ /* 0x000fca00078e02fa */
[----:B------:R5:W-:Y:S04]  /*a450*/  STL.64 [R1+0x920], R52 ;  /* 0x0009203401007387 */ /* 0x000be80000100a00 */
[----:B------:R5:W-:Y:S01]  /*a460*/  LDGSTS.E [R82+0x20e00], desc[UR16][R52.64], !P5 ;  /* 0x20e0000034527fae */ /* 0x000be2000e9a1010 */
[----:B------:R-:W-:Y:S01]  /*a470*/  ISETP.GE.U32.AND P5, PT, R0, 0x7ffffef9, PT ;  /* 0x7ffffef90000780c */ /* 0x000fe20003fa6070 */
[----:B------:R-:W-:Y:S02]  /*a480*/  VIADD R0, R87, 0xffffff76 ;  /* 0xffffff7657007836 */ /* 0x000fe40000000000 */
[----:B------:R-:W-:Y:S01]  /*a490*/  IMAD.WIDE R86, R2, 0x4, R244 ;  /* 0x0000000402567825 */ /* 0x000fe200078e02f4 */
[----:B------:R-:W-:Y:S04]  /*a4a0*/  STL.64 [R1+0x918], R90 ;  /* 0x0009185a01007387 */ /* 0x000fe80000100a00 */
[----:B------:R-:W-:Y:S01]  /*a4b0*/  LDGSTS.E [R82+0x21000], desc[UR16][R90.64], !P6 ;  /* 0x210000005a527fae */ /* 0x000fe2000f1a1010 */
[----:B-----5:R-:W5:Y:S03]  /*a4c0*/  LDC R52, c[0x0][0x3a0] ;  /* 0x0000e800ff347b82 */ /* 0x020f660000000800 */
[----:B------:R-:W-:Y:S04]  /*a4d0*/  STL.64 [R1+0x910], R88 ;  /* 0x0009105801007387 */ /* 0x000fe80000100a00 */
[----:B------:R-:W-:Y:S01]  /*a4e0*/  LDGSTS.E [R82+0x21200], desc[UR16][R88.64], !P6 ;  /* 0x2120000058527fae */ /* 0x000fe2000f1a1010 */
[----:B------:R-:W1:Y:S03]  /*a4f0*/  LDC R53, c[0x0][0x3a0] ;  /* 0x0000e800ff357b82 */ /* 0x000e660000000800 */
[----:B------:R-:W-:Y:S01]  /*a500*/  STL.64 [R1+0x908], R86 ;  /* 0x0009085601007387 */ /* 0x000fe20000100a00 */
[----:B------:R-:W-:-:S03]  /*a510*/  ISETP.GE.U32.AND P6, PT, R50, 0x7ffffef8, PT ;  /* 0x7ffffef83200780c */ /* 0x000fc60003fc6070 */
[----:B------:R-:W-:Y:S04]  /*a520*/  LDGSTS.E [R82+0x21400], desc[UR16][R86.64], !P2 ;  /* 0x2140000056527fae */ /* 0x000fe8000d1a1010 */
[----:B------:R2:W-:Y:S04]  /*a530*/  STL.64 [R1+0x900], R84 ;  /* 0x0009005401007387 */ /* 0x0005e80000100a00 */
[----:B------:R2:W-:Y:S01]  /*a540*/  LDGSTS.E [R82+0x21600], desc[UR16][R84.64], !P2 ;  /* 0x2160000054527fae */ /* 0x0005e2000d1a1010 */
[----:B------:R-:W-:Y:S01]  /*a550*/  ISETP.GE.U32.AND P2, PT, R0, 0x7ffffef7, PT ;  /* 0x7ffffef70000780c */ /* 0x000fe20003f46070 */
[----:B------:R-:W-:Y:S01]  /*a560*/  VIADD R0, R93, 0xffffff74 ;  /* 0xffffff745d007836 */ /* 0x000fe20000000000 */
[----:B---3--:R-:W-:Y:S01]  /*a570*/  IADD3 R50, PT, PT, R51, -0x8b, RZ ;  /* 0xffffff7533327810 */ /* 0x008fe20007ffe0ff */
[C---:B------:R-:W-:Y:S01]  /*a580*/  IMAD.WIDE R198, R2.reuse, 0x4, R198 ;  /* 0x0000000402c67825 */ /* 0x040fe200078e02c6 */
[----:B------:R-:W3:Y:S03]  /*a590*/  LDC R51, c[0x0][0x3a0] ;  /* 0x0000e800ff337b82 */ /* 0x000ee60000000800 */
[----:B--2---:R-:W-:-:S05]  /*a5a0*/  IMAD.WIDE R84, R2, 0x4, R240 ;  /* 0x0000000402547825 */ /* 0x004fca00078e02f0 */
[----:B------:R-:W2:Y:S01]  /*a5b0*/  LDC R93, c[0x0][0x3a0] ;  /* 0x0000e800ff5d7b82 */ /* 0x000ea20000000800 */
[----:B------:R-:W-:Y:S04]  /*a5c0*/  LDGSTS.E [R82+0x21800], desc[UR16][R84.64], !P4 ;  /* 0x2180000054527fae */ /* 0x000fe8000e1a1010 */
[----:B------:R-:W-:Y:S04]  /*a5d0*/  STL.64 [R1+0x8f8], R84 ;  /* 0x0008f85401007387 */ /* 0x000fe80000100a00 */
[----:B------:R1:W-:Y:S01]  /*a5e0*/  LDGSTS.E [R82+0x21a00], desc[UR16][R54.64], !P4 ;  /* 0x21a0000036527fae */ /* 0x0003e2000e1a1010 */
[----:B------:R-:W-:-:S03]  /*a5f0*/  ISETP.GE.U32.AND P4, PT, R50, 0x7ffffef6, PT ;  /* 0x7ffffef63200780c */ /* 0x000fc60003f86070 */
[----:B------:R1:W-:Y:S04]  /*a600*/  STL.64 [R1+0x8f0], R54 ;  /* 0x0008f03601007387 */ /* 0x0003e80000100a00 */
[----:B------:R3:W-:Y:S01]  /*a610*/  LDGSTS.E [R82+0x21c00], desc[UR16][R56.64], !P5 ;  /* 0x21c0000038527fae */ /* 0x0007e2000e9a1010 */
[----:B-----5:R-:W-:Y:S02]  /*a620*/  VIADD R50, R52, 0xffffff73 ;  /* 0xffffff7334327836 */ /* 0x020fe40000000000 */
[----:B------:R-:W5:Y:S01]  /*a630*/  LDC R52, c[0x0][0x3a0] ;  /* 0x0000e800ff347b82 */ /* 0x000f620000000800 */
[----:B------:R3:W-:Y:S01]  /*a640*/  LDGSTS.E [R82+0x21e00], desc[UR16][R58.64], !P5 ;  /* 0x21e000003a527fae */ /* 0x0007e2000e9a1010 */
[----:B------:R-:W-:-:S03]  /*a650*/  ISETP.GE.U32.AND P5, PT, R0, 0x7ffffef5, PT ;  /* 0x7ffffef50000780c */ /* 0x000fc60003fa6070 */
[----:B------:R3:W-:Y:S03]  /*a660*/  STL.64 [R1+0x8e8], R56 ;  /* 0x0008e83801007387 */ /* 0x0007e60000100a00 */
[----:B-1----:R-:W1:Y:S01]  /*a670*/  LDC R54, c[0x0][0x3a0] ;  /* 0x0000e800ff367b82 */ /* 0x002e620000000800 */
[----:B------:R4:W-:Y:S04]  /*a680*/  STL.64 [R1+0x8e0], R58 ;  /* 0x0008e03a01007387 */ /* 0x0009e80000100a00 */
[----:B------:R2:W-:Y:S03]  /*a690*/  STL.64 [R1+0x8d8], R60 ;  /* 0x0008d83c01007387 */ /* 0x0005e60000100a00 */
[----:B------:R-:W1:Y:S01]  /*a6a0*/  LDC R55, c[0x0][0x3a0] ;  /* 0x0000e800ff377b82 */ /* 0x000e620000000800 */
[C---:B---3--:R-:W-:Y:S01]  /*a6b0*/  IMAD.WIDE R56, R2.reuse, 0x4, R66 ;  /* 0x0000000402387825 */ /* 0x048fe200078e0242 */
[----:B------:R2:W-:Y:S03]  /*a6c0*/  LDGSTS.E [R82+0x22000], desc[UR16][R60.64], !P6 ;  /* 0x220000003c527fae */ /* 0x0005e6000f1a1010 */
[----:B----4-:R-:W-:Y:S01]  /*a6d0*/  IMAD.WIDE R58, R2, 0x4, R64 ;  /* 0x00000004023a7825 */ /* 0x010fe200078e0240 */
[----:B------:R3:W-:Y:S04]  /*a6e0*/  STL.64 [R1+0x8d0], R62 ;  /* 0x0008d03e01007387 */ /* 0x0007e80000100a00 */
[----:B------:R3:W-:Y:S01]  /*a6f0*/  LDGSTS.E [R82+0x22200], desc[UR16][R62.64], !P6 ;  /* 0x222000003e527fae */ /* 0x0007e2000f1a1010 */
[----:B------:R-:W-:-:S03]  /*a700*/  IADD3 R0, PT, PT, R133, -0x8e, RZ ;  /* 0xffffff7285007810 */ /* 0x000fc60007ffe0ff */
[----:B------:R4:W-:Y:S01]  /*a710*/  STL.64 [R1+0x8c8], R58 ;  /* 0x0008c83a01007387 */ /* 0x0009e20000100a00 */
[----:B--2---:R-:W-:Y:S01]  /*a720*/  IMAD.WIDE R60, R2, 0x4, R70 ;  /* 0x00000004023c7825 */ /* 0x004fe200078e0246 */
[----:B------:R-:W-:Y:S01]  /*a730*/  ISETP.GE.U32.AND P6, PT, R50, 0x7ffffef4, PT ;  /* 0x7ffffef43200780c */ /* 0x000fe20003fc6070 */
[----:B------:R-:W2:Y:S01]  /*a740*/  LDC R133, c[0x0][0x3a0] ;  /* 0x0000e800ff857b82 */ /* 0x000ea20000000800 */
[----:B------:R4:W-:Y:S01]  /*a750*/  LDGSTS.E [R82+0x22400], desc[UR16][R58.64], !P2 ;  /* 0x224000003a527fae */ /* 0x0009e2000d1a1010 */
[----:B---3--:R-:W-:-:S03]  /*a760*/  IMAD.WIDE R62, R2, 0x4, R68 ;  /* 0x00000004023e7825 */ /* 0x008fc600078e0244 */
[----:B------:R3:W-:Y:S04]  /*a770*/  STL.64 [R1+0x8c0], R56 ;  /* 0x0008c03801007387 */ /* 0x0007e80000100a00 */
[----:B------:R3:W-:Y:S01]  /*a780*/  LDGSTS.E [R82+0x22600], desc[UR16][R56.64], !P2 ;  /* 0x2260000038527fae */ /* 0x0007e2000d1a1010 */
[----:B----4-:R-:W-:-:S03]  /*a790*/  IMAD.WIDE R58, R2, 0x4, R72 ;  /* 0x00000004023a7825 */ /* 0x010fc600078e0248 */
[----:B------:R4:W-:Y:S01]  /*a7a0*/  STL.64 [R1+0x8b8], R62 ;  /* 0x0008b83e01007387 */ /* 0x0009e20000100a00 */
[----:B------:R-:W-:Y:S01]  /*a7b0*/  ISETP.GE.U32.AND P2, PT, R0, 0x7ffffef3, PT ;  /* 0x7ffffef30000780c */ /* 0x000fe20003f46070 */
[----:B------:R-:W-:Y:S02]  /*a7c0*/  VIADD R50, R53, 0xffffff71 ;  /* 0xffffff7135327836 */ /* 0x000fe40000000000 */
[----:B------:R4:W-:Y:S01]  /*a7d0*/  LDGSTS.E [R82+0x22800], desc[UR16][R62.64], !P4 ;  /* 0x228000003e527fae */ /* 0x0009e2000e1a1010 */
[----:B------:R-:W2:Y:S01]  /*a7e0*/  LDC R53, c[0x0][0x3a0] ;  /* 0x0000e800ff357b82 */ /* 0x000ea20000000800 */
[----:B---3--:R-:W-:Y:S02]  /*a7f0*/  IMAD.WIDE R56, R2, 0x4, R74 ;  /* 0x0000000402387825 */ /* 0x008fe400078e024a */
[----:B------:R-:W-:Y:S04]  /*a800*/  STL.64 [R1+0x8b0], R60 ;  /* 0x0008b03c01007387 */ /* 0x000fe80000100a00 */
[----:B------:R-:W-:Y:S04]  /*a810*/  LDGSTS.E [R82+0x22a00], desc[UR16][R60.64], !P4 ;  /* 0x22a000003c527fae */ /* 0x000fe8000e1a1010 */
[----:B------:R-:W-:Y:S04]  /*a820*/  STL.64 [R1+0x8a8], R58 ;  /* 0x0008a83a01007387 */ /* 0x000fe80000100a00 */
[----:B------:R-:W-:Y:S01]  /*a830*/  LDGSTS.E [R82+0x22c00], desc[UR16][R58.64], !P5 ;  /* 0x22c000003a527fae */ /* 0x000fe2000e9a1010 */
[----:B------:R-:W-:-:S03]  /*a840*/  VIADD R0, R242, 0xffffff70 ;  /* 0xffffff70f2007836 */ /* 0x000fc60000000000 */
[----:B------:R3:W-:Y:S04]  /*a850*/  STL.64 [R1+0x8a0], R56 ;  /* 0x0008a03801007387 */ /* 0x0007e80000100a00 */
[----:B------:R3:W-:Y:S01]  /*a860*/  LDGSTS.E [R82+0x22e00], desc[UR16][R56.64], !P5 ;  /* 0x22e0000038527fae */ /* 0x0007e2000e9a1010 */
[----:B------:R-:W-:Y:S01]  /*a870*/  IMAD.WIDE R64, R2, 0x4, R76 ;  /* 0x0000000402407825 */ /* 0x000fe200078e024c */
[----:B------:R-:W-:-:S03]  /*a880*/  ISETP.GE.U32.AND P4, PT, R50, 0x7ffffef2, PT ;  /* 0x7ffffef23200780c */ /* 0x000fc60003f86070 */
[----:B----4-:R-:W-:Y:S01]  /*a890*/  IMAD.WIDE R62, R2, 0x4, R78 ;  /* 0x00000004023e7825 */ /* 0x010fe200078e024e */
[----:B---3--:R-:W3:Y:S01]  /*a8a0*/  LDC R56, c[0x0][0x3a0] ;  /* 0x0000e800ff387b82 */ /* 0x008ee20000000800 */
[----:B------:R-:W-:Y:S02]  /*a8b0*/  ISETP.GE.U32.AND P5, PT, R0, 0x7ffffef1, PT ;  /* 0x7ffffef10000780c */ /* 0x000fe40003fa6070 */
[----:B------:R-:W-:Y:S01]  /*a8c0*/  IMAD.WIDE R60, R2, 0x4, R80 ;  /* 0x00000004023c7825 */ /* 0x000fe200078e0250 */
[----:B------:R-:W-:Y:S01]  /*a8d0*/  IADD3 R50, PT, PT, R51, -0x91, RZ ;  /* 0xffffff6f33327810 */ /* 0x000fe20007ffe0ff */
[----:B------:R4:W-:Y:S02]  /*a8e0*/  LDGSTS.E [R82+0x23000], desc[UR16][R64.64], !P6 ;  /* 0x2300000040527fae */ /* 0x0009e4000f1a1010 */
[----:B-1----:R-:W-:Y:S02]  /*a8f0*/  VIADD R0, R54, 0xffffff6e ;  /* 0xffffff6e36007836 */ /* 0x002fe40000000000 */
[----:B------:R-:W-:Y:S01]  /*a900*/  IMAD.WIDE R58, R2, 0x4, R94 ;  /* 0x00000004023a7825 */ /* 0x000fe200078e025e */
[----:B------:R-:W1:Y:S01]  /*a910*/  LDC R51, c[0x0][0x3a0] ;  /* 0x0000e800ff337b82 */ /* 0x000e620000000800 */
[----:B------:R2:W-:Y:S01]  /*a920*/  LDGSTS.E [R82+0x23200], desc[UR16][R62.64], !P6 ;  /* 0x232000003e527fae */ /* 0x0005e2000f1a1010 */
[----:B------:R-:W-:Y:S01]  /*a930*/  ISETP.GE.U32.AND P6, PT, R50, 0x7ffffef0, PT ;  /* 0x7ffffef03200780c */ /* 0x000fe20003fc6070 */
[----:B-----5:R-:W-:-:S02]  /*a940*/  VIADD R50, R52, 0xffffff6d ;  /* 0xffffff6d34327836 */ /* 0x020fc40000000000 */
[----:B------:R5:W-:Y:S03]  /*a950*/  LDGSTS.E [R82+0x23400], desc[UR16][R60.64], !P2 ;  /* 0x234000003c527fae */ /* 0x000be6000d1a1010 */
[----:B------:R-:W1:Y:S01]  /*a960*/  LDC R54, c[0x0][0x3a0] ;  /* 0x0000e800ff367b82 */ /* 0x000e620000000800 */
[----:B------:R4:W-:Y:S04]  /*a970*/  STL.64 [R1+0x898], R64 ;  /* 0x0008984001007387 */ /* 0x0009e80000100a00 */
[----:B------:R2:W-:Y:S01]  /*a980*/  LDGSTS.E [R82+0x23600], desc[UR16][R58.64], !P2 ;  /* 0x236000003a527fae */ /* 0x0005e2000d1a1010 */
[----:B------:R-:W-:Y:S02]  /*a990*/  ISETP.GE.U32.AND P2, PT, R0, 0x7ffffeef, PT ;  /* 0x7ffffeef0000780c */ /* 0x000fe40003f46070 */
[----:B------:R-:W1:Y:S01]  /*a9a0*/  LDC R52, c[0x0][0x3a0] ;  /* 0x0000e800ff347b82 */ /* 0x000e620000000800 */
[----:B------:R2:W-:Y:S01]  /*a9b0*/  STL.64 [R1+0x890], R62 ;  /* 0x0008903e01007387 */ /* 0x0005e20000100a00 */
[----:B------:R-:W-:Y:S01]  /*a9c0*/  IADD3 R0, PT, PT, R55, -0x94, RZ ;  /* 0xffffff6c37007810 */ /* 0x000fe20007ffe0ff */
[----:B----4-:R-:W-:-:S02]  /*a9d0*/  IMAD.WIDE R64, R2, 0x4, R96 ;  /* 0x0000000402407825 */ /* 0x010fc400078e0260 */
[----:B------:R5:W-:Y:S03]  /*a9e0*/  STL.64 [R1+0x888], R60 ;  /* 0x0008883c01007387 */ /* 0x000be60000100a00 */
[----:B------:R-:W4:Y:S01]  /*a9f0*/  LDC R55, c[0x0][0x3a0] ;  /* 0x0000e800ff377b82 */ /* 0x000f220000000800 */
[----:B------:R3:W-:Y:S01]  /*aa00*/  STL.64 [R1+0x880], R58 ;  /* 0x0008803a01007387 */ /* 0x0007e20000100a00 */
[----:B--2---:R-:W-:-:S03]  /*aa10*/  IMAD.WIDE R62, R2, 0x4, R98 ;  /* 0x00000004023e7825 */ /* 0x004fc600078e0262 */
[----:B------:R2:W-:Y:S01]  /*aa20*/  LDGSTS.E [R82+0x23800], desc[UR16][R64.64], !P4 ;  /* 0x2380000040527fae */ /* 0x0005e2000e1a1010 */
[----:B-----5:R-:W-:-:S03]  /*aa30*/  IMAD.WIDE R60, R2, 0x4, R100 ;  /* 0x00000004023c7825 */ /* 0x020fc600078e0264 */
[----:B------:R5:W-:Y:S01]  /*aa40*/  LDGSTS.E [R82+0x23a00], desc[UR16][R62.64], !P4 ;  /* 0x23a000003e527fae */ /* 0x000be2000e1a1010 */
[----:B---3--:R-:W-:Y:S01]  /*aa50*/  IMAD.WIDE R58, R2, 0x4, R102 ;  /* 0x00000004023a7825 */ /* 0x008fe200078e0266 */
[----:B------:R-:W-:Y:S02]  /*aa60*/  ISETP.GE.U32.AND P4, PT, R50, 0x7ffffeee, PT ;  /* 0x7ffffeee3200780c */ /* 0x000fe40003f86070 */
[----:B------:R3:W-:Y:S01]  /*aa70*/  LDGSTS.E [R82+0x23c00], desc[UR16][R60.64], !P5 ;  /* 0x23c000003c527fae */ /* 0x0007e2000e9a1010 */
[----:B------:R-:W-:-:S03]  /*aa80*/  VIADD R50, R53, 0xffffff6b ;  /* 0xffffff6b35327836 */ /* 0x000fc60000000000 */
[----:B------:R2:W-:Y:S01]  /*aa90*/  STL.64 [R1+0x878], R64 ;  /* 0x0008784001007387 */ /* 0x0005e20000100a00 */
[----:B------:R-:W4:Y:S03]  /*aaa0*/  LDC R53, c[0x0][0x3a0] ;  /* 0x0000e800ff357b82 */ /* 0x000f260000000800 */
[----:B------:R1:W-:Y:S01]  /*aab0*/  LDGSTS.E [R82+0x23e00], desc[UR16][R58.64], !P5 ;  /* 0x23e000003a527fae */ /* 0x0003e2000e9a1010 */
[----:B------:R-:W-:Y:S01]  /*aac0*/  ISETP.GE.U32.AND P5, PT, R0, 0x7ffffeed, PT ;  /* 0x7ffffeed0000780c */ /* 0x000fe20003fa6070 */
[----:B------:R-:W-:Y:S02]  /*aad0*/  VIADD R0, R56, 0xffffff6a ;  /* 0xffffff6a38007836 */ /* 0x000fe40000000000 */
[----:B------:R5:W-:Y:S01]  /*aae0*/  STL.64 [R1+0x870], R62 ;  /* 0x0008703e01007387 */ /* 0x000be20000100a00 */
[----:B------:R-:W4:Y:S01]  /*aaf0*/  LDC R56, c[0x0][0x3a0] ;  /* 0x0000e800ff387b82 */ /* 0x000f220000000800 */
[----:B--2---:R-:W-:-:S02]  /*ab00*/  IMAD.WIDE R64, R2, 0x4, R104 ;  /* 0x0000000402407825 */ /* 0x004fc400078e0268 */
[----:B------:R3:W-:Y:S04]  /*ab10*/  STL.64 [R1+0x868], R60 ;  /* 0x0008683c01007387 */ /* 0x0007e80000100a00 */
[----:B------:R1:W-:Y:S01]  /*ab20*/  STL.64 [R1+0x860], R58 ;  /* 0x0008603a01007387 */ /* 0x0003e20000100a00 */
[----:B-----5:R-:W-:-:S03]  /*ab30*/  IMAD.WIDE R62, R2, 0x4, R106 ;  /* 0x00000004023e7825 */ /* 0x020fc600078e026a */
[----:B------:R2:W-:Y:S01]  /*ab40*/  STL.64 [R1+0x858], R64 ;  /* 0x0008584001007387 */ /* 0x0005e20000100a00 */
[----:B---3--:R-:W-:-:S03]  /*ab50*/  IMAD.WIDE R60, R2, 0x4, R108 ;  /* 0x00000004023c7825 */ /* 0x008fc600078e026c */
[----:B------:R2:W-:Y:S01]  /*ab60*/  LDGSTS.E [R82+0x24000], desc[UR16][R64.64], !P6 ;  /* 0x2400000040527fae */ /* 0x0005e2000f1a1010 */
[----:B-1----:R-:W-:-:S03]  /*ab70*/  IMAD.WIDE R58, R2, 0x4, R110 ;  /* 0x00000004023a7825 */ /* 0x002fc600078e026e */
[----:B------:R1:W-:Y:S04]  /*ab80*/  STL.64 [R1+0x850], R62 ;  /* 0x0008503e01007387 */ /* 0x0003e80000100a00 */
[----:B------:R1:W-:Y:S01]  /*ab90*/  LDGSTS.E [R82+0x24200], desc[UR16][R62.64], !P6 ;  /* 0x242000003e527fae */ /* 0x0003e2000f1a1010 */
[----:B------:R-:W-:Y:S01]  /*aba0*/  ISETP.GE.U32.AND P6, PT, R50, 0x7ffffeec, PT ;  /* 0x7ffffeec3200780c */ /* 0x000fe20003fc6070 */
[C---:B--2---:R-:W-:Y:S02]  /*abb0*/  IMAD.WIDE R64, R2.reuse, 0x4, R112 ;  /* 0x0000000402407825 */ /* 0x044fe400078e0270 */
[----:B------:R2:W-:Y:S01]  /*abc0*/  LDGSTS.E [R82+0x24400], desc[UR16][R60.64], !P2 ;  /* 0x244000003c527fae */ /* 0x0005e2000d1a1010 */
[----:B------:R-:W-:Y:S02]  /*abd0*/  IADD3 R50, PT, PT, R51, -0x97, RZ ;  /* 0xffffff6933327810 */ /* 0x000fe40007ffe0ff */
[----:B------:R-:W3:Y:S01]  /*abe0*/  LDC R51, c[0x0][0x3a0] ;  /* 0x0000e800ff337b82 */ /* 0x000ee20000000800 */
[----:B------:R2:W-:Y:S01]  /*abf0*/  STL.64 [R1+0x848], R60 ;  /* 0x0008483c01007387 */ /* 0x0005e20000100a00 */
[----:B-1----:R-:W-:-:S03]  /*ac00*/  IMAD.WIDE R62, R2, 0x4, R114 ;  /* 0x00000004023e7825 */ /* 0x002fc600078e0272 */
[----:B------:R1:W-:Y:S01]  /*ac10*/  LDGSTS.E [R82+0x24600], desc[UR16][R58.64], !P2 ;  /* 0x246000003a527fae */ /* 0x0003e2000d1a1010 */
[----:B------:R-:W-:Y:S01]  /*ac20*/  ISETP.GE.U32.AND P2, PT, R0, 0x7ffffeeb, PT ;  /* 0x7ffffeeb0000780c */ /* 0x000fe20003f46070 */
[----:B------:R-:W-:Y:S02]  /*ac30*/  VIADD R0, R54, 0xffffff68 ;  /* 0xffffff6836007836 */ /* 0x000fe40000000000 */
[----:B------:R1:W-:Y:S01]  /*ac40*/  STL.64 [R1+0x840], R58 ;  /* 0x0008403a01007387 */ /* 0x0003e20000100a00 */
[----:B------:R-:W5:Y:S01]  /*ac50*/  LDC R54, c[0x0][0x3a0] ;  /* 0x0000e800ff367b82 */ /* 0x000f620000000800 */
[C---:B--2---:R-:W-:Y:S02]  /*ac60*/  IMAD.WIDE R60, R2.reuse, 0x4, R116 ;  /* 0x00000004023c7825 */ /* 0x044fe400078e0274 */
[----:B------:R2:W-:Y:S04]  /*ac70*/  LDGSTS.E [R82+0x24800], desc[UR16][R64.64], !P4 ;  /* 0x2480000040527fae */ /* 0x0005e8000e1a1010 */
[----:B------:R2:W-:Y:S01]  /*ac80*/  LDGSTS.E [R82+0x24a00], desc[UR16][R62.64], !P4 ;  /* 0x24a000003e527fae */ /* 0x0005e2000e1a1010 */
[----:B-1----:R-:W-:Y:S01]  /*ac90*/  IMAD.WIDE R58, R2, 0x4, R118 ;  /* 0x00000004023a7825 */ /* 0x002fe200078e0276 */
[----:B------:R-:W-:-:S02]  /*aca0*/  ISETP.GE.U32.AND P4, PT, R50, 0x7ffffeea, PT ;  /* 0x7ffffeea3200780c */ /* 0x000fc40003f86070 */
[----:B------:R1:W-:Y:S01]  /*acb0*/  LDGSTS.E [R82+0x24c00], desc[UR16][R60.64], !P5 ;  /* 0x24c000003c527fae */ /* 0x0003e2000e9a1010 */
[----:B------:R-:W-:-:S03]  /*acc0*/  VIADD R50, R52, 0xffffff67 ;  /* 0xffffff6734327836 */ /* 0x000fc60000000000 */
[----:B------:R2:W-:Y:S01]  /*acd0*/  STL.64 [R1+0x838], R64 ;  /* 0x0008384001007387 */ /* 0x0005e20000100a00 */
[----:B------:R-:W3:Y:S03]  /*ace0*/  LDC R52, c[0x0][0x3a0] ;  /* 0x0000e800ff347b82 */ /* 0x000ee60000000800 */
[----:B------:R1:W-:Y:S01]  /*acf0*/  LDGSTS.E [R82+0x24e00], desc[UR16][R58.64], !P5 ;  /* 0x24e000003a527fae */ /* 0x0003e2000e9a1010 */
[----:B------:R-:W-:Y:S02]  /*ad00*/  ISETP.GE.U32.AND P5, PT, R0, 0x7ffffee9, PT ;  /* 0x7ffffee90000780c */ /* 0x000fe40003fa6070 */
[----:B----4-:R-:W-:Y:S01]  /*ad10*/  IADD3 R0, PT, PT, R55, -0x9a, RZ ;  /* 0xffffff6637007810 */ /* 0x010fe20007ffe0ff */
[----:B------:R4:W-:Y:S01]  /*ad20*/  STL.64 [R1+0x830], R62 ;  /* 0x0008303e01007387 */ /* 0x0009e20000100a00 */
[----:B------:R-:W3:Y:S01]  /*ad30*/  LDC R55, c[0x0][0x3a0] ;  /* 0x0000e800ff377b82 */ /* 0x000ee20000000800 */
[----:B--2---:R-:W-:-:S02]  /*ad40*/  IMAD.WIDE R64, R2, 0x4, R120 ;  /* 0x0000000402407825 */ /* 0x004fc400078e0278 */
[----:B------:R1:W-:Y:S04]  /*ad50*/  STL.64 [R1+0x828], R60 ;  /* 0x0008283c01007387 */ /* 0x0003e80000100a00 */
[----:B------:R2:W-:Y:S01]  /*ad60*/  STL.64 [R1+0x820], R58 ;  /* 0x0008203a01007387 */ /* 0x0005e20000100a00 */
[----:B----4-:R-:W-:-:S03]  /*ad70*/  IMAD.WIDE R62, R2, 0x4, R122 ;  /* 0x00000004023e7825 */ /* 0x010fc600078e027a */
[----:B------:R4:W-:Y:S01]  /*ad80*/  LDGSTS.E [R82+0x25000], desc[UR16][R64.64], !P6 ;  /* 0x2500000040527fae */ /* 0x0009e2000f1a1010 */
[----:B-1----:R-:W-:-:S03]  /*ad90*/  IMAD.WIDE R60, R2, 0x4, R124 ;  /* 0x00000004023c7825 */ /* 0x002fc600078e027c */
[----:B------:R1:W-:Y:S01]  /*ada0*/  LDGSTS.E [R82+0x25200], desc[UR16][R62.64], !P6 ;  /* 0x252000003e527fae */ /* 0x0003e2000f1a1010 */
[----:B--2---:R-:W-:Y:S01]  /*adb0*/  IMAD.WIDE R58, R2, 0x4, R126 ;  /* 0x00000004023a7825 */ /* 0x004fe200078e027e */
[----:B------:R-:W-:Y:S02]  /*adc0*/  ISETP.GE.U32.AND P6, PT, R50, 0x7ffffee8, PT ;  /* 0x7ffffee83200780c */ /* 0x000fe40003fc6070 */
[----:B------:R2:W-:Y:S01]  /*add0*/  LDGSTS.E [R82+0x25400], desc[UR16][R60.64], !P2 ;  /* 0x254000003c527fae */ /* 0x0005e2000d1a1010 */
[----:B------:R-:W-:-:S03]  /*ade0*/  VIADD R50, R53, 0xffffff65 ;  /* 0xffffff6535327836 */ /* 0x000fc60000000000 */
[----:B------:R4:W-:Y:S01]  /*adf0*/  STL.64 [R1+0x818], R64 ;  /* 0x0008184001007387 */ /* 0x0009e20000100a00 */
[----:B------:R-:W5:Y:S03]  /*ae00*/  LDC R53, c[0x0][0x3a0] ;  /* 0x0000e800ff357b82 */ /* 0x000f660000000800 */
[----:B------:R1:W-:Y:S01]  /*ae10*/  LDGSTS.E [R82+0x25600], desc[UR16][R58.64], !P2 ;  /* 0x256000003a527fae */ /* 0x0003e2000d1a1010 */
[----:B------:R-:W-:Y:S01]  /*ae20*/  ISETP.GE.U32.AND P2, PT, R0, 0x7ffffee7, PT ;  /* 0x7ffffee70000780c */ /* 0x000fe20003f46070 */
[----:B------:R-:W-:Y:S02]  /*ae30*/  VIADD R0, R56, 0xffffff64 ;  /* 0xffffff6438007836 */ /* 0x000fe40000000000 */
[----:B------:R1:W-:Y:S01]  /*ae40*/  STL.64 [R1+0x810], R62 ;  /* 0x0008103e01007387 */ /* 0x0003e20000100a00 */
[----:B------:R-:W5:Y:S01]  /*ae50*/  LDC R56, c[0x0][0x3a0] ;  /* 0x0000e800ff387b82 */ /* 0x000f620000000800 */
[----:B----4-:R-:W-:-:S02]  /*ae60*/  IMAD.WIDE R64, R2, 0x4, R128 ;  /* 0x0000000402407825 */ /* 0x010fc400078e0280 */
[----:B------:R2:W-:Y:S04]  /*ae70*/  STL.64 [R1+0x808], R60 ;  /* 0x0008083c01007387 */ /* 0x0005e80000100a00 */
[----:B------:R4:W-:Y:S01]  /*ae80*/  STL.64 [R1+0x800], R58 ;  /* 0x0008003a01007387 */ /* 0x0009e20000100a00 */
[----:B-1----:R-:W-:-:S03]  /*ae90*/  IMAD.WIDE R62, R2, 0x4, R130 ;  /* 0x00000004023e7825 */ /* 0x002fc600078e0282 */
[----:B------:R1:W-:Y:S01]  /*aea0*/  STL.64 [R1+0x7f8], R64 ;  /* 0x0007f84001007387 */ /* 0x0003e20000100a00 */
[----:B--2---:R-:W-:-:S03]  /*aeb0*/  IMAD.WIDE R60, R2, 0x4, R134 ;  /* 0x00000004023c7825 */ /* 0x004fc600078e0286 */
[----:B------:R1:W-:Y:S01]  /*aec0*/  LDGSTS.E [R82+0x25800], desc[UR16][R64.64], !P4 ;  /* 0x2580000040527fae */ /* 0x0003e2000e1a1010 */
[----:B----4-:R-:W-:-:S03]  /*aed0*/  IMAD.WIDE R58, R2, 0x4, R136 ;  /* 0x00000004023a7825 */ /* 0x010fc600078e0288 */
[----:B------:R2:W-:Y:S04]  /*aee0*/  STL.64 [R1+0x7f0], R62 ;  /* 0x0007f03e01007387 */ /* 0x0005e80000100a00 */
[----:B------:R2:W-:Y:S01]  /*aef0*/  LDGSTS.E [R82+0x25a00], desc[UR16][R62.64], !P4 ;  /* 0x25a000003e527fae */ /* 0x0005e2000e1a1010 */
[----:B------:R-:W-:Y:S01]  /*af00*/  ISETP.GE.U32.AND P4, PT, R50, 0x7ffffee6, PT ;  /* 0x7ffffee63200780c */ /* 0x000fe20003f86070 */
[C---:B-1----:R-:W-:Y:S02]  /*af10*/  IMAD.WIDE R64, R2.reuse, 0x4, R138 ;  /* 0x0000000402407825 */ /* 0x042fe400078e028a */
[----:B------:R1:W-:Y:S01]  /*af20*/  LDGSTS.E [R82+0x25c00], desc[UR16][R60.64], !P5 ;  /* 0x25c000003c527fae */ /* 0x0003e2000e9a1010 */
[----:B---3--:R-:W-:Y:S02]  /*af30*/  IADD3 R50, PT, PT, R51, -0x9d, RZ ;  /* 0xffffff6333327810 */ /* 0x008fe40007ffe0ff */
[----:B------:R-:W3:Y:S01]  /*af40*/  LDC R51, c[0x0][0x3a0] ;  /* 0x0000e800ff337b82 */ /* 0x000ee20000000800 */
[----:B------:R1:W-:Y:S01]  /*af50*/  STL.64 [R1+0x7e8], R60 ;  /* 0x0007e83c01007387 */ /* 0x0003e20000100a00 */
[----:B--2---:R-:W-:-:S03]  /*af60*/  IMAD.WIDE R62, R2, 0x4, R140 ;  /* 0x00000004023e7825 */ /* 0x004fc600078e028c */
[----:B------:R2:W-:Y:S01]  /*af70*/  LDGSTS.E [R82+0x25e00], desc[UR16][R58.64], !P5 ;  /* 0x25e000003a527fae */ /* 0x0005e2000e9a1010 */
[----:B------:R-:W-:Y:S01]  /*af80*/  ISETP.GE.U32.AND P5, PT, R0, 0x7ffffee5, PT ;  /* 0x7ffffee50000780c */ /* 0x000fe20003fa6070 */
[----:B-----5:R-:W-:Y:S02]  /*af90*/  VIADD R0, R54, 0xffffff62 ;  /* 0xffffff6236007836 */ /* 0x020fe40000000000 */
[----:B------:R2:W-:Y:S01]  /*afa0*/  STL.64 [R1+0x7e0], R58 ;  /* 0x0007e03a01007387 */ /* 0x0005e20000100a00 */
[----:B------:R-:W4:Y:S01]  /*afb0*/  LDC R54, c[0x0][0x3a0] ;  /* 0x0000e800ff367b82 */ /* 0x000f220000000800 */
[C---:B-1----:R-:W-:Y:S02]  /*afc0*/  IMAD.WIDE R60, R2.reuse, 0x4, R142 ;  /* 0x00000004023c7825 */ /* 0x042fe400078e028e */
[----:B------:R1:W-:Y:S04]  /*afd0*/  LDGSTS.E [R82+0x26000], desc[UR16][R64.64], !P6 ;  /* 0x2600000040527fae */ /* 0x0003e8000f1a1010 */
[----:B------:R5:W-:Y:S01]  /*afe0*/  LDGSTS.E [R82+0x26200], desc[UR16][R62.64], !P6 ;  /* 0x262000003e527fae */ /* 0x000be2000f1a1010 */
[----:B--2---:R-:W-:Y:S01]  /*aff0*/  IMAD.WIDE R58, R2, 0x4, R144 ;  /* 0x00000004023a7825 */ /* 0x004fe200078e0290 */
[----:B------:R-:W-:-:S02]  /*b000*/  ISETP.GE.U32.AND P6, PT, R50, 0x7ffffee4, PT ;  /* 0x7ffffee43200780c */ /* 0x000fc40003fc6070 */
[----:B------:R2:W-:Y:S01]  /*b010*/  LDGSTS.E [R82+0x26400], desc[UR16][R60.64], !P2 ;  /* 0x264000003c527fae */ /* 0x0005e2000d1a1010 */
[----:B------:R-:W-:-:S03]  /*b020*/  VIADD R50, R52, 0xffffff61 ;  /* 0xffffff6134327836 */ /* 0x000fc60000000000 */
[----:B------:R1:W-:Y:S01]  /*b030*/  STL.64 [R1+0x7d8], R64 ;  /* 0x0007d84001007387 */ /* 0x0003e20000100a00 */
[----:B------:R-:W3:Y:S03]  /*b040*/  LDC R52, c[0x0][0x3a0] ;  /* 0x0000e800ff347b82 */ /* 0x000ee60000000800 */
[----:B------:R2:W-:Y:S01]  /*b050*/  LDGSTS.E [R82+0x26600], desc[UR16][R58.64], !P2 ;  /* 0x266000003a527fae */ /* 0x0005e2000d1a1010 */
[----:B------:R-:W-:Y:S02]  /*b060*/  ISETP.GE.U32.AND P2, PT, R0, 0x7ffffee3, PT ;  /* 0x7ffffee30000780c */ /* 0x000fe40003f46070 */
[----:B------:R-:W-:Y:S01]  /*b070*/  IADD3 R0, PT, PT, R55, -0xa0, RZ ;  /* 0xffffff6037007810 */ /* 0x000fe20007ffe0ff */
[----:B------:R5:W-:Y:S01]  /*b080*/  STL.64 [R1+0x7d0], R62 ;  /* 0x0007d03e01007387 */ /* 0x000be20000100a00 */
[----:B------:R-:W3:Y:S01]  /*b090*/  LDC R55, c[0x0][0x3a0] ;  /* 0x0000e800ff377b82 */ /* 0x000ee20000000800 */
[----:B-1----:R-:W-:-:S02]  /*b0a0*/  IMAD.WIDE R64, R2, 0x4, R146 ;  /* 0x0000000402407825 */ /* 0x002fc400078e0292 */
[----:B------:R2:W-:Y:S04]  /*b0b0*/  STL.64 [R1+0x7c8], R60 ;  /* 0x0007c83c01007387 */ /* 0x0005e80000100a00 */
[----:B------:R1:W-:Y:S01]  /*b0c0*/  STL.64 [R1+0x7c0], R58 ;  /* 0x0007c03a01007387 */ /* 0x0003e20000100a00 */
[----:B-----5:R-:W-:-:S03]  /*b0d0*/  IMAD.WIDE R62, R2, 0x4, R148 ;  /* 0x00000004023e7825 */ /* 0x020fc600078e0294 */
[----:B------:R5:W-:Y:S01]  /*b0e0*/  STL.64 [R1+0x7b8], R64 ;  /* 0x0007b84001007387 */ /* 0x000be20000100a00 */
[----:B--2---:R-:W-:-:S03]  /*b0f0*/  IMAD.WIDE R60, R2, 0x4, R150 ;  /* 0x00000004023c7825 */ /* 0x004fc600078e0296 */
[----:B------:R5:W-:Y:S01]  /*b100*/  LDGSTS.E [R82+0x26800], desc[UR16][R64.64], !P4 ;  /* 0x2680000040527fae */ /* 0x000be2000e1a1010 */
[----:B-1----:R-:W-:-:S03]  /*b110*/  IMAD.WIDE R58, R2, 0x4, R152 ;  /* 0x00000004023a7825 */ /* 0x002fc600078e0298 */
[----:B------:R1:W-:Y:S04]  /*b120*/  STL.64 [R1+0x7b0], R62 ;  /* 0x0007b03e01007387 */ /* 0x0003e80000100a00 */
[----:B------:R1:W-:Y:S01]  /*b130*/  LDGSTS.E [R82+0x26a00], desc[UR16][R62.64], !P4 ;  /* 0x26a000003e527fae */ /* 0x0003e2000e1a1010 */
[----:B------:R-:W-:Y:S01]  /*b140*/  ISETP.GE.U32.AND P4, PT, R50, 0x7ffffee2, PT ;  /* 0x7ffffee23200780c */ /* 0x000fe20003f86070 */
[----:B------:R-:W-:Y:S02]  /*b150*/  VIADD R50, R53, 0xffffff5f ;  /* 0xffffff5f35327836 */ /* 0x000fe40000000000 */
[C---:B-----5:R-:W-:Y:S01]  /*b160*/  IMAD.WIDE R64, R2.reuse, 0x4, R154 ;  /* 0x0000000402407825 */ /* 0x060fe200078e029a */
[----:B------:R2:W-:Y:S01]  /*b170*/  STL.64 [R1+0x7a8], R60 ;  /* 0x0007a83c01007387 */ /* 0x0005e20000100a00 */
[----:B------:R-:W5:Y:S03]  /*b180*/  LDC R53, c[0x0][0x3a0] ;  /* 0x0000e800ff357b82 */ /* 0x000f660000000800 */
[----:B------:R2:W-:Y:S01]  /*b190*/  LDGSTS.E [R82+0x26c00], desc[UR16][R60.64], !P5 ;  /* 0x26c000003c527fae */ /* 0x0005e2000e9a1010 */
[----:B-1----:R-:W-:-:S03]  /*b1a0*/  IMAD.WIDE R62, R2, 0x4, R156 ;  /* 0x00000004023e7825 */ /* 0x002fc600078e029c */
[----:B------:R1:W-:Y:S04]  /*b1b0*/  STL.64 [R1+0x7a0], R58 ;  /* 0x0007a03a01007387 */ /* 0x0003e80000100a00 */
[----:B------:R1:W-:Y:S01]  /*b1c0*/  LDGSTS.E [R82+0x26e00], desc[UR16][R58.64], !P5 ;  /* 0x26e000003a527fae */ /* 0x0003e2000e9a1010 */
[----:B------:R-:W-:Y:S01]  /*b1d0*/  ISETP.GE.U32.AND P5, PT, R0, 0x7ffffee1, PT ;  /* 0x7ffffee10000780c */ /* 0x000fe20003fa6070 */
[----:B------:R-:W-:Y:S02]  /*b1e0*/  VIADD R0, R56, 0xffffff5e ;  /* 0xffffff5e38007836 */ /* 0x000fe40000000000 */
[C---:B--2---:R-:W-:Y:S01]  /*b1f0*/  IMAD.WIDE R60, R2.reuse, 0x4, R158 ;  /* 0x00000004023c7825 */ /* 0x044fe200078e029e */
[----:B------:R2:W-:Y:S01]  /*b200*/  LDGSTS.E [R82+0x27000], desc[UR16][R64.64], !P6 ;  /* 0x2700000040527fae */ /* 0x0005e2000f1a1010 */
[----:B------:R-:W5:Y:S03]  /*b210*/  LDC R56, c[0x0][0x3a0] ;  /* 0x0000e800ff387b82 */ /* 0x000f660000000800 */
[----:B------:R2:W-:Y:S01]  /*b220*/  LDGSTS.E [R82+0x27200], desc[UR16][R62.64], !P6 ;  /* 0x272000003e527fae */ /* 0x0005e2000f1a1010 */
[----:B-1----:R-:W-:Y:S01]  /*b230*/  IMAD.WIDE R58, R2, 0x4, R160 ;  /* 0x00000004023a7825 */ /* 0x002fe200078e02a0 */
[----:B------:R-:W-:-:S02]  /*b240*/  ISETP.GE.U32.AND P6, PT, R50, 0x7ffffee0, PT ;  /* 0x7ffffee03200780c */ /* 0x000fc40003fc6070 */
[----:B------:R1:W-:Y:S04]  /*b250*/  LDGSTS.E [R82+0x27400], desc[UR16][R60.64], !P2 ;  /* 0x274000003c527fae */ /* 0x0003e8000d1a1010 */
[----:B------:R2:W-:Y:S04]  /*b260*/  STL.64 [R1+0x798], R64 ;  /* 0x0007984001007387 */ /* 0x0005e80000100a00 */
[----:B------:R1:W-:Y:S01]  /*b270*/  LDGSTS.E [R82+0x27600], desc[UR16][R58.64], !P2 ;  /* 0x276000003a527fae */ /* 0x0003e2000d1a1010 */
[----:B------:R-:W-:-:S03]  /*b280*/  ISETP.GE.U32.AND P2, PT, R0, 0x7ffffedf, PT ;  /* 0x7ffffedf0000780c */ /* 0x000fc60003f46070 */
[----:B------:R1:W-:Y:S01]  /*b290*/  STL.64 [R1+0x790], R62 ;  /* 0x0007903e01007387 */ /* 0x0003e20000100a00 */
[----:B---3--:R-:W-:Y:S01]  /*b2a0*/  IADD3 R50, PT, PT, R51, -0xa3, RZ ;  /* 0xffffff5d33327810 */ /* 0x008fe20007ffe0ff */
[C---:B--2---:R-:W-:Y:S02]  /*b2b0*/  IMAD.WIDE R64, R2.reuse, 0x4, R162 ;  /* 0x0000000402407825 */ /* 0x044fe400078e02a2 */
[----:B------:R2:W-:Y:S01]  /*b2c0*/  STL.64 [R1+0x788], R60 ;  /* 0x0007883c01007387 */ /* 0x0005e20000100a00 */
[----:B------:R-:W3:Y:S03]  /*b2d0*/  LDC R51, c[0x0][0x3a0] ;  /* 0x0000e800ff337b82 */ /* 0x000ee60000000800 */
[----:B------:R4:W-:Y:S01]  /*b2e0*/  STL.64 [R1+0x780], R58 ;  /* 0x0007803a01007387 */ /* 0x0009e20000100a00 */
[----:B-1----:R-:W-:-:S03]  /*b2f0*/  IMAD.WIDE R62, R2, 0x4, R164 ;  /* 0x00000004023e7825 */ /* 0x002fc600078e02a4 */
[----:B------:R1:W-:Y:S01]  /*b300*/  STL.64 [R1+0x778], R64 ;  /* 0x0007784001007387 */ /* 0x0003e20000100a00 */
[----:B--2---:R-:W-:-:S03]  /*b310*/  IMAD.WIDE R60, R2, 0x4, R166 ;  /* 0x00000004023c7825 */ /* 0x004fc600078e02a6 */
[----:B------:R1:W-:Y:S01]  /*b320*/  LDGSTS.E [R82+0x27800], desc[UR16][R64.64], !P4 ;  /* 0x2780000040527fae */ /* 0x0003e2000e1a1010 */
[----:B----4-:R-:W-:-:S03]  /*b330*/  IMAD.WIDE R58, R2, 0x4, R168 ;  /* 0x00000004023a7825 */ /* 0x010fc600078e02a8 */
[----:B------:R2:W-:Y:S01]  /*b340*/  STL.64 [R1+0x770], R62 ;  /* 0x0007703e01007387 */ /* 0x0005e20000100a00 */
[----:B------:R-:W-:-:S03]  /*b350*/  VIADD R0, R54, 0xffffff5c ;  /* 0xffffff5c36007836 */ /* 0x000fc60000000000 */
[----:B------:R2:W-:Y:S01]  /*b360*/  LDGSTS.E [R82+0x27a00], desc[UR16][R62.64], !P4 ;  /* 0x27a000003e527fae */ /* 0x0005e2000e1a1010 */
[----:B------:R-:W-:Y:S01]  /*b370*/  ISETP.GE.U32.AND P4, PT, R50, 0x7ffffede, PT ;  /* 0x7ffffede3200780c */ /* 0x000fe20003f86070 */
[----:B------:R-:W-:Y:S01]  /*b380*/  VIADD R50, R52, 0xffffff5b ;  /* 0xffffff5b34327836 */ /* 0x000fe20000000000 */
[----:B------:R-:W4:Y:S01]  /*b390*/  LDC R54, c[0x0][0x3a0] ;  /* 0x0000e800ff367b82 */ /* 0x000f220000000800 */
[C---:B-1----:R-:W-:Y:S01]  /*b3a0*/  IMAD.WIDE R64, R2.reuse, 0x4, R170 ;  /* 0x0000000402407825 */ /* 0x042fe200078e02aa */
[----:B------:R1:W-:Y:S04]  /*b3b0*/  STL.64 [R1+0x768], R60 ;  /* 0x0007683c01007387 */ /* 0x0003e80000100a00 */
[----:B------:R1:W-:Y:S01]  /*b3c0*/  LDGSTS.E [R82+0x27c00], desc[UR16][R60.64], !P5 ;  /* 0x27c000003c527fae */ /* 0x0003e2000e9a1010 */
[C---:B------:R-:W-:Y:S01]  /*b3d0*/  IMAD.WIDE R200, R2.reuse, 0x4, R200 ;  /* 0x0000000402c87825 */ /* 0x040fe200078e02c8 */
[----:B------:R-:W3:Y:S02]  /*b3e0*/  LDC R52, c[0x0][0x3a0] ;  /* 0x0000e800ff347b82 */ /* 0x000ee40000000800 */
[----:B------:R5:W-:Y:S01]  /*b3f0*/  STL.64 [R1+0x760], R58 ;  /* 0x0007603a01007387 */ /* 0x000be20000100a00 */
[----:B--2---:R-:W-:-:S03]  /*b400*/  IMAD.WIDE R62, R2, 0x4, R172 ;  /* 0x00000004023e7825 */ /* 0x004fc600078e02ac */
[----:B------:R5:W-:Y:S01]  /*b410*/  LDGSTS.E [R82+0x27e00], desc[UR16][R58.64], !P5 ;  /* 0x27e000003a527fae */ /* 0x000be2000e9a1010 */
[----:B------:R-:W-:Y:S01]  /*b420*/  ISETP.GE.U32.AND P5, PT, R0, 0x7ffffedd, PT ;  /* 0x7ffffedd0000780c */ /* 0x000fe20003fa6070 */
[C---:B-1----:R-:W-:Y:S01]  /*b430*/  IMAD.WIDE R60, R2.reuse, 0x4, R174 ;  /* 0x00000004023c7825 */ /* 0x042fe200078e02ae */
[----:B------:R-:W-:Y:S01]  /*b440*/  IADD3 R0, PT, PT, R55, -0xa6, RZ ;  /* 0xffffff5a37007810 */ /* 0x000fe20007ffe0ff */
[----:B------:R1:W-:Y:S01]  /*b450*/  LDGSTS.E [R82+0x28000], desc[UR16][R64.64], !P6 ;  /* 0x2800000040527fae */ /* 0x0003e2000f1a1010 */
[----:B------:R-:W2:Y:S03]  /*b460*/  LDC R55, c[0x0][0x3a0] ;  /* 0x0000e800ff377b82 */ /* 0x000ea60000000800 */
[----:B------:R1:W-:Y:S01]  /*b470*/  LDGSTS.E [R82+0x28200], desc[UR16][R62.64], !P6 ;  /* 0x282000003e527fae */ /* 0x0003e2000f1a1010 */
[----:B-----5:R-:W-:Y:S01]  /*b480*/  IMAD.WIDE R58, R2, 0x4, R176 ;  /* 0x00000004023a7825 */ /* 0x020fe200078e02b0 */
[----:B------:R-:W-:-:S02]  /*b490*/  ISETP.GE.U32.AND P6, PT, R50, 0x7ffffedc, PT ;  /* 0x7ffffedc3200780c */ /* 0x000fc40003fc6070 */
[----:B------:R5:W-:Y:S04]  /*b4a0*/  LDGSTS.E [R82+0x28400], desc[UR16][R60.64], !P2 ;  /* 0x284000003c527fae */ /* 0x000be8000d1a1010 */
[----:B------:R1:W-:Y:S04]  /*b4b0*/  STL.64 [R1+0x750], R64 ;  /* 0x0007504001007387 */ /* 0x0003e80000100a00 */
[----:B------:R3:W-:Y:S01]  /*b4c0*/  LDGSTS.E [R82+0x28600], desc[UR16][R58.64], !P2 ;  /* 0x286000003a527fae */ /* 0x0007e2000d1a1010 */
[----:B------:R-:W-:-:S03]  /*b4d0*/  ISETP.GE.U32.AND P2, PT, R0, 0x7ffffedb, PT ;  /* 0x7ffffedb0000780c */ /* 0x000fc60003f46070 */
[----:B------:R4:W-:Y:S01]  /*b4e0*/  STL.64 [R1+0x748], R62 ;  /* 0x0007483e01007387 */ /* 0x0009e20000100a00 */
[----:B-1----:R-:W-:-:S03]  /*b4f0*/  IMAD.WIDE R64, R2, 0x4, R178 ;  /* 0x0000000402407825 */ /* 0x002fc600078e02b2 */
[----:B------:R5:W-:Y:S04]  /*b500*/  STL.64 [R1+0x738], R60 ;  /* 0x0007383c01007387 */ /* 0x000be80000100a00 */
[----:B------:R3:W-:Y:S01]  /*b510*/  STL.64 [R1+0x730], R58 ;  /* 0x0007303a01007387 */ /* 0x0007e20000100a00 */
[----:B----4-:R-:W-:-:S03]  /*b520*/  IMAD.WIDE R62, R2, 0x4, R180 ;  /* 0x00000004023e7825 */ /* 0x010fc600078e02b4 */
[----:B------:R1:W-:Y:S01]  /*b530*/  STL.64 [R1+0x720], R64 ;  /* 0x0007204001007387 */ /* 0x0003e20000100a00 */
[----:B-----5:R-:W-:-:S03]  /*b540*/  IMAD.WIDE R60, R2, 0x4, R182 ;  /* 0x00000004023c7825 */ /* 0x020fc600078e02b6 */
[----:B------:R1:W-:Y:S01]  /*b550*/  LDGSTS.E [R82+0x28800], desc[UR16][R64.64], !P4 ;  /* 0x2880000040527fae */ /* 0x0003e2000e1a1010 */
[----:B---3--:R-:W-:-:S03]  /*b560*/  IMAD.WIDE R58, R2, 0x4, R184 ;  /* 0x00000004023a7825 */ /* 0x008fc600078e02b8 */
[----:B------:R3:W-:Y:S04]  /*b570*/  STL.64 [R1+0x718], R62 ;  /* 0x0007183e01007387 */ /* 0x0007e80000100a00 */
[----:B------:R3:W-:Y:S01]  /*b580*/  LDGSTS.E [R82+0x28a00], desc[UR16][R62.64], !P4 ;  /* 0x28a000003e527fae */ /* 0x0007e2000e1a1010 */
[----:B-1----:R-:W-:-:S03]  /*b590*/  IMAD.WIDE R64, R2, 0x4, R186 ;  /* 0x0000000402407825 */ /* 0x002fc600078e02ba */
[----:B------:R1:W-:Y:S01]  /*b5a0*/  STL.64 [R1+0x708], R60 ;  /* 0x0007083c01007387 */ /* 0x0003e20000100a00 */
[----:B------:R-:W4:Y:S03]  /*b5b0*/  LDC R186, c[0x0][0x3a0] ;  /* 0x0000e800ffba7b82 */ /* 0x000f260000000800 */
[----:B------:R1:W-:Y:S01]  /*b5c0*/  LDGSTS.E [R82+0x28c00], desc[UR16][R60.64], !P5 ;  /* 0x28c000003c527fae */ /* 0x0003e2000e9a1010 */
[----:B---3--:R-:W-:-:S03]  /*b5d0*/  IMAD.WIDE R62, R2, 0x4, R188 ;  /* 0x00000004023e7825 */ /* 0x008fc600078e02bc */
[----:B------:R3:W-:Y:S04]  /*b5e0*/  STL.64 [R1+0x6d8], R58 ;  /* 0x0006d83a01007387 */ /* 0x0007e80000100a00 */
[----:B------:R3:W-:Y:S01]  /*b5f0*/  LDGSTS.E [R82+0x28e00], desc[UR16][R58.64], !P5 ;  /* 0x28e000003a527fae */ /* 0x0007e2000e9a1010 */
[----:B-1----:R-:W-:-:S03]  /*b600*/  IMAD.WIDE R60, R2, 0x4, R190 ;  /* 0x00000004023c7825 */ /* 0x002fc600078e02be */
[----:B------:R-:W-:Y:S04]  /*b610*/  STL.64 [R1+0x6c0], R64 ;  /* 0x0006c04001007387 */ /* 0x000fe80000100a00 */
[----:B------:R-:W-:Y:S01]  /*b620*/  LDGSTS.E [R82+0x29000], desc[UR16][R64.64], !P6 ;  /* 0x2900000040527fae */ /* 0x000fe2000f1a1010 */
[----:B---3--:R-:W-:-:S03]  /*b630*/  IMAD.WIDE R58, R2, 0x4, R192 ;  /* 0x00000004023a7825 */ /* 0x008fc600078e02c0 */
[----:B------:R-:W-:Y:S04]  /*b640*/  STL.64 [R1+0x20], R62 ;  /* 0x0000203e01007387 */ /* 0x000fe80000100a00 */
[----:B------:R-:W-:Y:S04]  /*b650*/  LDGSTS.E [R82+0x29200], desc[UR16][R62.64], !P6 ;  /* 0x292000003e527fae */ /* 0x000fe8000f1a1010 */
[----:B------:R1:W-:Y:S04]  /*b660*/  STL.64 [R1+0x18], R60 ;  /* 0x0000183c01007387 */ /* 0x0003e80000100a00 */
[----:B------:R1:W-:Y:S04]  /*b670*/  LDGSTS.E [R82+0x29400], desc[UR16][R60.64], !P2 ;  /* 0x294000003c527fae */ /* 0x0003e8000d1a1010 */
[----:B------:R3:W-:Y:S04]  /*b680*/  STL.64 [R1+0x10], R58 ;  /* 0x0000103a01007387 */ /* 0x0007e80000100a00 */
[----:B------:R3:W-:Y:S01]  /*b690*/  LDGSTS.E [R82+0x29600], desc[UR16][R58.64], !P2 ;  /* 0x296000003a527fae */ /* 0x0007e2000d1a1010 */
[----:B-1----:R-:W-:-:S02]  /*b6a0*/  IMAD.WIDE R60, R2, 0x4, R194 ;  /* 0x00000004023c7825 */ /* 0x002fc400078e02c2 */
[----:B------:R-:W1:Y:S02]  /*b6b0*/  LDC R194, c[0x0][0x3a0] ;  /* 0x0000e800ffc27b82 */ /* 0x000e640000000800 */
[C---:B---3--:R-:W-:Y:S01]  /*b6c0*/  IMAD.WIDE R58, R2.reuse, 0x4, R196 ;  /* 0x00000004023a7825 */ /* 0x048fe200078e02c4 */
[----:B------:R3:W-:Y:S04]  /*b6d0*/  STL.64 [R1+0x8], R60 ;  /* 0x0000083c01007387 */ /* 0x0007e80000100a00 */
[----:B------:R5:W-:Y:S04]  /*b6e0*/  STL.64 [R1], R58 ;  /* 0x0000003a01007387 */ /* 0x000be80000100a00 */
[----:B------:R-:W2:Y:S04]  /*b6f0*/  LDL.LU.64 R88, [R1+0x168] ;  /* 0x0001680001587983 */ /* 0x000ea80000300a00 */
[----:B------:R-:W3:Y:S04]  /*b700*/  LDL.LU.64 R246, [R1+0x178] ;  /* 0x0001780001f67983 */ /* 0x000ee80000300a00 */
[----:B------:R-:W3:Y:S04]  /*b710*/  LDL.LU.64 R248, [R1+0x180] ;  /* 0x0001800001f87983 */ /* 0x000ee80000300a00 */
[----:B------:R-:W4:Y:S04]  /*b720*/  LDL.LU.64 R250, [R1+0x188] ;  /* 0x0001880001fa7983 */ /* 0x000f280000300a00 */
[----:B------:R-:W4:Y:S01]  /*b730*/  LDL.LU.64 R90, [R1+0x190] ;  /* 0x00019000015a7983 */ /* 0x000f220000300a00 */
[----:B------:R-:W-:-:S04]  /*b740*/  IMAD.WIDE R202, R2, 0x4, R202 ;  /* 0x0000000402ca7825 */ /* 0x000fc800078e02ca */
[C---:B------:R-:W-:Y:S01]  /*b750*/  IMAD.WIDE R204, R2.reuse, 0x4, R204 ;  /* 0x0000000402cc7825 */ /* 0x040fe200078e02cc */
[----:B------:R-:W-:Y:S03]  /*b760*/  STL.64 [R1+0xeb0], R198 ;  /* 0x000eb0c601007387 */ /* 0x000fe60000100a00 */
        /* <DEDUP_REMOVED lines=27> */
[----:B------:R-:W-:Y:S04]  /*b920*/  STL.64 [R1+0xf28], R226 ;  /* 0x000f28e201007387 */ /* 0x000fe80000100a00 */
[----:B------:R-:W-:Y:S01]  /*b930*/  STL.64 [R1+0xf30], R228 ;  /* 0x000f30e401007387 */ /* 0x000fe20000100a00 */
[----:B------:R-:W-:-:S03]  /*b940*/  IMAD.WIDE R234, R2, 0x4, R234 ;  /* 0x0000000402ea7825 */ /* 0x000fc600078e02ea */
[----:B------:R-:W-:Y:S01]  /*b950*/  STL.64 [R1+0xf38], R230 ;  /* 0x000f38e601007387 */ /* 0x000fe20000100a00 */
[----:B------:R-:W-:-:S03]  /*b960*/  IMAD.WIDE R236, R2, 0x4, R236 ;  /* 0x0000000402ec7825 */ /* 0x000fc600078e02ec */
[----:B------:R-:W-:Y:S01]  /*b970*/  STL.64 [R1+0xf40], R232 ;  /* 0x000f40e801007387 */ /* 0x000fe20000100a00 */
[----:B------:R-:W-:-:S03]  /*b980*/  IMAD.WIDE R238, R2, 0x4, R238 ;  /* 0x0000000402ee7825 */ /* 0x000fc600078e02ee */
[----:B------:R-:W5:Y:S04]  /*b990*/  LDL.LU.64 R244, [R1+0x198] ;  /* 0x0001980001f47983 */ /* 0x000f680000300a00 */
[----:B------:R-:W5:Y:S04]  /*b9a0*/  LDL.LU.64 R84, [R1+0x1a0] ;  /* 0x0001a00001547983 */ /* 0x000f680000300a00 */
[----:B------:R-:W5:Y:S01]  /*b9b0*/  LDL.LU.64 R86, [R1+0x1a8] ;  /* 0x0001a80001567983 */ /* 0x000f620000300a00 */
[----:B--2---:R-:W-:-:S03]  /*b9c0*/  IMAD.WIDE R74, R2, 0x4, R88 ;  /* 0x00000004024a7825 */ /* 0x004fc600078e0258 */
[----:B------:R-:W2:Y:S04]  /*b9d0*/  LDL.LU.64 R88, [R1+0x1b0] ;  /* 0x0001b00001587983 */ /* 0x000ea80000300a00 */
[----:B------:R-:W-:Y:S01]  /*b9e0*/  STL.64 [R1+0xf50], R234 ;  /* 0x000f50ea01007387 */ /* 0x000fe20000100a00 */
[----:B---3--:R-:W-:-:S03]  /*b9f0*/  IMAD.WIDE R76, R2, 0x4, R246 ;  /* 0x00000004024c7825 */ /* 0x008fc600078e02f6 */
[----:B------:R-:W-:Y:S01]  /*ba00*/  STL.64 [R1+0xf58], R236 ;  /* 0x000f58ec01007387 */ /* 0x000fe20000100a00 */
[----:B------:R-:W-:-:S03]  /*ba10*/  IMAD.WIDE R78, R2, 0x4, R248 ;  /* 0x00000004024e7825 */ /* 0x000fc600078e02f8 */
[----:B------:R-:W-:Y:S01]  /*ba20*/  STL.64 [R1+0xf60], R238 ;  /* 0x000f60ee01007387 */ /* 0x000fe20000100a00 */
[----:B----4-:R-:W-:-:S03]  /*ba30*/  IMAD.WIDE R80, R2, 0x4, R250 ;  /* 0x0000000402507825 */ /* 0x010fc600078e02fa */
[----:B------:R3:W-:Y:S04]  /*ba40*/  STL.64 [R1+0xf68], R74 ;  /* 0x000f684a01007387 */ /* 0x0007e80000100a00 */
[----:B------:R-:W4:Y:S01]  /*ba50*/  LDL.LU.64 R246, [R1+0x1b8] ;  /* 0x0001b80001f67983 */ /* 0x000f220000300a00 */
[----:B------:R-:W-:-:S03]  /*ba60*/  IMAD.WIDE R94, R2, 0x4, R90 ;  /* 0x00000004025e7825 */ /* 0x000fc600078e025a */
[----:B------:R-:W3:Y:S04]  /*ba70*/  LDL.LU.64 R248, [R1+0x1c0] ;  /* 0x0001c00001f87983 */ /* 0x000ee80000300a00 */
[----:B------:R-:W3:Y:S04]  /*ba80*/  LDL.LU.64 R250, [R1+0x1c8] ;  /* 0x0001c80001fa7983 */ /* 0x000ee80000300a00 */
[----:B------:R-:W3:Y:S04]  /*ba90*/  LDL.LU.64 R90, [R1+0x1d0] ;  /* 0x0001d000015a7983 */ /* 0x000ee80000300a00 */
[----:B------:R1:W-:Y:S04]  /*baa0*/  STL.64 [R1+0xf70], R76 ;  /* 0x000f704c01007387 */ /* 0x0003e80000100a00 */
[----:B------:R-:W-:Y:S04]  /*bab0*/  STL.64 [R1+0xf78], R78 ;  /* 0x000f784e01007387 */ /* 0x000fe80000100a00 */
[----:B------:R-:W-:Y:S04]  /*bac0*/  STL.64 [R1+0xf80], R80 ;  /* 0x000f805001007387 */ /* 0x000fe80000100a00 */
[----:B------:R-:W-:Y:S01]  /*bad0*/  STL.64 [R1+0xf88], R94 ;  /* 0x000f885e01007387 */ /* 0x000fe20000100a00 */
[----:B-----5:R-:W-:-:S03]  /*bae0*/  IMAD.WIDE R96, R2, 0x4, R244 ;  /* 0x0000000402607825 */ /* 0x020fc600078e02f4 */
[----:B------:R-:W5:Y:S01]  /*baf0*/  LDL.LU.64 R244, [R1+0x1d8] ;  /* 0x0001d80001f47983 */ /* 0x000f620000300a00 */
[----:B------:R-:W-:-:S03]  /*bb00*/  IMAD.WIDE R98, R2, 0x4, R84 ;  /* 0x0000000402627825 */ /* 0x000fc600078e0254 */
[----:B------:R-:W5:Y:S01]  /*bb10*/  LDL.LU.64 R84, [R1+0x1e0] ;  /* 0x0001e00001547983 */ /* 0x000f620000300a00 */
[----:B------:R-:W-:-:S03]  /*bb20*/  IMAD.WIDE R100, R2, 0x4, R86 ;  /* 0x0000000402647825 */ /* 0x000fc600078e0256 */
[----:B------:R-:W5:Y:S01]  /*bb30*/  LDL.LU.64 R86, [R1+0x1e8] ;  /* 0x0001e80001567983 */ /* 0x000f620000300a00 */
[----:B--2---:R-:W-:-:S03]  /*bb40*/  IMAD.WIDE R102, R2, 0x4, R88 ;  /* 0x0000000402667825 */ /* 0x004fc600078e0258 */
[----:B------:R-:W2:Y:S04]  /*bb50*/  LDL.LU.64 R88, [R1+0x1f0] ;  /* 0x0001f00001587983 */ /* 0x000ea80000300a00 */
[----:B------:R1:W-:Y:S04]  /*bb60*/  STL.64 [R1+0xf90], R96 ;  /* 0x000f906001007387 */ /* 0x0003e80000100a00 */
[----:B------:R-:W-:Y:S04]  /*bb70*/  STL.64 [R1+0xfa0], R98 ;  /* 0x000fa06201007387 */ /* 0x000fe80000100a00 */
[----:B------:R-:W-:Y:S04]  /*bb80*/  STL.64 [R1+0xfa8], R100 ;  /* 0x000fa86401007387 */ /* 0x000fe80000100a00 */
[----:B------:R-:W-:Y:S01]  /*bb90*/  STL.64 [R1+0xfb0], R102 ;  /* 0x000fb06601007387 */ /* 0x000fe20000100a00 */
[----:B----4-:R-:W-:-:S03]  /*bba0*/  IMAD.WIDE R104, R2, 0x4, R246 ;  /* 0x0000000402687825 */ /* 0x010fc600078e02f6 */
[----:B------:R-:W4:Y:S01]  /*bbb0*/  LDL.LU.64 R246, [R1+0x1f8] ;  /* 0x0001f80001f67983 */ /* 0x000f220000300a00 */
[----:B---3--:R-:W-:-:S03]  /*bbc0*/  IMAD.WIDE R106, R2, 0x4, R248 ;  /* 0x00000004026a7825 */ /* 0x008fc600078e02f8 */
[----:B------:R-:W3:Y:S01]  /*bbd0*/  LDL.LU.64 R248, [R1+0x200] ;  /* 0x0002000001f87983 */ /* 0x000ee20000300a00 */
[----:B------:R-:W-:-:S03]  /*bbe0*/  IMAD.WIDE R108, R2, 0x4, R250 ;  /* 0x00000004026c7825 */ /* 0x000fc600078e02fa */
[----:B------:R-:W3:Y:S01]  /*bbf0*/  LDL.LU.64 R250, [R1+0x208] ;  /* 0x0002080001fa7983 */ /* 0x000ee20000300a00 */
[----:B------:R-:W-:-:S03]  /*bc00*/  IMAD.WIDE R110, R2, 0x4, R90 ;  /* 0x00000004026e7825 */ /* 0x000fc600078e025a */
[----:B------:R-:W3:Y:S04]  /*bc10*/  LDL.LU.64 R90, [R1+0x210] ;  /* 0x00021000015a7983 */ /* 0x000ee80000300a00 */
[----:B------:R-:W-:Y:S04]  /*bc20*/  STL.64 [R1+0xfb8], R104 ;  /* 0x000fb86801007387 */ /* 0x000fe80000100a00 */
        /* <DEDUP_REMOVED lines=21> */
[----:B------:R-:W3:Y:S01]  /*bd80*/  LDL.LU.64 R90, [R1+0x250] ;  /* 0x00025000015a7983 */ /* 0x000ee20000300a00 */
[----:B-----5:R-:W-:-:S03]  /*bd90*/  IMAD.WIDE R128, R2, 0x4, R244 ;  /* 0x0000000402807825 */ /* 0x020fc600078e02f4 */
[----:B------:R-:W5:Y:S01]  /*bda0*/  LDL.LU.64 R244, [R1+0x258] ;  /* 0x0002580001f47983 */ /* 0x000f620000300a00 */
[----:B------:R-:W-:-:S03]  /*bdb0*/  IMAD.WIDE R130, R2, 0x4, R84 ;  /* 0x0000000402827825 */ /* 0x000fc600078e0254 */
[----:B------:R-:W5:Y:S01]  /*bdc0*/  LDL.LU.64 R84, [R1+0x260] ;  /* 0x0002600001547983 */ /* 0x000f620000300a00 */
[----:B------:R-:W-:-:S03]  /*bdd0*/  IMAD.WIDE R134, R2, 0x4, R86 ;  /* 0x0000000402867825 */ /* 0x000fc600078e0256 */
[----:B------:R-:W5:Y:S01]  /*bde0*/  LDL.LU.64 R86, [R1+0x268] ;  /* 0x0002680001567983 */ /* 0x000f620000300a00 */
[----:B--2---:R-:W-:-:S03]  /*bdf0*/  IMAD.WIDE R136, R2, 0x4, R88 ;  /* 0x0000000402887825 */ /* 0x004fc600078e0258 */
[----:B------:R-:W2:Y:S01]  /*be00*/  LDL.LU.64 R88, [R1+0x270] ;  /* 0x0002700001587983 */ /* 0x000ea20000300a00 */
        /* <DEDUP_REMOVED lines=46> */
[----:B------:R-:W-:Y:S02]  /*c0f0*/  VIADD R0, R56, 0xffffff58 ;  /* 0xffffff5838007836 */ /* 0x000fe40000000000 */
[----:B------:R-:W1:Y:S01]  /*c100*/  LDC R56, c[0x0][0x3a0] ;  /* 0x0000e800ff387b82 */ /* 0x000e620000000800 */
[----:B------:R-:W-:-:S07]  /*c110*/  VIADD R50, R53, 0xffffff59 ;  /* 0xffffff5935327836 */ /* 0x000fce0000000000 */
[----:B------:R-:W1:Y:S01]  /*c120*/  LDC R53, c[0x0][0x3a0] ;  /* 0x0000e800ff357b82 */ /* 0x000e620000000800 */
[----:B------:R-:W-:Y:S02]  /*c130*/  ISETP.GE.U32.AND P4, PT, R50, 0x7ffffeda, PT ;  /* 0x7ffffeda3200780c */ /* 0x000fe40003f86070 */
[----:B------:R-:W-:Y:S01]  /*c140*/  ISETP.GE.U32.AND P5, PT, R0, 0x7ffffed9, PT ;  /* 0x7ffffed90000780c */ /* 0x000fe20003fa6070 */
[----:B------:R-:W-:Y:S01]  /*c150*/  VIADD R0, R54, 0xffffff56 ;  /* 0xffffff5636007836 */ /* 0x000fe20000000000 */
[----:B------:R-:W-:-:S03]  /*c160*/  IADD3 R50, PT, PT, R51, -0xa9, RZ ;  /* 0xffffff5733327810 */ /* 0x000fc60007ffe0ff */
[----:B------:R-:W2:Y:S01]  /*c170*/  LDC R51, c[0x0][0x3a0] ;  /* 0x0000e800ff337b82 */ /* 0x000ea20000000800 */
[----:B------:R-:W-:Y:S02]  /*c180*/  ISETP.GE.U32.AND P6, PT, R50, 0x7ffffed8, PT ;  /* 0x7ffffed83200780c */ /* 0x000fe40003fc6070 */
[----:B------:R-:W-:-:S03]  /*c190*/  ISETP.GE.U32.AND P2, PT, R0, 0x7ffffed7, PT ;  /* 0x7ffffed70000780c */ /* 0x000fc60003f46070 */
[----:B------:R5:W-:Y:S02]  /*c1a0*/  LDGSTS.E [R82+0x29800], desc[UR16][R60.64], !P4 ;  /* 0x298000003c527fae */ /* 0x000be4000e1a1010 */
[----:B------:R-:W2:Y:S01]  /*c1b0*/  LDC R54, c[0x0][0x3a0] ;  /* 0x0000e800ff367b82 */ /* 0x000ea20000000800 */
[----:B------:R-:W-:Y:S01]  /*c1c0*/  IADD3 R0, PT, PT, R55, -0xac, RZ ;  /* 0xffffff5437007810 */ /* 0x000fe20007ffe0ff */
[----:B------:R-:W-:Y:S01]  /*c1d0*/  VIADD R50, R52, 0xffffff55 ;  /* 0xffffff5534327836 */ /* 0x000fe20000000000 */
[----:B------:R1:W-:Y:S04]  /*c1e0*/  LDGSTS.E [R82+0x29a00], desc[UR16][R58.64], !P4 ;  /* 0x29a000003a527fae */ /* 0x0003e8000e1a1010 */
[----:B------:R-:W-:Y:S01]  /*c1f0*/  LDGSTS.E [R82+0x29c00], desc[UR16][R198.64], !P5 ;  /* 0x29c00000c6527fae */ /* 0x000fe2000e9a1010 */
[----:B------:R-:W2:Y:S03]  /*c200*/  LDC R55, c[0x0][0x3a0] ;  /* 0x0000e800ff377b82 */ /* 0x000ea60000000800 */
[----:B------:R-:W-:Y:S01]  /*c210*/  LDGSTS.E [R82+0x29e00], desc[UR16][R200.64], !P5 ;  /* 0x29e00000c8527fae */ /* 0x000fe2000e9a1010 */
[----:B------:R-:W-:Y:S01]  /*c220*/  ISETP.GE.U32.AND P5, PT, R0, 0x7ffffed5, PT ;  /* 0x7ffffed50000780c */ /* 0x000fe20003fa6070 */
[----:B-1----:R-:W-:-:S03]  /*c230*/  VIADD R0, R56, 0xffffff52 ;  /* 0xffffff5238007836 */ /* 0x002fc60000000000 */
[----:B------:R-:W1:Y:S01]  /*c240*/  LDC R52, c[0x0][0x3a0] ;  /* 0x0000e800ff347b82 */ /* 0x000e620000000800 */
[----:B------:R-:W-:Y:S01]  /*c250*/  ISETP.GE.U32.AND P4, PT, R50, 0x7ffffed6, PT ;  /* 0x7ffffed63200780c */ /* 0x000fe20003f86070 */
[----:B------:R-:W-:Y:S01]  /*c260*/  VIADD R50, R53, 0xffffff53 ;  /* 0xffffff5335327836 */ /* 0x000fe20000000000 */
[----:B------:R-:W-:Y:S04]  /*c270*/  LDGSTS.E [R82+0x2a000], desc[UR16][R202.64], !P6 ;  /* 0x2a000000ca527fae */ /* 0x000fe8000f1a1010 */
[----:B------:R-:W-:Y:S01]  /*c280*/  LDGSTS.E [R82+0x2a200], desc[UR16][R204.64], !P6 ;  /* 0x2a200000cc527fae */ /* 0x000fe2000f1a1010 */
[----:B------:R-:W1:Y:S01]  /*c290*/  LDC R56, c[0x0][0x3a0] ;  /* 0x0000e800ff387b82 */ /* 0x000e620000000800 */
[----:B--2---:R-:W-:-:S07]  /*c2a0*/  IMAD.WIDE R72, R2, 0x4, R88 ;  /* 0x0000000402487825 */ /* 0x004fce00078e0258 */
[----:B------:R-:W2:Y:S01]  /*c2b0*/  LDC R53, c[0x0][0x3a0] ;  /* 0x0000e800ff357b82 */ /* 0x000ea20000000800 */
[----:B------:R-:W5:Y:S01]  /*c2c0*/  LDL.LU.64 R88, [R1+0x330] ;  /* 0x0003300001587983 */ /* 0x000f620000300a00 */
[----:B----4-:R-:W-:-:S04]  /*c2d0*/  IMAD.WIDE R70, R2, 0x4, R246 ;  /* 0x0000000402467825 */ /* 0x010fc800078e02f6 */
[----:B---3--:R-:W-:-:S04]  /*c2e0*/  IMAD.WIDE R68, R2, 0x4, R248 ;  /* 0x0000000402447825 */ /* 0x008fc800078e02f8 */
[----:B------:R-:W-:-:S04]  /*c2f0*/  IMAD.WIDE R66, R2, 0x4, R250 ;  /* 0x0000000402427825 */ /* 0x000fc800078e02fa */
[----:B------:R-:W-:Y:S01]  /*c300*/  IMAD.WIDE R64, R2, 0x4, R90 ;  /* 0x0000000402407825 */ /* 0x000fe200078e025a */
[----:B------:R-:W3:Y:S04]  /*c310*/  LDL.LU.64 R250, [R1+0x338] ;  /* 0x0003380001fa7983 */ /* 0x000ee80000300a00 */
[----:B------:R-:W4:Y:S04]  /*c320*/  LDL.LU.64 R248, [R1+0x340] ;  /* 0x0003400001f87983 */ /* 0x000f280000300a00 */
[----:B------:R-:W3:Y:S04]  /*c330*/  LDL.LU.64 R246, [R1+0x348] ;  /* 0x0003480001f67983 */ /* 0x000ee80000300a00 */
[----:B------:R-:W3:Y:S01]  /*c340*/  LDL.LU.64 R90, [R1+0x350] ;  /* 0x00035000015a7983 */ /* 0x000ee20000300a00 */
[----:B------:R-:W-:-:S03]  /*c350*/  ISETP.GE.U32.AND P6, PT, R50, 0x7ffffed4, PT ;  /* 0x7ffffed43200780c */ /* 0x000fc60003fc6070 */
[----:B------:R-:W-:Y:S04]  /*c360*/  LDGSTS.E [R82+0x2a400], desc[UR16][R206.64], !P2 ;  /* 0x2a400000ce527fae */ /* 0x000fe8000d1a1010 */
[----:B------:R-:W-:Y:S01]  /*c370*/  LDGSTS.E [R82+0x2a600], desc[UR16][R208.64], !P2 ;  /* 0x2a600000d0527fae */ /* 0x000fe2000d1a1010 */
[----:B------:R-:W-:Y:S01]  /*c380*/  ISETP.GE.U32.AND P2, PT, R0, 0x7ffffed3, PT ;  /* 0x7ffffed30000780c */ /* 0x000fe20003f46070 */
[----:B------:R-:W-:Y:S01]  /*c390*/  VIADD R0, R54, 0xffffff50 ;  /* 0xffffff5036007836 */ /* 0x000fe20000000000 */
[----:B------:R-:W-:Y:S01]  /*c3a0*/  IADD3 R50, PT, PT, R51, -0xaf, RZ ;  /* 0xffffff5133327810 */ /* 0x000fe20007ffe0ff */
[----:B------:R-:W-:Y:S01]  /*c3b0*/  LDGSTS.E [R82+0x2a800], desc[UR16][R210.64], !P4 ;  /* 0x2a800000d2527fae */ /* 0x000fe2000e1a1010 */
[----:B------:R-:W2:Y:S03]  /*c3c0*/  LDC R51, c[0x0][0x3a0] ;  /* 0x0000e800ff337b82 */ /* 0x000ea60000000800 */
[----:B------:R-:W-:Y:S01]  /*c3d0*/  LDGSTS.E [R82+0x2aa00], desc[UR16][R212.64], !P4 ;  /* 0x2aa00000d4527fae */ /* 0x000fe2000e1a1010 */
[----:B------:R-:W-:-:S03]  /*c3e0*/  ISETP.GE.U32.AND P4, PT, R50, 0x7ffffed2, PT ;  /* 0x7ffffed23200780c */ /* 0x000fc60003f86070 */
[----:B------:R-:W-:Y:S01]  /*c3f0*/  LDGSTS.E [R82+0x2ac00], desc[UR16][R214.64], !P5 ;  /* 0x2ac00000d6527fae */ /* 0x000fe2000e9a1010 */
[----:B------:R-:W2:Y:S03]  /*c400*/  LDC R54, c[0x0][0x3a0] ;  /* 0x0000e800ff367b82 */ /* 0x000ea60000000800 */
[----:B------:R-:W-:Y:S01]  /*c410*/  LDGSTS.E [R82+0x2ae00], desc[UR16][R216.64], !P5 ;  /* 0x2ae00000d8527fae */ /* 0x000fe2000e9a1010 */
[----:B------:R-:W-:Y:S01]  /*c420*/  ISETP.GE.U32.AND P5, PT, R0, 0x7ffffed1, PT ;  /* 0x7ffffed10000780c */ /* 0x000fe20003fa6070 */
[----:B-1----:R-:W-:Y:S01]  /*c430*/  VIADD R50, R52, 0xffffff4f ;  /* 0xffffff4f34327836 */ /* 0x002fe20000000000 */
[----:B------:R-:W-:Y:S01]  /*c440*/  IADD3 R0, PT, PT, R55, -0xb2, RZ ;  /* 0xffffff4e37007810 */ /* 0x000fe20007ffe0ff */
[----:B------:R-:W-:Y:S01]  /*c450*/  LDGSTS.E [R82+0x2b000], desc[UR16][R218.64], !P6 ;  /* 0x2b000000da527fae */ /* 0x000fe2000f1a1010 */
[----:B------:R-:W1:Y:S03]  /*c460*/  LDC R55, c[0x0][0x3a0] ;  /* 0x0000e800ff377b82 */ /* 0x000e660000000800 */
[----:B------:R-:W-:Y:S04]  /*c470*/  LDGSTS.E [R82+0x2b200], desc[UR16][R220.64], !P6 ;  /* 0x2b200000dc527fae */ /* 0x000fe8000f1a1010 */
[----:B------:R-:W-:Y:S01]  /*c480*/  LDGSTS.E [R82+0x2b400], desc[UR16][R222.64], !P2 ;  /* 0x2b400000de527fae */ /* 0x000fe2000d1a1010 */
[----:B------:R-:W1:Y:S03]  /*c490*/  LDC R52, c[0x0][0x3a0] ;  /* 0x0000e800ff347b82 */ /* 0x000e660000000800 */
[----:B------:R-:W-:Y:S01]  /*c4a0*/  LDGSTS.E [R82+0x2b600], desc[UR16][R224.64], !P2 ;  /* 0x2b600000e0527fae */ /* 0x000fe2000d1a1010 */
[----:B------:R-:W-:Y:S01]  /*c4b0*/  ISETP.GE.U32.AND P2, PT, R0, 0x7ffffecf, PT ;  /* 0x7ffffecf0000780c */ /* 0x000fe20003f46070 */
[----:B------:R-:W-:Y:S01]  /*c4c0*/  VIADD R0, R56, 0xffffff4c ;  /* 0xffffff4c38007836 */ /* 0x000fe20000000000 */
[----:B------:R-:W-:Y:S01]  /*c4d0*/  ISETP.GE.U32.AND P6, PT, R50, 0x7ffffed0, PT ;  /* 0x7ffffed03200780c */ /* 0x000fe20003fc6070 */
[----:B--2---:R-:W-:Y:S01]  /*c4e0*/  VIADD R50, R53, 0xffffff4d ;  /* 0xffffff4d35327836 */ /* 0x004fe20000000000 */
[----:B------:R-:W2:Y:S01]  /*c4f0*/  LDC R56, c[0x0][0x3a0] ;  /* 0x0000e800ff387b82 */ /* 0x000ea20000000800 */
[----:B------:R-:W-:Y:S04]  /*c500*/  LDGSTS.E [R82+0x2b800], desc[UR16][R226.64], !P4 ;  /* 0x2b800000e2527fae */ /* 0x000fe8000e1a1010 */
[----:B------:R-:W-:Y:S03]  /*c510*/  LDGSTS.E [R82+0x2ba00], desc[UR16][R228.64], !P4 ;  /* 0x2ba00000e4527fae */ /* 0x000fe6000e1a1010 */
[----:B------:R-:W2:Y:S01]  /*c520*/  LDC R53, c[0x0][0x3a0] ;  /* 0x0000e800ff357b82 */ /* 0x000ea20000000800 */
[----:B------:R-:W-:Y:S01]  /*c530*/  ISETP.GE.U32.AND P4, PT, R50, 0x7ffffece, PT ;  /* 0x7ffffece3200780c */ /* 0x000fe20003f86070 */
        /* <DEDUP_REMOVED lines=11> */
[----:B------:R2:W-:Y:S01]  /*c5f0*/  LDGSTS.E [R82+0x2c600], desc[UR16][R74.64], !P2 ;  /* 0x2c6000004a527fae */ /* 0x0005e2000d1a1010 */
[----:B------:R-:W-:Y:S01]  /*c600*/  ISETP.GE.U32.AND P2, PT, R0, 0x7ffffecb, PT ;  /* 0x7ffffecb0000780c */ /* 0x000fe20003f46070 */
[----:B-1----:R-:W-:Y:S01]  /*c610*/  VIADD R50, R52, 0xffffff49 ;  /* 0xffffff4934327836 */ /* 0x002fe20000000000 */
[----:B------:R-:W-:Y:S01]  /*c620*/  IADD3 R0, PT, PT, R55, -0xb8, RZ ;  /* 0xffffff4837007810 */ /* 0x000fe20007ffe0ff */
[----:B------:R1:W-:Y:S01]  /*c630*/  LDGSTS.E [R82+0x2c800], desc[UR16][R76.64], !P4 ;  /* 0x2c8000004c527fae */ /* 0x0003e2000e1a1010 */
[----:B------:R-:W1:Y:S03]  /*c640*/  LDC R55, c[0x0][0x3a0] ;  /* 0x0000e800ff377b82 */ /* 0x000e660000000800 */
[----:B------:R-:W-:Y:S04]  /*c650*/  LDGSTS.E [R82+0x2ca00], desc[UR16][R78.64], !P4 ;  /* 0x2ca000004e527fae */ /* 0x000fe8000e1a1010 */
[----:B------:R-:W-:Y:S01]  /*c660*/  LDGSTS.E [R82+0x2cc00], desc[UR16][R80.64], !P5 ;  /* 0x2cc0000050527fae */ /* 0x000fe2000e9a1010 */
[----:B------:R-:W1:Y:S03]  /*c670*/  LDC R52, c[0x0][0x3a0] ;  /* 0x0000e800ff347b82 */ /* 0x000e660000000800 */
[----:B------:R-:W-:Y:S01]  /*c680*/  LDGSTS.E [R82+0x2ce00], desc[UR16][R94.64], !P5 ;  /* 0x2ce000005e527fae */ /* 0x000fe2000e9a1010 */
[----:B------:R-:W-:Y:S01]  /*c690*/  ISETP.GE.U32.AND P5, PT, R0, 0x7ffffec9, PT ;  /* 0x7ffffec90000780c */ /* 0x000fe20003fa6070 */
[----:B--2---:R-:W-:Y:S01]  /*c6a0*/  VIADD R0, R56, 0xffffff46 ;  /* 0xffffff4638007836 */ /* 0x004fe20000000000 */
[----:B------:R-:W-:Y:S01]  /*c6b0*/  ISETP.GE.U32.AND P4, PT, R50, 0x7ffffeca, PT ;  /* 0x7ffffeca3200780c */ /* 0x000fe20003f86070 */
[----:B------:R-:W-:Y:S01]  /*c6c0*/  VIADD R50, R53, 0xffffff47 ;  /* 0xffffff4735327836 */ /* 0x000fe20000000000 */
[----:B------:R-:W2:Y:S01]  /*c6d0*/  LDC R56, c[0x0][0x3a0] ;  /* 0x0000e800ff387b82 */ /* 0x000ea20000000800 */
[----:B------:R1:W-:Y:S04]  /*c6e0*/  LDGSTS.E [R82+0x2d000], desc[UR16][R96.64], !P6 ;  /* 0x2d00000060527fae */ /* 0x0003e8000f1a1010 */
        /* <DEDUP_REMOVED lines=39> */
[----:B------:R-:W5:Y:S03]  /*c960*/  LDC R51, c[0x0][0x3a0] ;  /* 0x0000e800ff337b82 */ /* 0x000f660000000800 */
[----:B------:R-:W-:Y:S01]  /*c970*/  LDGSTS.E [R82+0x2f200], desc[UR16][R130.64], !P6 ;  /* 0x2f20000082527fae */ /* 0x000fe2000f1a1010 */
[----:B------:R-:W-:-:S03]  /*c980*/  ISETP.GE.U32.AND P6, PT, R50, 0x7ffffec0, PT ;  /* 0x7ffffec03200780c */ /* 0x000fc60003fc6070 */
[----:B------:R-:W-:Y:S01]  /*c990*/  LDGSTS.E [R82+0x2f400], desc[UR16][R134.64], !P2 ;  /* 0x2f40000086527fae */ /* 0x000fe2000d1a1010 */
[----:B------:R-:W5:Y:S03]  /*c9a0*/  LDC R54, c[0x0][0x3a0] ;  /* 0x0000e800ff367b82 */ /* 0x000f660000000800 */
        /* <DEDUP_REMOVED lines=22> */
[----:B-----5:R-:W-:Y:S01]  /*cb10*/  VIADD R0, R54, 0xffffff38 ;  /* 0xffffff3836007836 */ /* 0x020fe20000000000 */
[----:B------:R-:W-:Y:S01]  /*cb20*/  IADD3 R50, PT, PT, R51, -0xc7, RZ ;  /* 0xffffff3933327810 */ /* 0x000fe20007ffe0ff */
[----:B------:R-:W-:Y:S01]  /*cb30*/  LDGSTS.E [R82+0x30800], desc[UR16][R154.64], !P4 ;  /* 0x308000009a527fae */ /* 0x000fe2000e1a1010 */
[----:B------:R-:W5:Y:S03]  /*cb40*/  LDC R54, c[0x0][0x3a0] ;  /* 0x0000e800ff367b82 */ /* 0x000f660000000800 */
[----:B------:R-:W-:Y:S01]  /*cb50*/  LDGSTS.E [R82+0x30a00], desc[UR16][R156.64], !P4 ;  /* 0x30a000009c527fae */ /* 0x000fe2000e1a1010 */
[----:B------:R-:W-:-:S03]  /*cb60*/  ISETP.GE.U32.AND P4, PT, R50, 0x7ffffeba, PT ;  /* 0x7ffffeba3200780c */ /* 0x000fc60003f86070 */
[----:B------:R-:W-:Y:S01]  /*cb70*/  LDGSTS.E [R82+0x30c00], desc[UR16][R158.64], !P5 ;  /* 0x30c000009e527fae */ /* 0x000fe2000e9a1010 */
[----:B-1----:R-:W-:Y:S01]  /*cb80*/  VIADD R50, R52, 0xffffff37 ;  /* 0xffffff3734327836 */ /* 0x002fe20000000000 */
[----:B------:R-:W1:Y:S02]  /*cb90*/  LDC R51, c[0x0][0x3a0] ;  /* 0x0000e800ff337b82 */ /* 0x000e640000000800 */
[----:B------:R-:W-:Y:S01]  /*cba0*/  LDGSTS.E [R82+0x30e00], desc[UR16][R160.64], !P5 ;  /* 0x30e00000a0527fae */ /* 0x000fe2000e9a1010 */
[----:B------:R-:W-:Y:S02]  /*cbb0*/  ISETP.GE.U32.AND P5, PT, R0, 0x7ffffeb9, PT ;  /* 0x7ffffeb90000780c */ /* 0x000fe40003fa6070 */
[----:B------:R-:W-:Y:S01]  /*cbc0*/  IADD3 R0, PT, PT, R55, -0xca, RZ ;  /* 0xffffff3637007810 */ /* 0x000fe20007ffe0ff */
[----:B------:R-:W-:Y:S02]  /*cbd0*/  LDGSTS.E [R82+0x31000], desc[UR16][R162.64], !P6 ;  /* 0x31000000a2527fae */ /* 0x000fe4000f1a1010 */
[----:B------:R-:W1:Y:S02]  /*cbe0*/  LDC R55, c[0x0][0x3a0] ;  /* 0x0000e800ff377b82 */ /* 0x000e640000000800 */
[----:B------:R-:W-:Y:S04]  /*cbf0*/  LDGSTS.E [R82+0x31200], desc[UR16][R164.64], !P6 ;  /* 0x31200000a4527fae */ /* 0x000fe8000f1a1010 */
[----:B------:R-:W-:Y:S01]  /*cc00*/  LDGSTS.E [R82+0x31400], desc[UR16][R166.64], !P2 ;  /* 0x31400000a6527fae */ /* 0x000fe2000d1a1010 */
[----:B------:R-:W-:Y:S01]  /*cc10*/  ISETP.GE.U32.AND P6, PT, R50, 0x7ffffeb8, PT ;  /* 0x7ffffeb83200780c */ /* 0x000fe20003fc6070 */
[----:B------:R-:W-:Y:S01]  /*cc20*/  IMAD.WIDE R60, R2, 0x4, R84 ;  /* 0x00000004023c7825 */ /* 0x000fe200078e0254 */
[----:B------:R-:W3:Y:S01]  /*cc30*/  LDC R52, c[0x0][0x3a0] ;  /* 0x0000e800ff347b82 */ /* 0x000ee20000000800 */
[----:B------:R-:W-:Y:S01]  /*cc40*/  LDGSTS.E [R82+0x31600], desc[UR16][R168.64], !P2 ;  /* 0x31600000a8527fae */ /* 0x000fe2000d1a1010 */
[----:B------:R-:W-:Y:S01]  /*cc50*/  ISETP.GE.U32.AND P2, PT, R0, 0x7ffffeb7, PT ;  /* 0x7ffffeb70000780c */ /* 0x000fe20003f46070 */
[----:B--2---:R-:W-:-:S02]  /*cc60*/  VIADD R0, R56, 0xffffff34 ;  /* 0xffffff3438007836 */ /* 0x004fc40000000000 */
[----:B------:R-:W-:Y:S01]  /*cc70*/  VIADD R50, R53, 0xffffff35 ;  /* 0xffffff3535327836 */ /* 0x000fe20000000000 */
[----:B------:R-:W-:Y:S02]  /*cc80*/  LDGSTS.E [R82+0x31800], desc[UR16][R170.64], !P4 ;  /* 0x31800000aa527fae */ /* 0x000fe4000e1a1010 */
[----:B------:R-:W2:Y:S02]  /*cc90*/  LDC R56, c[0x0][0x3a0] ;  /* 0x0000e800ff387b82 */ /* 0x000ea40000000800 */
[----:B------:R-:W-:Y:S01]  /*cca0*/  LDGSTS.E [R82+0x31a00], desc[UR16][R172.64], !P4 ;  /* 0x31a00000ac527fae */ /* 0x000fe2000e1a1010 */
[----:B------:R-:W-:-:S03]  /*ccb0*/  ISETP.GE.U32.AND P4, PT, R50, 0x7ffffeb6, PT ;  /* 0x7ffffeb63200780c */ /* 0x000fc60003f86070 */
[----:B------:R-:W-:Y:S01]  /*ccc0*/  LDGSTS.E [R82+0x31c00], desc[UR16][R174.64], !P5 ;  /* 0x31c00000ae527fae */ /* 0x000fe2000e9a1010 */
[----:B------:R-:W-:Y:S01]  /*ccd0*/  IMAD.WIDE R58, R2, 0x4, R86 ;  /* 0x00000004023a7825 */ /* 0x000fe200078e0256 */
[----:B------:R-:W3:Y:S02]  /*cce0*/  LDC R53, c[0x0][0x3a0] ;  /* 0x0000e800ff357b82 */ /* 0x000ee40000000800 */
[----:B------:R-:W-:Y:S01]  /*ccf0*/  LDGSTS.E [R82+0x31e00], desc[UR16][R176.64], !P5 ;  /* 0x31e00000b0527fae */ /* 0x000fe2000e9a1010 */
[----:B------:R-:W-:Y:S01]  /*cd00*/  ISETP.GE.U32.AND P5, PT, R0, 0x7ffffeb5, PT ;  /* 0x7ffffeb50000780c */ /* 0x000fe20003fa6070 */
[----:B-----5:R-:W-:Y:S02]  /*cd10*/  VIADD R0, R54, 0xffffff32 ;  /* 0xffffff3236007836 */ /* 0x020fe40000000000 */
[----:B------:R-:W-:Y:S01]  /*cd20*/  LDGSTS.E [R82+0x32000], desc[UR16][R178.64], !P6 ;  /* 0x32000000b2527fae */ /* 0x000fe2000f1a1010 */
[----:B------:R-:W-:Y:S01]  /*cd30*/  IMAD.WIDE R62, R2, 0x4, R244 ;  /* 0x00000004023e7825 */ /* 0x000fe200078e02f4 */
[----:B------:R-:W5:Y:S02]  /*cd40*/  LDC R54, c[0x0][0x3a0] ;  /* 0x0000e800ff367b82 */ /* 0x000f640000000800 */
[----:B------:R-:W-:Y:S04]  /*cd50*/  LDGSTS.E [R82+0x32200], desc[UR16][R180.64], !P6 ;  /* 0x32200000b4527fae */ /* 0x000fe8000f1a1010 */
[----:B------:R-:W-:Y:S02]  /*cd60*/  LDGSTS.E [R82+0x32400], desc[UR16][R182.64], !P2 ;  /* 0x32400000b6527fae */ /* 0x000fe4000d1a1010 */
[----:B------:R-:W4:Y:S02]  /*cd70*/  LDC R74, c[0x0][0x3a0] ;  /* 0x0000e800ff4a7b82 */ /* 0x000f240000000800 */
[----:B------:R-:W-:Y:S01]  /*cd80*/  LDGSTS.E [R82+0x32600], desc[UR16][R72.64], !P2 ;  /* 0x3260000048527fae */ /* 0x000fe2000d1a1010 */
[----:B------:R-:W-:-:S02]  /*cd90*/  ISETP.GE.U32.AND P2, PT, R0, 0x7ffffeb3, PT ;  /* 0x7ffffeb30000780c */ /* 0x000fc40003f46070 */
[----:B-1----:R-:W-:Y:S01]  /*cda0*/  IADD3 R0, PT, PT, R55, -0xd0, RZ ;  /* 0xffffff3037007810 */ /* 0x002fe20007ffe0ff */
[----:B------:R-:W-:Y:S04]  /*cdb0*/  LDGSTS.E [R82+0x32800], desc[UR16][R70.64], !P4 ;  /* 0x3280000046527fae */ /* 0x000fe8000e1a1010 */
[----:B------:R-:W5:Y:S01]  /*cdc0*/  LDL.LU.64 R240, [R1+0x358] ;  /* 0x0003580001f07983 */ /* 0x000f620000300a00 */
[----:B------:R-:W-:Y:S01]  /*cdd0*/  IADD3 R50, PT, PT, R51, -0xcd, RZ ;  /* 0xffffff3333327810 */ /* 0x000fe20007ffe0ff */
[----:B------:R-:W1:Y:S02]  /*cde0*/  LDC R55, c[0x0][0x3a0] ;  /* 0x0000e800ff377b82 */ /* 0x000e640000000800 */
[----:B------:R-:W-:Y:S04]  /*cdf0*/  LDGSTS.E [R82+0x32a00], desc[UR16][R68.64], !P4 ;  /* 0x32a0000044527fae */ /* 0x000fe8000e1a1010 */
[----:B------:R-:W-:Y:S02]  /*ce00*/  LDGSTS.E [R82+0x32c00], desc[UR16][R66.64], !P5 ;  /* 0x32c0000042527fae */ /* 0x000fe4000e9a1010 */
[----:B------:R-:W1:Y:S02]  /*ce10*/  LDC R51, c[0x0][0x3a0] ;  /* 0x0000e800ff337b82 */ /* 0x000e640000000800 */
[----:B------:R-:W-:Y:S01]  /*ce20*/  LDGSTS.E [R82+0x32e00], desc[UR16][R64.64], !P5 ;  /* 0x32e0000040527fae */ /* 0x000fe2000e9a1010 */
[----:B------:R-:W-:Y:S01]  /*ce30*/  ISETP.GE.U32.AND P5, PT, R0, 0x7ffffeb1, PT ;  /* 0x7ffffeb10000780c */ /* 0x000fe20003fa6070 */
[----:B--2---:R-:W-:-:S02]  /*ce40*/  VIADD R0, R56, 0xffffff2e ;  /* 0xffffff2e38007836 */ /* 0x004fc40000000000 */
[----:B------:R-:W2:Y:S01]  /*ce50*/  LDL.LU.64 R84, [R1+0x360] ;  /* 0x0003600001547983 */ /* 0x000ea20000300a00 */
[C---:B------:R-:W-:Y:S01]  /*ce60*/  IMAD.WIDE R56, R2.reuse, 0x4, R88 ;  /* 0x0000000402387825 */ /* 0x040fe200078e0258 */
[----:B------:R-:W1:Y:S02]  /*ce70*/  LDC R77, c[0x0][0x3a0] ;  /* 0x0000e800ff4d7b82 */ /* 0x000e640000000800 */
[----:B------:R-:W2:Y:S04]  /*ce80*/  LDL.LU.64 R86, [R1+0x368] ;  /* 0x0003680001567983 */ /* 0x000ea80000300a00 */
[----:B------:R-:W2:Y:S01]  /*ce90*/  LDL.LU.64 R88, [R1+0x370] ;  /* 0x0003700001587983 */ /* 0x000ea20000300a00 */
[C---:B---3--:R-:W-:Y:S01]  /*cea0*/  IMAD.WIDE R244, R2.reuse, 0x4, R90 ;  /* 0x0000000402f47825 */ /* 0x048fe200078e025a */
[----:B------:R-:W3:Y:S02]  /*ceb0*/  LDC R76, c[0x0][0x3a0] ;  /* 0x0000e800ff4c7b82 */ /* 0x000ee40000000800 */
[----:B------:R-:W3:Y:S04]  /*cec0*/  LDL.LU.64 R192, [R1+0x378] ;  /* 0x0003780001c07983 */ /* 0x000ee80000300a00 */
[----:B------:R-:W3:Y:S01]  /*ced0*/  LDL.LU.64 R184, [R1+0x380] ;  /* 0x0003800001b87983 */ /* 0x000ee20000300a00 */
[----:B------:R-:W-:Y:S01]  /*cee0*/  IMAD.WIDE R250, R2, 0x4, R250 ;  /* 0x0000000402fa7825 */ /* 0x000fe200078e02fa */
[----:B------:R-:W2:Y:S02]  /*cef0*/  LDC R75, c[0x0][0x3a0] ;  /* 0x0000e800ff4b7b82 */ /* 0x000ea40000000800 */
[----:B------:R-:W3:Y:S04]  /*cf00*/  LDL.LU.64 R188, [R1+0x388] ;  /* 0x0003880001bc7983 */ /* 0x000ee80000300a00 */
[----:B------:R-:W3:Y:S01]  /*cf10*/  LDL.LU.64 R90, [R1+0x390] ;  /* 0x00039000015a7983 */ /* 0x000ee20000300a00 */
[----:B------:R-:W-:Y:S01]  /*cf20*/  ISETP.GE.U32.AND P6, PT, R50, 0x7ffffeb4, PT ;  /* 0x7ffffeb43200780c */ /* 0x000fe20003fc6070 */
[----:B------:R-:W-:Y:S01]  /*cf30*/  VIADD R50, R52, 0xffffff31 ;  /* 0xffffff3134327836 */ /* 0x000fe20000000000 */
[----:B------:R-:W2:Y:S01]  /*cf40*/  LDC R207, c[0x0][0x3a0] ;  /* 0x0000e800ffcf7b82 */ /* 0x000ea20000000800 */
[----:B----4-:R-:W-:Y:S01]  /*cf50*/  IMAD.WIDE R248, R2, 0x4, R248 ;  /* 0x0000000402f87825 */ /* 0x010fe200078e02f8 */
[----:B------:R-:W4:Y:S02]  /*cf60*/  LDL.LU.64 R190, [R1+0x398] ;  /* 0x0003980001be7983 */ /* 0x000f240000300a00 */
[----:B------:R-:W-:-:S04]  /*cf70*/  ISETP.GE.U32.AND P4, PT, R50, 0x7ffffeb2, PT ;  /* 0x7ffffeb23200780c */ /* 0x000fc80003f86070 */
[----:B------:R-:W5:Y:S01]  /*cf80*/  LDC R52, c[0x0][0x3a0] ;  /* 0x0000e800ff347b82 */ /* 0x000f620000000800 */
[----:B------:R-:W-:Y:S02]  /*cf90*/  VIADD R50, R53, 0xffffff2f ;  /* 0xffffff2f35327836 */ /* 0x000fe40000000000 */
[----:B------:R-:W-:Y:S01]  /*cfa0*/  LDGSTS.E [R82+0x33000], desc[UR16][R62.64], !P6 ;  /* 0x330000003e527fae */ /* 0x000fe2000f1a1010 */
[----:B------:R-:W-:-:S03]  /*cfb0*/  IMAD.WIDE R246, R2, 0x4, R246 ;  /* 0x0000000402f67825 */ /* 0x000fc600078e02f6 */
[----:B------:R-:W-:Y:S01]  /*cfc0*/  LDGSTS.E [R82+0x33200], desc[UR16][R60.64], !P6 ;  /* 0x332000003c527fae */ /* 0x000fe2000f1a1010 */
[----:B------:R-:W-:-:S03]  /*cfd0*/  ISETP.GE.U32.AND P6, PT, R50, 0x7ffffeb0, PT ;  /* 0x7ffffeb03200780c */ /* 0x000fc60003fc6070 */
[----:B------:R-:W-:Y:S04]  /*cfe0*/  LDGSTS.E [R82+0x33400], desc[UR16][R58.64], !P2 ;  /* 0x334000003a527fae */ /* 0x000fe8000d1a1010 */
[----:B------:R-:W-:Y:S01]  /*cff0*/  LDGSTS.E [R82+0x33600], desc[UR16][R56.64], !P2 ;  /* 0x3360000038527fae */ /* 0x000fe2000d1a1010 */
[----:B------:R-:W-:Y:S01]  /*d000*/  ISETP.GE.U32.AND P2, PT, R0, 0x7ffffeaf, PT ;  /* 0x7ffffeaf0000780c */ /* 0x000fe20003f46070 */
[----:B-----5:R-:W-:Y:S02]  /*d010*/  VIADD R0, R54, 0xffffff2c ;  /* 0xffffff2c36007836 */ /* 0x020fe40000000000 */
[----:B------:R-:W-:Y:S01]  /*d020*/  LDGSTS.E [R82+0x33800], desc[UR16][R250.64], !P4 ;  /* 0x33800000fa527fae */ /* 0x000fe2000e1a1010 */
[----:B-1----:R-:W-:-:S03]  /*d030*/  IADD3 R50, PT, PT, R51, -0xd3, RZ ;  /* 0xffffff2d33327810 */ /* 0x002fc60007ffe0ff */
[----:B------:R-:W-:Y:S04]  /*d040*/  LDGSTS.E [R82+0x33a00], desc[UR16][R248.64], !P4 ;  /* 0x33a00000f8527fae */ /* 0x000fe8000e1a1010 */
[----:B------:R-:W-:Y:S01]  /*d050*/  LDGSTS.E [R82+0x33c00], desc[UR16][R246.64], !P5 ;  /* 0x33c00000f6527fae */ /* 0x000fe2000e9a1010 */
[----:B------:R-:W-:-:S03]  /*d060*/  ISETP.GE.U32.AND P4, PT, R50, 0x7ffffeae, PT ;  /* 0x7ffffeae3200780c */ /* 0x000fc60003f86070 */
[----:B------:R-:W-:Y:S01]  /*d070*/  LDGSTS.E [R82+0x33e00], desc[UR16][R244.64], !P5 ;  /* 0x33e00000f4527fae */ /* 0x000fe2000e9a1010 */
[----:B------:R-:W-:Y:S02]  /*d080*/  ISETP.GE.U32.AND P5, PT, R0, 0x7ffffead, PT ;  /* 0x7ffffead0000780c */ /* 0x000fe40003fa6070 */
[----:B------:R-:W-:Y:S01]  /*d090*/  IADD3 R0, PT, PT, R55, -0xd6, RZ ;  /* 0xffffff2a37007810 */ /* 0x000fe20007ffe0ff */
[----:B------:R-:W-:Y:S02]  /*d0a0*/  VIADD R50, R52, 0xffffff2b ;  /* 0xffffff2b34327836 */ /* 0x000fe40000000000 */
[----:B------:R-:W-:-:S05]  /*d0b0*/  IMAD.WIDE R242, R2, 0x4, R240 ;  /* 0x0000000402f27825 */ /* 0x000fca00078e02f0 */
[----:B------:R-:W-:Y:S01]  /*d0c0*/  LDGSTS.E [R82+0x34000], desc[UR16][R242.64], !P6 ;  /* 0x34000000f2527fae */ /* 0x000fe2000f1a1010 */
[----:B--2---:R-:W-:-:S03]  /*d0d0*/  IMAD.WIDE R240, R2, 0x4, R84 ;  /* 0x0000000402f07825 */ /* 0x004fc600078e0254 */
[----:B------:R-:W2:Y:S01]  /*d0e0*/  LDL.LU.64 R84, [R1+0x3a0] ;  /* 0x0003a00001547983 */ /* 0x000ea20000300a00 */
[----:B------:R-:W-:-:S03]  /*d0f0*/  IMAD.WIDE R54, R2, 0x4, R86 ;  /* 0x0000000402367825 */ /* 0x000fc600078e0256 */
[----:B------:R-:W5:Y:S01]  /*d100*/  LDL.LU.64 R86, [R1+0x3a8] ;  /* 0x0003a80001567983 */ /* 0x000f620000300a00 */
[----:B------:R-:W-:-:S03]  /*d110*/  IMAD.WIDE R52, R2, 0x4, R88 ;  /* 0x0000000402347825 */ /* 0x000fc600078e0258 */
[----:B------:R-:W-:Y:S04]  /*d120*/  LDGSTS.E [R82+0x34200], desc[UR16][R240.64], !P6 ;  /* 0x34200000f0527fae */ /* 0x000fe8000f1a1010 */
[----:B------:R-:W4:Y:S04]  /*d130*/  LDL.LU.64 R88, [R1+0x3b0] ;  /* 0x0003b00001587983 */ /* 0x000f280000300a00 */
[----:B------:R-:W-:Y:S04]  /*d140*/  LDGSTS.E [R82+0x34400], desc[UR16][R54.64], !P2 ;  /* 0x3440000036527fae */ /* 0x000fe8000d1a1010 */
[----:B------:R-:W-:Y:S01]  /*d150*/  LDGSTS.E [R82+0x34600], desc[UR16][R52.64], !P2 ;  /* 0x3460000034527fae */ /* 0x000fe2000d1a1010 */
[----:B------:R-:W-:Y:S01]  /*d160*/  ISETP.GE.U32.AND P2, PT, R0, 0x7ffffeab, PT ;  /* 0x7ffffeab0000780c */ /* 0x000fe20003f46070 */
[----:B------:R-:W-:-:S02]  /*d170*/  VIADD R0, R186, 0xffffff28 ;  /* 0xffffff28ba007836 */ /* 0x000fc40000000000 */
[----:B------:R-:W4:Y:S01]  /*d180*/  LDL.LU.64 R204, [R1+0x3b8] ;  /* 0x0003b80001cc7983 */ /* 0x000f220000300a00 */
[----:B---3--:R-:W-:-:S03]  /*d190*/  IMAD.WIDE R186, R2, 0x4, R188 ;  /* 0x0000000402ba7825 */ /* 0x008fc600078e02bc */
[----:B------:R-:W3:Y:S01]  /*d1a0*/  LDL.LU.64 R202, [R1+0x3c0] ;  /* 0x0003c00001ca7983 */ /* 0x000ee20000300a00 */
[----:B------:R-:W-:-:S03]  /*d1b0*/  IMAD.WIDE R188, R2, 0x4, R90 ;  /* 0x0000000402bc7825 */ /* 0x000fc600078e025a */
[----:B------:R-:W3:Y:S04]  /*d1c0*/  LDL.LU.64 R200, [R1+0x3c8] ;  /* 0x0003c80001c87983 */ /* 0x000ee80000300a00 */
[----:B------:R-:W3:Y:S01]  /*d1d0*/  LDL.LU.64 R90, [R1+0x3d0] ;  /* 0x0003d000015a7983 */ /* 0x000ee20000300a00 */
[----:B------:R-:W-:Y:S01]  /*d1e0*/  ISETP.GE.U32.AND P6, PT, R50, 0x7ffffeac, PT ;  /* 0x7ffffeac3200780c */ /* 0x000fe20003fc6070 */
[----:B------:R-:W-:-:S04]  /*d1f0*/  IMAD.WIDE R50, R2, 0x4, R192 ;  /* 0x0000000402327825 */ /* 0x000fc800078e02c0 */
[----:B------:R-:W-:Y:S01]  /*d200*/  IMAD.WIDE R184, R2, 0x4, R184 ;  /* 0x0000000402b87825 */ /* 0x000fe200078e02b8 */
[----:B------:R-:W-:Y:S04]  /*d210*/  LDGSTS.E [R82+0x34800], desc[UR16][R50.64], !P4 ;  /* 0x3480000032527fae */ /* 0x000fe8000e1a1010 */
[----:B------:R-:W-:Y:S04]  /*d220*/  LDGSTS.E [R82+0x34a00], desc[UR16][R184.64], !P4 ;  /* 0x34a00000b8527fae */ /* 0x000fe8000e1a1010 */
[----:B------:R-:W-:Y:S04]  /*d230*/  LDGSTS.E [R82+0x34c00], desc[UR16][R186.64], !P5 ;  /* 0x34c00000ba527fae */ /* 0x000fe8000e9a1010 */
[----:B------:R-:W-:Y:S01]  /*d240*/  LDGSTS.E [R82+0x34e00], desc[UR16][R188.64], !P5 ;  /* 0x34e00000bc527fae */ /* 0x000fe2000e9a1010 */
[----:B------:R-:W-:Y:S01]  /*d250*/  ISETP.GE.U32.AND P5, PT, R0, 0x7ffffea9, PT ;  /* 0x7ffffea90000780c */ /* 0x000fe20003fa6070 */
[----:B------:R-:W-:-:S02]  /*d260*/  VIADD R0, R194, 0xffffff26 ;  /* 0xffffff26c2007836 */ /* 0x000fc40000000000 */
[C---:B-----5:R-:W-:Y:S02]  /*d270*/  IMAD.WIDE R194, R2.reuse, 0x4, R86 ;  /* 0x0000000402c27825 */ /* 0x060fe400078e0256 */
[----:B------:R-:W5:Y:S04]  /*d280*/  LDL.LU.64 R86, [R1+0x3d8] ;  /* 0x0003d80001567983 */ /* 0x000f680000300a00 */
[----:B------:R-:W5:Y:S01]  /*d290*/  LDL.LU.64 R198, [R1+0x3e0] ;  /* 0x0003e00001c67983 */ /* 0x000f620000300a00 */
[----:B--2---:R-:W-:-:S03]  /*d2a0*/  IMAD.WIDE R192, R2, 0x4, R84 ;  /* 0x0000000402c07825 */ /* 0x004fc600078e0254 */
[----:B------:R-:W2:Y:S01]  /*d2b0*/  LDL.LU.64 R84, [R1+0x3e8] ;  /* 0x0003e80001547983 */ /* 0x000ea20000300a00 */
[----:B----4-:R-:W-:-:S03]  /*d2c0*/  IMAD.WIDE R196, R2, 0x4, R88 ;  /* 0x0000000402c47825 */ /* 0x010fc600078e0258 */
[----:B------:R-:W4:Y:S01]  /*d2d0*/  LDL.LU.64 R88, [R1+0x3f0] ;  /* 0x0003f00001587983 */ /* 0x000f220000300a00 */
[----:B------:R-:W-:-:S04]  /*d2e0*/  IMAD.WIDE R96, R2, 0x4, R204 ;  /* 0x0000000402607825 */ /* 0x000fc800078e02cc */
[C---:B---3--:R-:W-:Y:S01]  /*d2f0*/  IMAD.WIDE R94, R2.reuse, 0x4, R202 ;  /* 0x00000004025e7825 */ /* 0x048fe200078e02ca */
[----:B------:R-:W-:Y:S03]  /*d300*/  STL.64 [R1+0x168], R96 ;  /* 0x0001686001007387 */ /* 0x000fe60000100a00 */
[C---:B------:R-:W-:Y:S01]  /*d310*/  IMAD.WIDE R80, R2.reuse, 0x4, R200 ;  /* 0x0000000402507825 */ /* 0x040fe200078e02c8 */
[----:B------:R-:W-:Y:S03]  /*d320*/  STL.64 [R1+0x178], R94 ;  /* 0x0001785e01007387 */ /* 0x000fe60000100a00 */
[----:B------:R-:W-:Y:S01]  /*d330*/  IMAD.WIDE R78, R2, 0x4, R90 ;  /* 0x00000004024e7825 */ /* 0x000fe200078e025a */
[----:B------:R-:W3:Y:S04]  /*d340*/  LDL.LU.64 R204, [R1+0x3f8] ;  /* 0x0003f80001cc7983 */ /* 0x000ee80000300a00 */
[----:B------:R-:W3:Y:S04]  /*d350*/  LDL.LU.64 R90, [R1+0x400] ;  /* 0x00040000015a7983 */ /* 0x000ee80000300a00 */
[----:B------:R1:W-:Y:S04]  /*d360*/  STL.64 [R1+0x180], R80 ;  /* 0x0001805001007387 */ /* 0x0003e80000100a00 */
[----:B------:R2:W-:Y:S04]  /*d370*/  STL.64 [R1+0x188], R78 ;  /* 0x0001884e01007387 */ /* 0x0005e80000100a00 */
[----:B------:R-:W3:Y:S04]  /*d380*/  LDL.LU.64 R202, [R1+0x408] ;  /* 0x0004080001ca7983 */ /* 0x000ee80000300a00 */
[----:B------:R-:W3:Y:S01]  /*d390*/  LDL.LU.64 R200, [R1+0x410] ;  /* 0x0004100001c87983 */ /* 0x000ee20000300a00 */
[----:B------:R-:W-:-:S05]  /*d3a0*/  VIADD R93, R93, 0xffffff29 ;  /* 0xffffff295d5d7836 */ /* 0x000fca0000000000 */
[----:B------:R-:W-:Y:S01]  /*d3b0*/  ISETP.GE.U32.AND P4, PT, R93, 0x7ffffeaa, PT ;  /* 0x7ffffeaa5d00780c */ /* 0x000fe20003f86070 */
[----:B------:R-:W-:Y:S01]  /*d3c0*/  IMAD.WIDE R190, R2, 0x4, R190 ;  /* 0x0000000402be7825 */ /* 0x000fe200078e02be */
[----:B------:R-:W-:Y:S02]  /*d3d0*/  IADD3 R93, PT, PT, R133, -0xd9, RZ ;  /* 0xffffff27855d7810 */ /* 0x000fe40007ffe0ff */
[----:B------:R-:W1:Y:S02]  /*d3e0*/  LDC R133, c[0x0][0x3a0] ;  /* 0x0000e800ff857b82 */ /* 0x000e640000000800 */
[----:B------:R-:W-:Y:S04]  /*d3f0*/  LDGSTS.E [R82+0x35000], desc[UR16][R190.64], !P6 ;  /* 0x35000000be527fae */ /* 0x000fe8000f1a1010 */
[----:B------:R-:W-:Y:S01]  /*d400*/  LDGSTS.E [R82+0x35200], desc[UR16][R192.64], !P6 ;  /* 0x35200000c0527fae */ /* 0x000fe2000f1a1010 */
[----:B------:R-:W-:-:S03]  /*d410*/  ISETP.GE.U32.AND P6, PT, R93, 0x7ffffea8, PT ;  /* 0x7ffffea85d00780c */ /* 0x000fc60003fc6070 */
[----:B------:R-:W-:Y:S01]  /*d420*/  LDGSTS.E [R82+0x35400], desc[UR16][R194.64], !P2 ;  /* 0x35400000c2527fae */ /* 0x000fe2000d1a1010 */
[----:B------:R-:W-:Y:S02]  /*d430*/  VIADD R93, R252, 0xffffff25 ;  /* 0xffffff25fc5d7836 */ /* 0x000fe40000000000 */
[----:B------:R-:W1:Y:S01]  /*d440*/  LDC R252, c[0x0][0x3a0] ;  /* 0x0000e800fffc7b82 */ /* 0x000e620000000800 */
[----:B------:R-:W-:Y:S01]  /*d450*/  LDGSTS.E [R82+0x35600], desc[UR16][R196.64], !P2 ;  /* 0x35600000c4527fae */ /* 0x000fe2000d1a1010 */
[----:B------:R-:W-:-:S03]  /*d460*/  ISETP.GE.U32.AND P2, PT, R0, 0x7ffffea7, PT ;  /* 0x7ffffea70000780c */ /* 0x000fc60003f46070 */
[----:B------:R-:W-:Y:S01]  /*d470*/  LDGSTS.E [R82+0x35800], desc[UR16][R96.64], !P4 ;  /* 0x3580000060527fae */ /* 0x000fe2000e1a1010 */
[----:B------:R-:W-:Y:S02]  /*d480*/  IADD3 R0, PT, PT, R74, -0xdc, RZ ;  /* 0xffffff244a007810 */ /* 0x000fe40007ffe0ff */
[----:B------:R-:W1:Y:S01]  /*d490*/  LDC R74, c[0x0][0x3a0] ;  /* 0x0000e800ff4a7b82 */ /* 0x000e620000000800 */
[----:B------:R-:W-:Y:S04]  /*d4a0*/  LDGSTS.E [R82+0x35a00], desc[UR16][R94.64], !P4 ;  /* 0x35a000005e527fae */ /* 0x000fe8000e1a1010 */
[----:B------:R1:W-:Y:S01]  /*d4b0*/  LDGSTS.E [R82+0x35c00], desc[UR16][R80.64], !P5 ;  /* 0x35c0000050527fae */ /* 0x0003e2000e9a1010 */
[----:B------:R-:W-:Y:S01]  /*d4c0*/  ISETP.GE.U32.AND P4, PT, R93, 0x7ffffea6, PT ;  /* 0x7ffffea65d00780c */ /* 0x000fe20003f86070 */
[----:B------:R-:W-:-:S02]  /*d4d0*/  VIADD R93, R77, 0xffffff23 ;  /* 0xffffff234d5d7836 */ /* 0x000fc40000000000 */
[----:B------:R2:W-:Y:S01]  /*d4e0*/  LDGSTS.E [R82+0x35e00], desc[UR16][R78.64], !P5 ;  /* 0x35e000004e527fae */ /* 0x0005e2000e9a1010 */
[----:B------:R-:W-:Y:S01]  /*d4f0*/  ISETP.GE.U32.AND P5, PT, R0, 0x7ffffea5, PT ;  /* 0x7ffffea50000780c */ /* 0x000fe20003fa6070 */
[----:B------:R-:W-:Y:S02]  /*d500*/  VIADD R0, R76, 0xffffff22 ;  /* 0xffffff224c007836 */ /* 0x000fe40000000000 */
[----:B-----5:R-:W-:-:S04]  /*d510*/  IMAD.WIDE R86, R2, 0x4, R86 ;  /* 0x0000000402567825 */ /* 0x020fc800078e0256 */
[C---:B-1----:R-:W-:Y:S01]  /*d520*/  IMAD.WIDE R80, R2.reuse, 0x4, R198 ;  /* 0x0000000402507825 */ /* 0x042fe200078e02c6 */
[----:B------:R1:W-:Y:S03]  /*d530*/  STL.64 [R1+0x190], R86 ;  /* 0x0001905601007387 */ /* 0x0003e60000100a00 */
[C---:B--2---:R-:W-:Y:S01]  /*d540*/  IMAD.WIDE R78, R2.reuse, 0x4, R84 ;  /* 0x00000004024e7825 */ /* 0x044fe200078e0254 */
[----:B------:R2:W-:Y:S03]  /*d550*/  STL.64 [R1+0x198], R80 ;  /* 0x0001985001007387 */ /* 0x0005e60000100a00 */
[C---:B----4-:R-:W-:Y:S01]  /*d560*/  IMAD.WIDE R76, R2.reuse, 0x4, R88 ;  /* 0x00000004024c7825 */ /* 0x050fe200078e0258 */
[----:B------:R-:W4:Y:S04]  /*d570*/  LDL.LU.64 R198, [R1+0x418] ;  /* 0x0004180001c67983 */ /* 0x000f280000300a00 */
[----:B------:R-:W5:Y:S04]  /*d580*/  LDL.LU.64 R84, [R1+0x420] ;  /* 0x0004200001547983 */ /* 0x000f680000300a00 */
[----:B------:R1:W-:Y:S04]  /*d590*/  STL.64 [R1+0x1a0], R78 ;  /* 0x0001a04e01007387 */ /* 0x0003e80000100a00 */
[----:B------:R-:W-:Y:S04]  /*d5a0*/  LDGSTS.E [R82+0x36000], desc[UR16][R86.64], !P6 ;  /* 0x3600000056527fae */ /* 0x000fe8000f1a1010 */
[----:B------:R2:W-:Y:S01]  /*d5b0*/  STL.64 [R1+0x1a8], R76 ;  /* 0x0001a84c01007387 */ /* 0x0005e20000100a00 */
[----:B---3--:R-:W-:-:S03]  /*d5c0*/  IMAD.WIDE R94, R2, 0x4, R204 ;  /* 0x00000004025e7825 */ /* 0x008fc600078e02cc */
[----:B------:R2:W-:Y:S01]  /*d5d0*/  LDGSTS.E [R82+0x36200], desc[UR16][R80.64], !P6 ;  /* 0x3620000050527fae */ /* 0x0005e2000f1a1010 */
[----:B------:R-:W-:-:S03]  /*d5e0*/  IMAD.WIDE R90, R2, 0x4, R90 ;  /* 0x00000004025a7825 */ /* 0x000fc600078e025a */
[----:B-1----:R-:W3:Y:S04]  /*d5f0*/  LDL.LU.64 R86, [R1+0x428] ;  /* 0x0004280001567983 */ /* 0x002ee80000300a00 */
[----:B------:R-:W3:Y:S04]  /*d600*/  LDL.LU.64 R88, [R1+0x430] ;  /* 0x0004300001587983 */ /* 0x000ee80000300a00 */
[----:B------:R1:W-:Y:S01]  /*d610*/  LDGSTS.E [R82+0x36400], desc[UR16][R78.64], !P2 ;  /* 0x364000004e527fae */ /* 0x0003e2000d1a1010 */
[----:B--2---:R-:W-:-:S03]  /*d620*/  IMAD.WIDE R80, R2, 0x4, R202 ;  /* 0x0000000402507825 */ /* 0x004fc600078e02ca */
[----:B------:R-:W-:Y:S04]  /*d630*/  STL.64 [R1+0x1b0], R94 ;  /* 0x0001b05e01007387 */ /* 0x000fe80000100a00 */
[----:B------:R2:W-:Y:S01]  /*d640*/  STL.64 [R1+0x1b8], R90 ;  /* 0x0001b85a01007387 */ /* 0x0005e20000100a00 */
[----:B-1----:R-:W-:-:S03]  /*d650*/  IMAD.WIDE R78, R2, 0x4, R200 ;  /* 0x00000004024e7825 */ /* 0x002fc600078e02c8 */
[----:B------:R-:W3:Y:S04]  /*d660*/  LDL.LU.64 R204, [R1+0x438] ;  /* 0x0004380001cc7983 */ /* 0x000ee80000300a00 */
[----:B------:R-:W3:Y:S04]  /*d670*/  LDL.LU.64 R202, [R1+0x440] ;  /* 0x0004400001ca7983 */ /* 0x000ee80000300a00 */
[----:B------:R1:W-:Y:S04]  /*d680*/  LDGSTS.E [R82+0x36600], desc[UR16][R76.64], !P2 ;  /* 0x366000004c527fae */ /* 0x0003e8000d1a1010 */
[----:B------:R3:W-:Y:S04]  /*d690*/  STL.64 [R1+0x1c0], R80 ;  /* 0x0001c05001007387 */ /* 0x0007e80000100a00 */
[----:B------:R4:W-:Y:S04]  /*d6a0*/  LDGSTS.E [R82+0x36800], desc[UR16][R94.64], !P4 ;  /* 0x368000005e527fae */ /* 0x0009e8000e1a1010 */
[----:B------:R2:W-:Y:S01]  /*d6b0*/  STL.64 [R1+0x1c8], R78 ;  /* 0x0001c84e01007387 */ /* 0x0005e20000100a00 */
[----:B-1----:R-:W1:Y:S03]  /*d6c0*/  LDC R77, c[0x0][0x3a0] ;  /* 0x0000e800ff4d7b82 */ /* 0x002e660000000800 */
[----:B------:R-:W3:Y:S04]  /*d6d0*/  LDL.LU.64 R200, [R1+0x448] ;  /* 0x0004480001c87983 */ /* 0x000ee80000300a00 */
[----:B------:R-:W-:Y:S01]  /*d6e0*/  LDGSTS.E [R82+0x36a00], desc[UR16][R90.64], !P4 ;  /* 0x36a000005a527fae */ /* 0x000fe2000e1a1010 */
[----:B------:R-:W1:Y:S01]  /*d6f0*/  LDC R76, c[0x0][0x3a0] ;  /* 0x0000e800ff4c7b82 */ /* 0x000e620000000800 */
[----:B------:R-:W-:-:S02]  /*d700*/  ISETP.GE.U32.AND P6, PT, R93, 0x7ffffea4, PT ;  /* 0x7ffffea45d00780c */ /* 0x000fc40003fc6070 */
[----:B------:R-:W-:Y:S01]  /*d710*/  ISETP.GE.U32.AND P2, PT, R0, 0x7ffffea3, PT ;  /* 0x7ffffea30000780c */ /* 0x000fe20003f46070 */
[----:B------:R3:W-:Y:S04]  /*d720*/  LDGSTS.E [R82+0x36c00], desc[UR16][R80.64], !P5 ;  /* 0x36c0000050527fae */ /* 0x0007e8000e9a1010 */
[----:B--2---:R-:W2:Y:S01]  /*d730*/  LDL.LU.64 R90, [R1+0x450] ;  /* 0x00045000015a7983 */ /* 0x004ea20000300a00 */
[----:B------:R-:W-:Y:S01]  /*d740*/  IADD3 R93, PT, PT, R133, -0xdf, RZ ;  /* 0xffffff21855d7810 */ /* 0x000fe20007ffe0ff */
[----:B------:R-:W-:Y:S01]  /*d750*/  VIADD R0, R75, 0xffffff20 ;  /* 0xffffff204b007836 */ /* 0x000fe20000000000 */
[----:B------:R-:W1:Y:S01]  /*d760*/  LDC R133, c[0x0][0x3a0] ;  /* 0x0000e800ff857b82 */ /* 0x000e620000000800 */
[----:B------:R1:W-:Y:S01]  /*d770*/  LDGSTS.E [R82+0x36e00], desc[UR16][R78.64], !P5 ;  /* 0x36e000004e527fae */ /* 0x0003e2000e9a1010 */
[----:B------:R-:W-:Y:S01]  /*d780*/  ISETP.GE.U32.AND P4, PT, R93, 0x7ffffea2, PT ;  /* 0x7ffffea25d00780c */ /* 0x000fe20003f86070 */
[----:B------:R-:W-:Y:S01]  /*d790*/  VIADD R93, R252, 0xffffff1f ;  /* 0xffffff1ffc5d7836 */ /* 0x000fe20000000000 */
[----:B------:R-:W-:-:S02]  /*d7a0*/  ISETP.GE.U32.AND P5, PT, R0, 0x7ffffea1, PT ;  /* 0x7ffffea10000780c */ /* 0x000fc40003fa6070 */
[----:B------:R-:W-:Y:S02]  /*d7b0*/  IADD3 R0, PT, PT, R74, -0xe2, RZ ;  /* 0xffffff1e4a007810 */ /* 0x000fe40007ffe0ff */
[----:B------:R-:W1:Y:S08]  /*d7c0*/  LDC R75, c[0x0][0x3a0] ;  /* 0x0000e800ff4b7b82 */ /* 0x000e700000000800 */
[----:B------:R-:W1:Y:S08]  /*d7d0*/  LDC R252, c[0x0][0x3a0] ;  /* 0x0000e800fffc7b82 */ /* 0x000e700000000800 */
[----:B------:R-:W1:Y:S01]  /*d7e0*/  LDC R74, c[0x0][0x3a0] ;  /* 0x0000e800ff4a7b82 */ /* 0x000e620000000800 */
[----:B----4-:R-:W-:-:S04]  /*d7f0*/  IMAD.WIDE R94, R2, 0x4, R198 ;  /* 0x00000004025e7825 */ /* 0x010fc800078e02c6 */
[C---:B-----5:R-:W-:Y:S01]  /*d800*/  IMAD.WIDE R84, R2.reuse, 0x4, R84 ;  /* 0x0000000402547825 */ /* 0x060fe200078e0254 */
[----:B------:R4:W-:Y:S04]  /*d810*/  STL.64 [R1+0x1d0], R94 ;  /* 0x0001d05e01007387 */ /* 0x0009e80000100a00 */
[----:B------:R5:W-:Y:S04]  /*d820*/  STL.64 [R1+0x1d8], R84 ;  /* 0x0001d85401007387 */ /* 0x000be80000100a00 */
[----:B------:R4:W-:Y:S04]  /*d830*/  LDGSTS.E [R82+0x37000], desc[UR16][R94.64], !P6 ;  /* 0x370000005e527fae */ /* 0x0009e8000f1a1010 */
[----:B------:R-:W-:Y:S01]  /*d840*/  LDGSTS.E [R82+0x37200], desc[UR16][R84.64], !P6 ;  /* 0x3720000054527fae */ /* 0x000fe2000f1a1010 */
[----:B---3--:R-:W-:-:S03]  /*d850*/  IMAD.WIDE R80, R2, 0x4, R86 ;  /* 0x0000000402507825 */ /* 0x008fc600078e0256 */
[----:B------:R-:W3:Y:S01]  /*d860*/  LDL.LU.64 R86, [R1+0x458] ;  /* 0x0004580001567983 */ /* 0x000ee20000300a00 */
[----:B-1----:R-:W-:-:S03]  /*d870*/  IMAD.WIDE R78, R2, 0x4, R88 ;  /* 0x00000004024e7825 */ /* 0x002fc600078e0258 */
[----:B------:R-:W3:Y:S04]  /*d880*/  LDL.LU.64 R88, [R1+0x460] ;  /* 0x0004600001587983 */ /* 0x000ee80000300a00 */
[----:B------:R1:W-:Y:S04]  /*d890*/  STL.64 [R1+0x1e0], R80 ;  /* 0x0001e05001007387 */ /* 0x0003e80000100a00 */
[----:B------:R1:W-:Y:S01]  /*d8a0*/  STL.64 [R1+0x1f0], R78 ;  /* 0x0001f04e01007387 */ /* 0x0003e20000100a00 */
[----:B------:R-:W-:-:S03]  /*d8b0*/  ISETP.GE.U32.AND P6, PT, R93, 0x7ffffea0, PT ;  /* 0x7ffffea05d00780c */ /* 0x000fc60003fc6070 */
[----:B------:R-:W3:Y:S01]  /*d8c0*/  LDL.LU.64 R198, [R1+0x468] ;  /* 0x0004680001c67983 */ /* 0x000ee20000300a00 */
[----:B----4-:R-:W-:-:S03]  /*d8d0*/  IMAD.WIDE R94, R2, 0x4, R204 ;  /* 0x00000004025e7825 */ /* 0x010fc600078e02cc */
[----:B------:R1:W-:Y:S04]  /*d8e0*/  LDGSTS.E [R82+0x37400], desc[UR16][R80.64], !P2 ;  /* 0x3740000050527fae */ /* 0x0003e8000d1a1010 */
[----:B-----5:R-:W4:Y:S01]  /*d8f0*/  LDL.LU.64 R84, [R1+0x470] ;  /* 0x0004700001547983 */ /* 0x020f220000300a00 */
[----:B------:R-:W-:-:S03]  /*d900*/  VIADD R93, R77, 0xffffff1d ;  /* 0xffffff1d4d5d7836 */ /* 0x000fc60000000000 */
[----:B------:R5:W-:Y:S01]  /*d910*/  LDGSTS.E [R82+0x37600], desc[UR16][R78.64], !P2 ;  /* 0x376000004e527fae */ /* 0x000be2000d1a1010 */
[----:B------:R-:W-:Y:S01]  /*d920*/  ISETP.GE.U32.AND P2, PT, R0, 0x7ffffe9f, PT ;  /* 0x7ffffe9f0000780c */ /* 0x000fe20003f46070 */
[----:B-1----:R-:W-:Y:S02]  /*d930*/  IMAD.WIDE R80, R2, 0x4, R202 ;  /* 0x0000000402507825 */ /* 0x002fe400078e02ca */
[----:B------:R-:W-:Y:S02]  /*d940*/  STL.64 [R1+0x1f8], R94 ;  /* 0x0001f85e01007387 */ /* 0x000fe40000100a00 */
[----:B------:R-:W-:Y:S02]  /*d950*/  VIADD R0, R76, 0xffffff1c ;  /* 0xffffff1c4c007836 */ /* 0x000fe40000000000 */
[----:B------:R-:W-:Y:S04]  /*d960*/  STL.64 [R1+0x208], R80 ;  /* 0x0002085001007387 */ /* 0x000fe80000100a00 */
[----:B------:R-:W4:Y:S01]  /*d970*/  LDL.LU.64 R204, [R1+0x478] ;  /* 0x0004780001cc7983 */ /* 0x000f220000300a00 */
[----:B-----5:R-:W-:-:S03]  /*d980*/  IMAD.WIDE R78, R2, 0x4, R200 ;  /* 0x00000004024e7825 */ /* 0x020fc600078e02c8 */
[----:B------:R-:W-:Y:S04]  /*d990*/  LDGSTS.E [R82+0x37800], desc[UR16][R94.64], !P4 ;  /* 0x378000005e527fae */ /* 0x000fe8000e1a1010 */
[----:B------:R-:W-:Y:S04]  /*d9a0*/  LDGSTS.E [R82+0x37a00], desc[UR16][R80.64], !P4 ;  /* 0x37a0000050527fae */ /* 0x000fe8000e1a1010 */
[----:B------:R-:W-:Y:S01]  /*d9b0*/  LDGSTS.E [R82+0x37c00], desc[UR16][R78.64], !P5 ;  /* 0x37c000004e527fae */ /* 0x000fe2000e9a1010 */
[----:B--2---:R-:W-:-:S03]  /*d9c0*/  IMAD.WIDE R76, R2, 0x4, R90 ;  /* 0x00000004024c7825 */ /* 0x004fc600078e025a */
[----:B------:R-:W2:Y:S04]  /*d9d0*/  LDL.LU.64 R90, [R1+0x480] ;  /* 0x00048000015a7983 */ /* 0x000ea80000300a00 */
[----:B------:R-:W-:Y:S04]  /*d9e0*/  STL.64 [R1+0x210], R78 ;  /* 0x0002104e01007387 */ /* 0x000fe80000100a00 */
[----:B------:R1:W-:Y:S04]  /*d9f0*/  STL.64 [R1+0x220], R76 ;  /* 0x0002204c01007387 */ /* 0x0003e80000100a00 */
[----:B------:R-:W5:Y:S04]  /*da00*/  LDL.LU.64 R202, [R1+0x488] ;  /* 0x0004880001ca7983 */ /* 0x000f680000300a00 */
[----:B------:R-:W5:Y:S01]  /*da10*/  LDL.LU.64 R200, [R1+0x490] ;  /* 0x0004900001c87983 */ /* 0x000f620000300a00 */
[----:B------:R-:W-:-:S03]  /*da20*/  ISETP.GE.U32.AND P4, PT, R93, 0x7ffffe9e, PT ;  /* 0x7ffffe9e5d00780c */ /* 0x000fc60003f86070 */
[----:B------:R1:W-:Y:S01]  /*da30*/  LDGSTS.E [R82+0x37e00], desc[UR16][R76.64], !P5 ;  /* 0x37e000004c527fae */ /* 0x0003e2000e9a1010 */
[C---:B---3--:R-:W-:Y:S01]  /*da40*/  IMAD.WIDE R86, R2.reuse, 0x4, R86 ;  /* 0x0000000402567825 */ /* 0x048fe200078e0256 */
[----:B-1----:R-:W1:Y:S03]  /*da50*/  LDC R77, c[0x0][0x3a0] ;  /* 0x0000e800ff4d7b82 */ /* 0x002e660000000800 */
[C---:B------:R-:W-:Y:S01]  /*da60*/  IMAD.WIDE R88, R2.reuse, 0x4, R88 ;  /* 0x0000000402587825 */ /* 0x040fe200078e0258 */
[----:B------:R3:W-:Y:S04]  /*da70*/  STL.64 [R1+0x228], R86 ;  /* 0x0002285601007387 */ /* 0x0007e80000100a00 */
[----:B------:R1:W-:Y:S01]  /*da80*/  STL.64 [R1+0x238], R88 ;  /* 0x0002385801007387 */ /* 0x0003e20000100a00 */
[----:B------:R-:W2:Y:S03]  /*da90*/  LDC R76, c[0x0][0x3a0] ;  /* 0x0000e800ff4c7b82 */ /* 0x000ea60000000800 */
[----:B------:R-:W-:Y:S01]  /*daa0*/  LDGSTS.E [R82+0x38000], desc[UR16][R86.64], !P6 ;  /* 0x3800000056527fae */ /* 0x000fe2000f1a1010 */
[----:B------:R-:W-:-:S03]  /*dab0*/  IMAD.WIDE R80, R2, 0x4, R198 ;  /* 0x0000000402507825 */ /* 0x000fc600078e02c6 */
[----:B------:R-:W-:Y:S04]  /*dac0*/  LDGSTS.E [R82+0x38200], desc[UR16][R88.64], !P6 ;  /* 0x3820000058527fae */ /* 0x000fe8000f1a1010 */
[----:B------:R5:W-:Y:S01]  /*dad0*/  LDGSTS.E [R82+0x38400], desc[UR16][R80.64], !P2 ;  /* 0x3840000050527fae */ /* 0x000be2000d1a1010 */
[----:B----4-:R-:W-:-:S03]  /*dae0*/  IMAD.WIDE R78, R2, 0x4, R84 ;  /* 0x00000004024e7825 */ /* 0x010fc600078e0254 */
[----:B------:R-:W4:Y:S04]  /*daf0*/  LDL.LU.64 R84, [R1+0x498] ;  /* 0x0004980001547983 */ /* 0x000f280000300a00 */
[----:B------:R-:W4:Y:S04]  /*db00*/  LDL.LU.64 R198, [R1+0x4a0] ;  /* 0x0004a00001c67983 */ /* 0x000f280000300a00 */
[----:B------:R5:W-:Y:S04]  /*db10*/  STL.64 [R1+0x240], R80 ;  /* 0x0002405001007387 */ /* 0x000be80000100a00 */
[----:B------:R2:W-:Y:S01]  /*db20*/  STL.64 [R1+0x250], R78 ;  /* 0x0002504e01007387 */ /* 0x0005e20000100a00 */
[----:B------:R-:W-:-:S03]  /*db30*/  IMAD.WIDE R94, R2, 0x4, R204 ;  /* 0x00000004025e7825 */ /* 0x000fc600078e02cc */
[----:B---3--:R-:W3:Y:S04]  /*db40*/  LDL.LU.64 R86, [R1+0x4a8] ;  /* 0x0004a80001567983 */ /* 0x008ee80000300a00 */
[----:B-1----:R-:W3:Y:S04]  /*db50*/  LDL.LU.64 R88, [R1+0x4b0] ;  /* 0x0004b00001587983 */ /* 0x002ee80000300a00 */
[----:B------:R1:W-:Y:S04]  /*db60*/  LDGSTS.E [R82+0x38600], desc[UR16][R78.64], !P2 ;  /* 0x386000004e527fae */ /* 0x0003e8000d1a1010 */
[----:B------:R-:W-:Y:S04]  /*db70*/  STL.64 [R1+0x258], R94 ;  /* 0x0002585e01007387 */ /* 0x000fe80000100a00 */
[----:B------:R-:W-:Y:S01]  /*db80*/  LDGSTS.E [R82+0x38800], desc[UR16][R94.64], !P4 ;  /* 0x388000005e527fae */ /* 0x000fe2000e1a1010 */
[----:B--2---:R-:W-:-:S05]  /*db90*/  IMAD.WIDE R90, R2, 0x4, R90 ;  /* 0x00000004025a7825 */ /* 0x004fca00078e025a */
[----:B------:R2:W-:Y:S04]  /*dba0*/  STL.64 [R1+0x268], R90 ;  /* 0x0002685a01007387 */ /* 0x0005e80000100a00 */
[----:B------:R-:W3:Y:S01]  /*dbb0*/  LDL.LU.64 R204, [R1+0x4b8] ;  /* 0x0004b80001cc7983 */ /* 0x000ee20000300a00 */
[----:B-----5:R-:W-:-:S03]  /*dbc0*/  IMAD.WIDE R80, R2, 0x4, R202 ;  /* 0x0000000402507825 */ /* 0x020fc600078e02ca */
[----:B------:R-:W-:Y:S01]  /*dbd0*/  LDGSTS.E [R82+0x38a00], desc[UR16][R90.64], !P4 ;  /* 0x38a000005a527fae */ /* 0x000fe2000e1a1010 */
[----:B-1----:R-:W-:-:S03]  /*dbe0*/  IMAD.WIDE R78, R2, 0x4, R200 ;  /* 0x00000004024e7825 */ /* 0x002fc600078e02c8 */
[----:B------:R-:W5:Y:S04]  /*dbf0*/  LDL.LU.64 R202, [R1+0x4c0] ;  /* 0x0004c00001ca7983 */ /* 0x000f680000300a00 */
[----:B------:R1:W-:Y:S04]  /*dc00*/  STL.64 [R1+0x270], R80 ;  /* 0x0002705001007387 */ /* 0x0003e80000100a00 */
[----:B------:R3:W-:Y:S04]  /*dc10*/  STL.64 [R1+0x280], R78 ;  /* 0x0002804e01007387 */ /* 0x0007e80000100a00 */
[----:B------:R-:W5:Y:S04]  /*dc20*/  LDL.LU.64 R200, [R1+0x4c8] ;  /* 0x0004c80001c87983 */ /* 0x000f680000300a00 */
[----:B--2---:R-:W2:Y:S01]  /*dc30*/  LDL.LU.64 R90, [R1+0x4d0] ;  /* 0x0004d000015a7983 */ /* 0x004ea20000300a00 */
[----:B------:R-:W-:Y:S01]  /*dc40*/  ISETP.GE.U32.AND P5, PT, R0, 0x7ffffe9d, PT ;  /* 0x7ffffe9d0000780c */ /* 0x000fe20003fa6070 */
[----:B------:R-:W-:Y:S01]  /*dc50*/  VIADD R0, R75, 0xffffff1a ;  /* 0xffffff1a4b007836 */ /* 0x000fe20000000000 */
[----:B------:R-:W-:Y:S01]  /*dc60*/  IADD3 R93, PT, PT, R133, -0xe5, RZ ;  /* 0xffffff1b855d7810 */ /* 0x000fe20007ffe0ff */
[----:B------:R-:W1:Y:S03]  /*dc70*/  LDC R75, c[0x0][0x3a0] ;  /* 0x0000e800ff4b7b82 */ /* 0x000e660000000800 */
[----:B------:R-:W-:Y:S01]  /*dc80*/  ISETP.GE.U32.AND P6, PT, R93, 0x7ffffe9c, PT ;  /* 0x7ffffe9c5d00780c */ /* 0x000fe20003fc6070 */
[----:B------:R-:W-:Y:S01]  /*dc90*/  VIADD R93, R252, 0xffffff19 ;  /* 0xffffff19fc5d7836 */ /* 0x000fe20000000000 */
[----:B------:R-:W-:-:S02]  /*dca0*/  ISETP.GE.U32.AND P2, PT, R0, 0x7ffffe9b, PT ;  /* 0x7ffffe9b0000780c */ /* 0x000fc40003f46070 */
[----:B------:R-:W-:Y:S01]  /*dcb0*/  IADD3 R0, PT, PT, R74, -0xe8, RZ ;  /* 0xffffff184a007810 */ /* 0x000fe20007ffe0ff */
[----:B------:R-:W1:Y:S02]  /*dcc0*/  LDC R133, c[0x0][0x3a0] ;  /* 0x0000e800ff857b82 */ /* 0x000e640000000800 */
[----:B------:R1:W-:Y:S01]  /*dcd0*/  LDGSTS.E [R82+0x38c00], desc[UR16][R80.64], !P5 ;  /* 0x38c0000050527fae */ /* 0x0003e2000e9a1010 */
[----:B------:R-:W-:Y:S01]  /*dce0*/  ISETP.GE.U32.AND P4, PT, R93, 0x7ffffe9a, PT ;  /* 0x7ffffe9a5d00780c */ /* 0x000fe20003f86070 */
[----:B------:R-:W-:Y:S02]  /*dcf0*/  VIADD R93, R77, 0xffffff17 ;  /* 0xffffff174d5d7836 */ /* 0x000fe40000000000 */
[----:B------:R3:W-:Y:S01]  /*dd00*/  LDGSTS.E [R82+0x38e00], desc[UR16][R78.64], !P5 ;  /* 0x38e000004e527fae */ /* 0x0007e2000e9a1010 */
[----:B------:R-:W-:Y:S01]  /*dd10*/  ISETP.GE.U32.AND P5, PT, R0, 0x7ffffe99, PT ;  /* 0x7ffffe990000780c */ /* 0x000fe20003fa6070 */
[----:B------:R-:W-:Y:S01]  /*dd20*/  VIADD R0, R76, 0xffffff16 ;  /* 0xffffff164c007836 */ /* 0x000fe20000000000 */
[----:B------:R-:W1:Y:S08]  /*dd30*/  LDC R252, c[0x0][0x3a0] ;  /* 0x0000e800fffc7b82 */ /* 0x000e700000000800 */
[----:B------:R-:W1:Y:S01]  /*dd40*/  LDC R74, c[0x0][0x3a0] ;  /* 0x0000e800ff4a7b82 */ /* 0x000e620000000800 */
[----:B----4-:R-:W-:-:S04]  /*dd50*/  IMAD.WIDE R84, R2, 0x4, R84 ;  /* 0x0000000402547825 */ /* 0x010fc800078e0254 */
[C---:B-1----:R-:W-:Y:S01]  /*dd60*/  IMAD.WIDE R80, R2.reuse, 0x4, R198 ;  /* 0x0000000402507825 */ /* 0x042fe200078e02c6 */
[----:B------:R1:W-:Y:S04]  /*dd70*/  STL.64 [R1+0x288], R84 ;  /* 0x0002885401007387 */ /* 0x0003e80000100a00 */
[----:B------:R4:W-:Y:S04]  /*dd80*/  STL.64 [R1+0x298], R80 ;  /* 0x0002985001007387 */ /* 0x0009e80000100a00 */
[----:B------:R-:W2:Y:S01]  /*dd90*/  LDL.LU.64 R198, [R1+0x4d8] ;  /* 0x0004d80001c67983 */ /* 0x000ea20000300a00 */
[----:B---3--:R-:W-:-:S03]  /*dda0*/  IMAD.WIDE R78, R2, 0x4, R86 ;  /* 0x00000004024e7825 */ /* 0x008fc600078e0256 */
[----:B------:R-:W-:Y:S01]  /*ddb0*/  LDGSTS.E [R82+0x39000], desc[UR16][R84.64], !P6 ;  /* 0x3900000054527fae */ /* 0x000fe2000f1a1010 */
[----:B------:R-:W-:-:S03]  /*ddc0*/  IMAD.WIDE R76, R2, 0x4, R88 ;  /* 0x00000004024c7825 */ /* 0x000fc600078e0258 */
[----:B------:R4:W-:Y:S04]  /*ddd0*/  LDGSTS.E [R82+0x39200], desc[UR16][R80.64], !P6 ;  /* 0x3920000050527fae */ /* 0x0009e8000f1a1010 */
[----:B------:R-:W3:Y:S04]  /*dde0*/  LDL.LU.64 R88, [R1+0x4e0] ;  /* 0x0004e00001587983 */ /* 0x000ee80000300a00 */
[----:B------:R2:W-:Y:S04]  /*ddf0*/  STL.64 [R1+0x2a0], R78 ;  /* 0x0002a04e01007387 */ /* 0x0005e80000100a00 */
[----:B------:R2:W-:Y:S04]  /*de00*/  STL.64 [R1+0x2b0], R76 ;  /* 0x0002b04c01007387 */ /* 0x0005e80000100a00 */
[----:B-1----:R-:W3:Y:S04]  /*de10*/  LDL.LU.64 R84, [R1+0x4e8] ;  /* 0x0004e80001547983 */ /* 0x002ee80000300a00 */
[----:B------:R-:W3:Y:S01]  /*de20*/  LDL.LU.64 R86, [R1+0x4f0] ;  /* 0x0004f00001567983 */ /* 0x000ee20000300a00 */
[----:B------:R-:W-:-:S03]  /*de30*/  IMAD.WIDE R96, R2, 0x4, R204 ;  /* 0x0000000402607825 */ /* 0x000fc600078e02cc */
[----:B------:R2:W-:Y:S01]  /*de40*/  LDGSTS.E [R82+0x39400], desc[UR16][R78.64], !P2 ;  /* 0x394000004e527fae */ /* 0x0005e2000d1a1010 */
[----:B-----5:R-:W-:-:S03]  /*de50*/  IMAD.WIDE R94, R2, 0x4, R202 ;  /* 0x00000004025e7825 */ /* 0x020fc600078e02ca */
[----:B------:R-:W-:Y:S04]  /*de60*/  STL.64 [R1+0x2b8], R96 ;  /* 0x0002b86001007387 */ /* 0x000fe80000100a00 */
[----:B------:R1:W-:Y:S04]  /*de70*/  STL.64 [R1+0x2c8], R94 ;  /* 0x0002c85e01007387 */ /* 0x0003e80000100a00 */
[----:B------:R5:W-:Y:S01]  /*de80*/  LDGSTS.E [R82+0x39600], desc[UR16][R76.64], !P2 ;  /* 0x396000004c527fae */ /* 0x000be2000d1a1010 */
[----:B----4-:R-:W-:Y:S01]  /*de90*/  IMAD.WIDE R80, R2, 0x4, R200 ;  /* 0x0000000402507825 */ /* 0x010fe200078e02c8 */
[----:B------:R-:W-:-:S02]  /*dea0*/  ISETP.GE.U32.AND P6, PT, R93, 0x7ffffe98, PT ;  /* 0x7ffffe985d00780c */ /* 0x000fc40003fc6070 */
[----:B------:R-:W-:Y:S01]  /*deb0*/  LDGSTS.E [R82+0x39800], desc[UR16][R96.64], !P4 ;  /* 0x3980000060527fae */ /* 0x000fe2000e1a1010 */
[----:B--2---:R-:W-:-:S03]  /*dec0*/  IMAD.WIDE R78, R2, 0x4, R90 ;  /* 0x00000004024e7825 */ /* 0x004fc600078e025a */
[----:B------:R-:W2:Y:S01]  /*ded0*/  LDL.LU.64 R90, [R1+0x4f8] ;  /* 0x0004f800015a7983 */ /* 0x000ea20000300a00 */
[----:B-----5:R-:W4:Y:S03]  /*dee0*/  LDC R77, c[0x0][0x3a0] ;  /* 0x0000e800ff4d7b82 */ /* 0x020f260000000800 */
[----:B------:R-:W5:Y:S04]  /*def0*/  LDL.LU.64 R204, [R1+0x500] ;  /* 0x0005000001cc7983 */ /* 0x000f680000300a00 */
[----:B------:R1:W-:Y:S01]  /*df00*/  STL.64 [R1+0x2d0], R80 ;  /* 0x0002d05001007387 */ /* 0x0003e20000100a00 */
[----:B------:R-:W1:Y:S03]  /*df10*/  LDC R76, c[0x0][0x3a0] ;  /* 0x0000e800ff4c7b82 */ /* 0x000e660000000800 */
[----:B------:R1:W-:Y:S04]  /*df20*/  STL.64 [R1+0x2e0], R78 ;  /* 0x0002e04e01007387 */ /* 0x0003e80000100a00 */
[----:B------:R-:W5:Y:S04]  /*df30*/  LDL.LU.64 R202, [R1+0x508] ;  /* 0x0005080001ca7983 */ /* 0x000f680000300a00 */
[----:B------:R-:W5:Y:S01]  /*df40*/  LDL.LU.64 R200, [R1+0x510] ;  /* 0x0005100001c87983 */ /* 0x000f620000300a00 */
[----:B------:R-:W-:-:S03]  /*df50*/  ISETP.GE.U32.AND P2, PT, R0, 0x7ffffe97, PT ;  /* 0x7ffffe970000780c */ /* 0x000fc60003f46070 */
[----:B------:R1:W-:Y:S01]  /*df60*/  LDGSTS.E [R82+0x39a00], desc[UR16][R94.64], !P4 ;  /* 0x39a000005e527fae */ /* 0x0003e2000e1a1010 */
[----:B------:R-:W-:Y:S01]  /*df70*/  IADD3 R93, PT, PT, R133, -0xeb, RZ ;  /* 0xffffff15855d7810 */ /* 0x000fe20007ffe0ff */
[----:B------:R-:W-:Y:S01]  /*df80*/  VIADD R0, R75, 0xffffff14 ;  /* 0xffffff144b007836 */ /* 0x000fe20000000000 */
[----:B------:R-:W1:Y:S01]  /*df90*/  LDC R133, c[0x0][0x3a0] ;  /* 0x0000e800ff857b82 */ /* 0x000e620000000800 */
[----:B------:R1:W-:Y:S04]  /*dfa0*/  LDGSTS.E [R82+0x39c00], desc[UR16][R80.64], !P5 ;  /* 0x39c0000050527fae */ /* 0x0003e8000e9a1010 */
[----:B------:R1:W-:Y:S01]  /*dfb0*/  LDGSTS.E [R82+0x39e00], desc[UR16][R78.64], !P5 ;  /* 0x39e000004e527fae */ /* 0x0003e2000e9a1010 */
[----:B------:R-:W-:Y:S01]  /*dfc0*/  ISETP.GE.U32.AND P4, PT, R93, 0x7ffffe96, PT ;  /* 0x7ffffe965d00780c */ /* 0x000fe20003f86070 */
[----:B------:R-:W-:Y:S01]  /*dfd0*/  VIADD R93, R252, 0xffffff13 ;  /* 0xffffff13fc5d7836 */ /* 0x000fe20000000000 */
[----:B------:R-:W-:Y:S01]  /*dfe0*/  ISETP.GE.U32.AND P5, PT, R0, 0x7ffffe95, PT ;  /* 0x7ffffe950000780c */ /* 0x000fe20003fa6070 */
[----:B------:R-:W1:Y:S01]  /*dff0*/  LDC R75, c[0x0][0x3a0] ;  /* 0x0000e800ff4b7b82 */ /* 0x000e620000000800 */
[----:B------:R-:W-:-:S07]  /*e000*/  IADD3 R0, PT, PT, R74, -0xee, RZ ;  /* 0xffffff124a007810 */ /* 0x000fce0007ffe0ff */
[----:B------:R-:W1:Y:S08]  /*e010*/  LDC R252, c[0x0][0x3a0] ;  /* 0x0000e800fffc7b82 */ /* 0x000e700000000800 */
[----:B------:R-:W1:Y:S02]  /*e020*/  LDC R74, c[0x0][0x3a0] ;  /* 0x0000e800ff4a7b82 */ /* 0x000e640000000800 */
[----:B-1----:R-:W-:-:S05]  /*e030*/  IMAD.WIDE R94, R2, 0x4, R198 ;  /* 0x00000004025e7825 */ /* 0x002fca00078e02c6 */
[----:B------:R-:W-:Y:S04]  /*e040*/  STL.64 [R1+0x2e8], R94 ;  /* 0x0002e85e01007387 */ /* 0x000fe80000100a00 */
[----:B------:R-:W-:Y:S01]  /*e050*/  LDGSTS.E [R82+0x3a000], desc[UR16][R94.64], !P6 ;  /* 0x3a0000005e527fae */ /* 0x000fe2000f1a1010 */
[----:B---3--:R-:W-:-:S05]  /*e060*/  IMAD.WIDE R88, R2, 0x4, R88 ;  /* 0x0000000402587825 */ /* 0x008fca00078e0258 */
[----:B------:R1:W-:Y:S04]  /*e070*/  STL.64 [R1+0x2f8], R88 ;  /* 0x0002f85801007387 */ /* 0x0003e80000100a00 */
[----:B------:R-:W-:Y:S01]  /*e080*/  LDGSTS.E [R82+0x3a200], desc[UR16][R88.64], !P6 ;  /* 0x3a20000058527fae */ /* 0x000fe2000f1a1010 */
[----:B------:R-:W-:-:S03]  /*e090*/  IMAD.WIDE R80, R2, 0x4, R84 ;  /* 0x0000000402507825 */ /* 0x000fc600078e0254 */
[----:B------:R-:W3:Y:S01]  /*e0a0*/  LDL.LU.64 R84, [R1+0x518] ;  /* 0x0005180001547983 */ /* 0x000ee20000300a00 */
[----:B------:R-:W-:-:S03]  /*e0b0*/  IMAD.WIDE R78, R2, 0x4, R86 ;  /* 0x00000004024e7825 */ /* 0x000fc600078e0256 */
[----:B------:R-:W3:Y:S04]  /*e0c0*/  LDL.LU.64 R86, [R1+0x520] ;  /* 0x0005200001567983 */ /* 0x000ee80000300a00 */
[----:B------:R5:W-:Y:S04]  /*e0d0*/  STL.64 [R1+0x300], R80 ;  /* 0x0003005001007387 */ /* 0x000be80000100a00 */
[----:B------:R1:W-:Y:S01]  /*e0e0*/  STL.64 [R1+0x310], R78 ;  /* 0x0003104e01007387 */ /* 0x0003e20000100a00 */
[----:B------:R-:W-:-:S03]  /*e0f0*/  ISETP.GE.U32.AND P6, PT, R93, 0x7ffffe94, PT ;  /* 0x7ffffe945d00780c */ /* 0x000fc60003fc6070 */
[----:B------:R-:W3:Y:S04]  /*e100*/  LDL.LU.64 R198, [R1+0x528] ;  /* 0x0005280001c67983 */ /* 0x000ee80000300a00 */
[----:B------:R5:W-:Y:S01]  /*e110*/  LDGSTS.E [R82+0x3a400], desc[UR16][R80.64], !P2 ;  /* 0x3a40000050527fae */ /* 0x000be2000d1a1010 */
[----:B----4-:R-:W-:-:S03]  /*e120*/  VIADD R93, R77, 0xffffff11 ;  /* 0xffffff114d5d7836 */ /* 0x010fc60000000000 */
[----:B-1----:R-:W4:Y:S04]  /*e130*/  LDL.LU.64 R88, [R1+0x530] ;  /* 0x0005300001587983 */ /* 0x002f280000300a00 */
[----:B------:R1:W-:Y:S01]  /*e140*/  LDGSTS.E [R82+0x3a600], desc[UR16][R78.64], !P2 ;  /* 0x3a6000004e527fae */ /* 0x0003e2000d1a1010 */
[----:B--2---:R-:W-:Y:S01]  /*e150*/  IMAD.WIDE R90, R2, 0x4, R90 ;  /* 0x00000004025a7825 */ /* 0x004fe200078e025a */
[----:B------:R-:W-:-:S03]  /*e160*/  ISETP.GE.U32.AND P2, PT, R0, 0x7ffffe93, PT ;  /* 0x7ffffe930000780c */ /* 0x000fc60003f46070 */
[----:B-----5:R-:W-:Y:S01]  /*e170*/  IMAD.WIDE R80, R2, 0x4, R204 ;  /* 0x0000000402507825 */ /* 0x020fe200078e02cc */
[----:B------:R2:W-:Y:S03]  /*e180*/  STL.64 [R1+0x318], R90 ;  /* 0x0003185a01007387 */ /* 0x0005e60000100a00 */
[----:B------:R-:W-:Y:S01]  /*e190*/  VIADD R0, R76, 0xffffff10 ;  /* 0xffffff104c007836 */ /* 0x000fe20000000000 */
[----:B------:R-:W-:Y:S04]  /*e1a0*/  STL.64 [R1+0x328], R80 ;  /* 0x0003285001007387 */ /* 0x000fe80000100a00 */
[----:B------:R-:W5:Y:S01]  /*e1b0*/  LDL.LU.64 R204, [R1+0x538] ;  /* 0x0005380001cc7983 */ /* 0x000f620000300a00 */
[----:B-1----:R-:W-:-:S03]  /*e1c0*/  IMAD.WIDE R78, R2, 0x4, R202 ;  /* 0x00000004024e7825 */ /* 0x002fc600078e02ca */
[----:B------:R-:W-:Y:S01]  /*e1d0*/  LDGSTS.E [R82+0x3a800], desc[UR16][R90.64], !P4 ;  /* 0x3a8000005a527fae */ /* 0x000fe2000e1a1010 */
[----:B------:R-:W-:-:S03]  /*e1e0*/  IMAD.WIDE R76, R2, 0x4, R200 ;  /* 0x00000004024c7825 */ /* 0x000fc600078e02c8 */
[----:B------:R-:W5:Y:S04]  /*e1f0*/  LDL.LU.64 R202, [R1+0x540] ;  /* 0x0005400001ca7983 */ /* 0x000f680000300a00 */
[----:B------:R-:W-:Y:S04]  /*e200*/  STL.64 [R1+0x330], R78 ;  /* 0x0003304e01007387 */ /* 0x000fe80000100a00 */
[----:B------:R1:W-:Y:S04]  /*e210*/  STL.64 [R1+0x340], R76 ;  /* 0x0003404c01007387 */ /* 0x0003e80000100a00 */
[----:B------:R-:W5:Y:S04]  /*e220*/  LDL.LU.64 R200, [R1+0x548] ;  /* 0x0005480001c87983 */ /* 0x000f680000300a00 */
[----:B--2---:R-:W2:Y:S04]  /*e230*/  LDL.LU.64 R90, [R1+0x550] ;  /* 0x00055000015a7983 */ /* 0x004ea80000300a00 */
[----:B------:R-:W-:Y:S04]  /*e240*/  LDGSTS.E [R82+0x3aa00], desc[UR16][R80.64], !P4 ;  /* 0x3aa0000050527fae */ /* 0x000fe8000e1a1010 */
[----:B------:R-:W-:Y:S04]  /*e250*/  LDGSTS.E [R82+0x3ac00], desc[UR16][R78.64], !P5 ;  /* 0x3ac000004e527fae */ /* 0x000fe8000e9a1010 */
[----:B------:R1:W-:Y:S01]  /*e260*/  LDGSTS.E [R82+0x3ae00], desc[UR16][R76.64], !P5 ;  /* 0x3ae000004c527fae */ /* 0x0003e2000e9a1010 */
[C---:B---3--:R-:W-:Y:S01]  /*e270*/  IMAD.WIDE R84, R2.reuse, 0x4, R84 ;  /* 0x0000000402547825 */ /* 0x048fe200078e0254 */
[----:B-1----:R-:W1:Y:S03]  /*e280*/  LDC R77, c[0x0][0x3a0] ;  /* 0x0000e800ff4d7b82 */ /* 0x002e660000000800 */
[C---:B------:R-:W-:Y:S01]  /*e290*/  IMAD.WIDE R86, R2.reuse, 0x4, R86 ;  /* 0x0000000402567825 */ /* 0x040fe200078e0256 */
[----:B------:R3:W-:Y:S04]  /*e2a0*/  STL.64 [R1+0x348], R84 ;  /* 0x0003485401007387 */ /* 0x0007e80000100a00 */
[----:B------:R3:W-:Y:S01]  /*e2b0*/  STL.64 [R1+0x358], R86 ;  /* 0x0003585601007387 */ /* 0x0007e20000100a00 */
[----:B------:R-:W1:Y:S03]  /*e2c0*/  LDC R76, c[0x0][0x3a0] ;  /* 0x0000e800ff4c7b82 */ /* 0x000e660000000800 */
        /* <DEDUP_REMOVED lines=8> */
[----:B------:R2:W-:Y:S04]  /*e350*/  STL.64 [R1+0x370], R78 ;  /* 0x0003704e01007387 */ /* 0x0005e80000100a00 */
[----:B---3--:R-:W3:Y:S01]  /*e360*/  LDL.LU.64 R84, [R1+0x568] ;  /* 0x0005680001547983 */ /* 0x008ee20000300a00 */
[----:B-----5:R-:W-:-:S03]  /*e370*/  IMAD.WIDE R96, R2, 0x4, R204 ;  /* 0x0000000402607825 */ /* 0x020fc600078e02cc */
[----:B------:R-:W5:Y:S04]  /*e380*/  LDL.LU.64 R86, [R1+0x570] ;  /* 0x0005700001567983 */ /* 0x000f680000300a00 */
[----:B------:R2:W-:Y:S01]  /*e390*/  LDGSTS.E [R82+0x3b600], desc[UR16][R78.64], !P2 ;  /* 0x3b6000004e527fae */ /* 0x0005e2000d1a1010 */
[----:B------:R-:W-:-:S03]  /*e3a0*/  IMAD.WIDE R94, R2, 0x4, R202 ;  /* 0x00000004025e7825 */ /* 0x000fc600078e02ca */
[----:B------:R-:W-:Y:S04]  /*e3b0*/  STL.64 [R1+0x378], R96 ;  /* 0x0003786001007387 */ /* 0x000fe80000100a00 */
[----:B------:R-:W-:Y:S01]  /*e3c0*/  STL.64 [R1+0x388], R94 ;  /* 0x0003885e01007387 */ /* 0x000fe20000100a00 */
[----:B-1----:R-:W-:-:S04]  /*e3d0*/  IMAD.WIDE R80, R2, 0x4, R200 ;  /* 0x0000000402507825 */ /* 0x002fc800078e02c8 */
[----:B--2---:R-:W-:Y:S02]  /*e3e0*/  IMAD.WIDE R78, R2, 0x4, R90 ;  /* 0x00000004024e7825 */ /* 0x004fe400078e025a */
[----:B------:R-:W2:Y:S04]  /*e3f0*/  LDL.LU.64 R90, [R1+0x578] ;  /* 0x00057800015a7983 */ /* 0x000ea80000300a00 */
[----:B------:R-:W2:Y:S04]  /*e400*/  LDL.LU.64 R204, [R1+0x580] ;  /* 0x0005800001cc7983 */ /* 0x000ea80000300a00 */
[----:B------:R1:W-:Y:S04]  /*e410*/  STL.64 [R1+0x390], R80 ;  /* 0x0003905001007387 */ /* 0x0003e80000100a00 */
[----:B------:R3:W-:Y:S04]  /*e420*/  STL.64 [R1+0x3a0], R78 ;  /* 0x0003a04e01007387 */ /* 0x0007e80000100a00 */
[----:B------:R-:W2:Y:S04]  /*e430*/  LDL.LU.64 R202, [R1+0x588] ;  /* 0x0005880001ca7983 */ /* 0x000ea80000300a00 */
[----:B------:R-:W2:Y:S01]  /*e440*/  LDL.LU.64 R200, [R1+0x590] ;  /* 0x0005900001c87983 */ /* 0x000ea20000300a00 */
[----:B------:R-:W-:-:S02]  /*e450*/  ISETP.GE.U32.AND P4, PT, R93, 0x7ffffe92, PT ;  /* 0x7ffffe925d00780c */ /* 0x000fc40003f86070 */
[----:B------:R-:W-:Y:S01]  /*e460*/  ISETP.GE.U32.AND P5, PT, R0, 0x7ffffe91, PT ;  /* 0x7ffffe910000780c */ /* 0x000fe20003fa6070 */
[----:B------:R-:W-:Y:S01]  /*e470*/  VIADD R0, R75, 0xffffff0e ;  /* 0xffffff0e4b007836 */ /* 0x000fe20000000000 */
[----:B------:R-:W-:Y:S01]  /*e480*/  IADD3 R93, PT, PT, R133, -0xf1, RZ ;  /* 0xffffff0f855d7810 */ /* 0x000fe20007ffe0ff */
[----:B------:R-:W1:Y:S03]  /*e490*/  LDC R75, c[0x0][0x3a0] ;  /* 0x0000e800ff4b7b82 */ /* 0x000e660000000800 */
[----:B------:R-:W-:Y:S01]  /*e4a0*/  ISETP.GE.U32.AND P6, PT, R93, 0x7ffffe90, PT ;  /* 0x7ffffe905d00780c */ /* 0x000fe20003fc6070 */
[----:B------:R-:W-:Y:S01]  /*e4b0*/  VIADD R93, R252, 0xffffff0d ;  /* 0xffffff0dfc5d7836 */ /* 0x000fe20000000000 */
[----:B------:R-:W-:-:S03]  /*e4c0*/  ISETP.GE.U32.AND P2, PT, R0, 0x7ffffe8f, PT ;  /* 0x7ffffe8f0000780c */ /* 0x000fc60003f46070 */
[----:B------:R-:W-:Y:S01]  /*e4d0*/  LDGSTS.E [R82+0x3b800], desc[UR16][R96.64], !P4 ;  /* 0x3b80000060527fae */ /* 0x000fe2000e1a1010 */
[----:B------:R-:W-:Y:S01]  /*e4e0*/  IADD3 R0, PT, PT, R74, -0xf4, RZ ;  /* 0xffffff0c4a007810 */ /* 0x000fe20007ffe0ff */
[----:B------:R-:W1:Y:S02]  /*e4f0*/  LDC R133, c[0x0][0x3a0] ;  /* 0x0000e800ff857b82 */ /* 0x000e640000000800 */
[----:B------:R-:W-:Y:S04]  /*e500*/  LDGSTS.E [R82+0x3ba00], desc[UR16][R94.64], !P4 ;  /* 0x3ba000005e527fae */ /* 0x000fe8000e1a1010 */
[----:B------:R1:W-:Y:S01]  /*e510*/  LDGSTS.E [R82+0x3bc00], desc[UR16][R80.64], !P5 ;  /* 0x3bc0000050527fae */ /* 0x0003e2000e9a1010 */
[----:B------:R-:W-:Y:S01]  /*e520*/  ISETP.GE.U32.AND P4, PT, R93, 0x7ffffe8e, PT ;  /* 0x7ffffe8e5d00780c */ /* 0x000fe20003f86070 */
[----:B------:R-:W-:Y:S01]  /*e530*/  VIADD R93, R77, 0xffffff0b ;  /* 0xffffff0b4d5d7836 */ /* 0x000fe20000000000 */
[----:B------:R-:W1:Y:S01]  /*e540*/  LDC R252, c[0x0][0x3a0] ;  /* 0x0000e800fffc7b82 */ /* 0x000e620000000800 */
[----:B------:R3:W-:Y:S01]  /*e550*/  LDGSTS.E [R82+0x3be00], desc[UR16][R78.64], !P5 ;  /* 0x3be000004e527fae */ /* 0x0007e2000e9a1010 */
[----:B------:R-:W-:Y:S01]  /*e560*/  ISETP.GE.U32.AND P5, PT, R0, 0x7ffffe8d, PT ;  /* 0x7ffffe8d0000780c */ /* 0x000fe20003fa6070 */
[----:B------:R-:W-:-:S05]  /*e570*/  VIADD R0, R76, 0xffffff0a ;  /* 0xffffff0a4c007836 */ /* 0x000fca0000000000 */
[----:B------:R-:W1:Y:S01]  /*e580*/  LDC R74, c[0x0][0x3a0] ;  /* 0x0000e800ff4a7b82 */ /* 0x000e620000000800 */
[----:B----4-:R-:W-:-:S04]  /*e590*/  IMAD.WIDE R88, R2, 0x4, R88 ;  /* 0x0000000402587825 */ /* 0x010fc800078e0258 */
[C---:B-1----:R-:W-:Y:S01]  /*e5a0*/  IMAD.WIDE R80, R2.reuse, 0x4, R198 ;  /* 0x0000000402507825 */ /* 0x042fe200078e02c6 */
[----:B------:R1:W-:Y:S04]  /*e5b0*/  STL.64 [R1+0x3a8], R88 ;  /* 0x0003a85801007387 */ /* 0x0003e80000100a00 */
[----:B------:R4:W-:Y:S04]  /*e5c0*/  STL.64 [R1+0x3b8], R80 ;  /* 0x0003b85001007387 */ /* 0x0009e80000100a00 */
[----:B------:R-:W-:Y:S01]  /*e5d0*/  LDGSTS.E [R82+0x3c000], desc[UR16][R88.64], !P6 ;  /* 0x3c00000058527fae */ /* 0x000fe2000f1a1010 */
[----:B---3--:R-:W-:-:S03]  /*e5e0*/  IMAD.WIDE R78, R2, 0x4, R84 ;  /* 0x00000004024e7825 */ /* 0x008fc600078e0254 */
[----:B------:R4:W-:Y:S01]  /*e5f0*/  LDGSTS.E [R82+0x3c200], desc[UR16][R80.64], !P6 ;  /* 0x3c20000050527fae */ /* 0x0009e2000f1a1010 */
[----:B-----5:R-:W-:-:S03]  /*e600*/  IMAD.WIDE R76, R2, 0x4, R86 ;  /* 0x00000004024c7825 */ /* 0x020fc600078e0256 */
[----:B------:R-:W3:Y:S04]  /*e610*/  LDL.LU.64 R84, [R1+0x598] ;  /* 0x0005980001547983 */ /* 0x000ee80000300a00 */
[----:B------:R-:W5:Y:S04]  /*e620*/  LDL.LU.64 R86, [R1+0x5a0] ;  /* 0x0005a00001567983 */ /* 0x000f680000300a00 */
[----:B------:R1:W-:Y:S04]  /*e630*/  STL.64 [R1+0x3c0], R78 ;  /* 0x0003c04e01007387 */ /* 0x0003e80000100a00 */
[----:B------:R2:W-:Y:S04]  /*e640*/  STL.64 [R1+0x3d0], R76 ;  /* 0x0003d04c01007387 */ /* 0x0005e80000100a00 */
[----:B------:R-:W5:Y:S04]  /*e650*/  LDL.LU.64 R198, [R1+0x5a8] ;  /* 0x0005a80001c67983 */ /* 0x000f680000300a00 */
[----:B-1----:R-:W5:Y:S01]  /*e660*/  LDL.LU.64 R88, [R1+0x5b0] ;  /* 0x0005b00001587983 */ /* 0x002f620000300a00 */
[----:B--2---:R-:W-:-:S03]  /*e670*/  IMAD.WIDE R90, R2, 0x4, R90 ;  /* 0x00000004025a7825 */ /* 0x004fc600078e025a */
[----:B------:R1:W-:Y:S01]  /*e680*/  LDGSTS.E [R82+0x3c400], desc[UR16][R78.64], !P2 ;  /* 0x3c4000004e527fae */ /* 0x0003e2000d1a1010 */
[----:B------:R-:W-:-:S03]  /*e690*/  IMAD.WIDE R96, R2, 0x4, R204 ;  /* 0x0000000402607825 */ /* 0x000fc600078e02cc */
[----:B------:R2:W-:Y:S04]  /*e6a0*/  STL.64 [R1+0x3d8], R90 ;  /* 0x0003d85a01007387 */ /* 0x0005e80000100a00 */
[----:B------:R5:W-:Y:S04]  /*e6b0*/  STL.64 [R1+0x3f0], R96 ;  /* 0x0003f06001007387 */ /* 0x000be80000100a00 */
[----:B------:R-:W5:Y:S01]  /*e6c0*/  LDL.LU.64 R204, [R1+0x5b8] ;  /* 0x0005b80001cc7983 */ /* 0x000f620000300a00 */
[----:B------:R-:W-:-:S03]  /*e6d0*/  IMAD.WIDE R94, R2, 0x4, R202 ;  /* 0x00000004025e7825 */ /* 0x000fc600078e02ca */
[----:B------:R2:W-:Y:S01]  /*e6e0*/  LDGSTS.E [R82+0x3c600], desc[UR16][R76.64], !P2 ;  /* 0x3c6000004c527fae */ /* 0x0005e2000d1a1010 */
[----:B----4-:R-:W-:-:S03]  /*e6f0*/  IMAD.WIDE R80, R2, 0x4, R200 ;  /* 0x0000000402507825 */ /* 0x010fc600078e02c8 */
[----:B------:R-:W4:Y:S01]  /*e700*/  LDL.LU.64 R202, [R1+0x5c0] ;  /* 0x0005c00001ca7983 */ /* 0x000f220000300a00 */
[----:B------:R-:W-:Y:S01]  /*e710*/  ISETP.GE.U32.AND P6, PT, R93, 0x7ffffe8c, PT ;  /* 0x7ffffe8c5d00780c */ /* 0x000fe20003fc6070 */
[----:B-1----:R-:W1:Y:S02]  /*e720*/  LDC R78, c[0x0][0x3a0] ;  /* 0x0000e800ff4e7b82 */ /* 0x002e640000000800 */
[----:B------:R1:W-:Y:S04]  /*e730*/  STL.64 [R1+0x400], R94 ;  /* 0x0004005e01007387 */ /* 0x0003e80000100a00 */
[----:B------:R-:W-:Y:S02]  /*e740*/  LDGSTS.E [R82+0x3c800], desc[UR16][R90.64], !P4 ;  /* 0x3c8000005a527fae */ /* 0x000fe4000e1a1010 */
[----:B--2---:R-:W2:Y:S02]  /*e750*/  LDC R77, c[0x0][0x3a0] ;  /* 0x0000e800ff4d7b82 */ /* 0x004ea40000000800 */
[----:B------:R1:W-:Y:S01]  /*e760*/  STL.64 [R1+0x408], R80 ;  /* 0x0004085001007387 */ /* 0x0003e20000100a00 */
[----:B------:R-:W-:-:S03]  /*e770*/  ISETP.GE.U32.AND P2, PT, R0, 0x7ffffe8b, PT ;  /* 0x7ffffe8b0000780c */ /* 0x000fc60003f46070 */
[----:B------:R5:W-:Y:S02]  /*e780*/  LDGSTS.E [R82+0x3ca00], desc[UR16][R96.64], !P4 ;  /* 0x3ca0000060527fae */ /* 0x000be4000e1a1010 */
[----:B------:R-:W1:Y:S02]  /*e790*/  LDC R76, c[0x0][0x3a0] ;  /* 0x0000e800ff4c7b82 */ /* 0x000e640000000800 */
[----:B------:R-:W2:Y:S04]  /*e7a0*/  LDL.LU.64 R90, [R1+0x5c8] ;  /* 0x0005c800015a7983 */ /* 0x000ea80000300a00 */
[----:B------:R-:W2:Y:S04]  /*e7b0*/  LDL.LU.64 R200, [R1+0x5d0] ;  /* 0x0005d00001c87983 */ /* 0x000ea80000300a00 */
[----:B------:R1:W-:Y:S01]  /*e7c0*/  LDGSTS.E [R82+0x3cc00], desc[UR16][R94.64], !P5 ;  /* 0x3cc000005e527fae */ /* 0x0003e2000e9a1010 */
[----:B------:R-:W-:Y:S01]  /*e7d0*/  IADD3 R93, PT, PT, R133, -0xf7, RZ ;  /* 0xffffff09855d7810 */ /* 0x000fe20007ffe0ff */
[----:B---3--:R-:W-:-:S02]  /*e7e0*/  IMAD.WIDE R98, R2, 0x4, R84 ;  /* 0x0000000402627825 */ /* 0x008fc400078e0254 */
[----:B------:R3:W-:Y:S01]  /*e7f0*/  LDGSTS.E [R82+0x3ce00], desc[UR16][R80.64], !P5 ;  /* 0x3ce0000050527fae */ /* 0x0007e2000e9a1010 */
[----:B------:R-:W2:Y:S01]  /*e800*/  LDC R133, c[0x0][0x3a0] ;  /* 0x0000e800ff857b82 */ /* 0x000ea20000000800 */
[C---:B-----5:R-:W-:Y:S02]  /*e810*/  IMAD.WIDE R96, R2.reuse, 0x4, R86 ;  /* 0x0000000402607825 */ /* 0x060fe400078e0256 */
[----:B------:R-:W5:Y:S04]  /*e820*/  LDL.LU.64 R84, [R1+0x5d8] ;  /* 0x0005d80001547983 */ /* 0x000f680000300a00 */
[----:B------:R-:W-:Y:S04]  /*e830*/  STL.64 [R1+0x420], R98 ;  /* 0x0004206201007387 */ /* 0x000fe80000100a00 */
[----:B------:R-:W5:Y:S01]  /*e840*/  LDL.LU.64 R86, [R1+0x5e0] ;  /* 0x0005e00001567983 */ /* 0x000f620000300a00 */
[----:B-1----:R-:W-:-:S03]  /*e850*/  IMAD.WIDE R94, R2, 0x4, R198 ;  /* 0x00000004025e7825 */ /* 0x002fc600078e02c6 */
[----:B------:R1:W-:Y:S01]  /*e860*/  STL.64 [R1+0x430], R96 ;  /* 0x0004306001007387 */ /* 0x0003e20000100a00 */
[----:B---3--:R-:W-:-:S03]  /*e870*/  IMAD.WIDE R80, R2, 0x4, R88 ;  /* 0x0000000402507825 */ /* 0x008fc600078e0258 */
[----:B------:R-:W3:Y:S04]  /*e880*/  LDL.LU.64 R198, [R1+0x5e8] ;  /* 0x0005e80001c67983 */ /* 0x000ee80000300a00 */
[----:B------:R-:W3:Y:S04]  /*e890*/  LDL.LU.64 R88, [R1+0x5f0] ;  /* 0x0005f00001587983 */ /* 0x000ee80000300a00 */
[----:B------:R-:W-:Y:S04]  /*e8a0*/  LDGSTS.E [R82+0x3d000], desc[UR16][R98.64], !P6 ;  /* 0x3d00000062527fae */ /* 0x000fe8000f1a1010 */
[----:B------:R1:W-:Y:S01]  /*e8b0*/  LDGSTS.E [R82+0x3d200], desc[UR16][R96.64], !P6 ;  /* 0x3d20000060527fae */ /* 0x0003e2000f1a1010 */
[----:B------:R-:W-:-:S03]  /*e8c0*/  ISETP.GE.U32.AND P4, PT, R93, 0x7ffffe8a, PT ;  /* 0x7ffffe8a5d00780c */ /* 0x000fc60003f86070 */
[----:B------:R4:W-:Y:S01]  /*e8d0*/  STL.64 [R1+0x438], R94 ;  /* 0x0004385e01007387 */ /* 0x0009e20000100a00 */
[----:B------:R-:W-:Y:S02]  /*e8e0*/  VIADD R93, R252, 0xffffff07 ;  /* 0xffffff07fc5d7836 */ /* 0x000fe40000000000 */
[----:B------:R-:W-:Y:S01]  /*e8f0*/  VIADD R0, R75, 0xffffff08 ;  /* 0xffffff084b007836 */ /* 0x000fe20000000000 */
[----:B------:R4:W-:Y:S01]  /*e900*/  LDGSTS.E [R82+0x3d400], desc[UR16][R94.64], !P2 ;  /* 0x3d4000005e527fae */ /* 0x0009e2000d1a1010 */
[----:B------:R-:W2:Y:S01]  /*e910*/  LDC R75, c[0x0][0x3a0] ;  /* 0x0000e800ff4b7b82 */ /* 0x000ea20000000800 */
[C---:B-1----:R-:W-:Y:S02]  /*e920*/  IMAD.WIDE R96, R2.reuse, 0x4, R204 ;  /* 0x0000000402607825 */ /* 0x042fe400078e02cc */
[----:B------:R2:W-:Y:S04]  /*e930*/  STL.64 [R1+0x450], R80 ;  /* 0x0004505001007387 */ /* 0x0005e80000100a00 */
[----:B------:R2:W-:Y:S01]  /*e940*/  LDGSTS.E [R82+0x3d600], desc[UR16][R80.64], !P2 ;  /* 0x3d60000050527fae */ /* 0x0005e2000d1a1010 */
[----:B------:R-:W-:Y:S01]  /*e950*/  VIADD R207, R207, 0x7f ;  /* 0x0000007fcfcf7836 */ /* 0x000fe20000000000 */
[----:B------:R-:W1:Y:S01]  /*e960*/  LDC R252, c[0x0][0x3a0] ;  /* 0x0000e800fffc7b82 */ /* 0x000e620000000800 */
[----:B----4-:R-:W-:Y:S01]  /*e970*/  IMAD.WIDE R94, R2, 0x4, R202 ;  /* 0x00000004025e7825 */ /* 0x010fe200078e02ca */
[----:B------:R-:W-:Y:S01]  /*e980*/  STL.64 [R1+0x460], R96 ;  /* 0x0004606001007387 */ /* 0x000fe20000100a00 */
[----:B------:R-:W-:-:S02]  /*e990*/  ISETP.GE.U32.AND P6, PT, R93, 0x7ffffe88, PT ;  /* 0x7ffffe885d00780c */ /* 0x000fc40003fc6070 */
[----:B------:R-:W-:Y:S01]  /*e9a0*/  VIADD R93, R78, 0xffffff05 ;  /* 0xffffff054e5d7836 */ /* 0x000fe20000000000 */
[----:B------:R-:W-:Y:S01]  /*e9b0*/  ISETP.GE.U32.AND P5, PT, R0, 0x7ffffe89, PT ;  /* 0x7ffffe890000780c */ /* 0x000fe20003fa6070 */
[----:B------:R-:W-:Y:S01]  /*e9c0*/  LDGSTS.E [R82+0x3d800], desc[UR16][R96.64], !P4 ;  /* 0x3d80000060527fae */ /* 0x000fe2000e1a1010 */
[----:B--2---:R-:W-:-:S04]  /*e9d0*/  IMAD.WIDE R80, R2, 0x4, R90 ;  /* 0x0000000402507825 */ /* 0x004fc800078e025a */
[----:B------:R-:W-:Y:S01]  /*e9e0*/  IMAD.WIDE R78, R2, 0x4, R200 ;  /* 0x00000004024e7825 */ /* 0x000fe200078e02c8 */
[----:B------:R-:W2:Y:S04]  /*e9f0*/  LDL.LU.64 R90, [R1+0x5f8] ;  /* 0x0005f800015a7983 */ /* 0x000ea80000300a00 */
[----:B------:R-:W-:Y:S04]  /*ea00*/  STL.64 [R1+0x468], R94 ;  /* 0x0004685e01007387 */ /* 0x000fe80000100a00 */
[----:B------:R-:W4:Y:S04]  /*ea10*/  LDL.LU.64 R204, [R1+0x608] ;  /* 0x0006080001cc7983 */ /* 0x000f280000300a00 */
[----:B------:R3:W-:Y:S04]  /*ea20*/  STL.64 [R1+0x478], R80 ;  /* 0x0004785001007387 */ /* 0x0007e80000100a00 */
[----:B------:R-:W4:Y:S04]  /*ea30*/  LDL.LU.64 R202, [R1+0x600] ;  /* 0x0006000001ca7983 */ /* 0x000f280000300a00 */
[----:B------:R-:W4:Y:S01]  /*ea40*/  LDL.LU.64 R200, [R1+0x610] ;  /* 0x0006100001c87983 */ /* 0x000f220000300a00 */
[----:B------:R-:W-:-:S02]  /*ea50*/  IADD3 R0, PT, PT, R74, -0xfa, RZ ;  /* 0xffffff064a007810 */ /* 0x000fc40007ffe0ff */
[----:B------:R-:W1:Y:S01]  /*ea60*/  LDC R74, c[0x0][0x3a0] ;  /* 0x0000e800ff4a7b82 */ /* 0x000e620000000800 */
[----:B------:R-:W-:Y:S01]  /*ea70*/  LDGSTS.E [R82+0x3da00], desc[UR16][R94.64], !P4 ;  /* 0x3da000005e527fae */ /* 0x000fe2000e1a1010 */
[----:B------:R-:W-:-:S03]  /*ea80*/  ISETP.GE.U32.AND P2, PT, R0, 0x7ffffe87, PT ;  /* 0x7ffffe870000780c */ /* 0x000fc60003f46070 */
[----:B------:R3:W-:Y:S01]  /*ea90*/  LDGSTS.E [R82+0x3dc00], desc[UR16][R80.64], !P5 ;  /* 0x3dc0000050527fae */ /* 0x0007e2000e9a1010 */
[----:B------:R-:W-:-:S03]  /*eaa0*/  VIADD R0, R77, 0xffffff04 ;  /* 0xffffff044d007836 */ /* 0x000fc60000000000 */
[----:B------:R1:W-:Y:S04]  /*eab0*/  STL.64 [R1+0x480], R78 ;  /* 0x0004804e01007387 */ /* 0x0003e80000100a00 */
[----:B------:R1:W-:Y:S01]  /*eac0*/  LDGSTS.E [R82+0x3de00], desc[UR16][R78.64], !P5 ;  /* 0x3de000004e527fae */ /* 0x0003e2000e9a1010 */
[----:B------:R-:W-:Y:S02]  /*ead0*/  ISETP.GE.U32.AND P4, PT, R93, 0x7ffffe86, PT ;  /* 0x7ffffe865d00780c */ /* 0x000fe40003f86070 */
[----:B------:R-:W-:Y:S01]  /*eae0*/  ISETP.GE.U32.AND P5, PT, R0, 0x7ffffe85, PT ;  /* 0x7ffffe850000780c */ /* 0x000fe20003fa6070 */
[----:B------:R-:W-:Y:S02]  /*eaf0*/  VIADD R0, R75, 0xffffff02 ;  /* 0xffffff024b007836 */ /* 0x000fe40000000000 */
[----:B-----5:R-:W-:-:S04]  /*eb00*/  IMAD.WIDE R84, R2, 0x4, R84 ;  /* 0x0000000402547825 */ /* 0x020fc800078e0254 */
[C---:B------:R-:W-:Y:S01]  /*eb10*/  IMAD.WIDE R86, R2.reuse, 0x4, R86 ;  /* 0x0000000402567825 */ /* 0x040fe200078e0256 */
[----:B------:R5:W-:Y:S03]  /*eb20*/  STL.64 [R1+0x490], R84 ;  /* 0x0004905401007387 */ /* 0x000be60000100a00 */
[C---:B---3--:R-:W-:Y:S01]  /*eb30*/  IMAD.WIDE R80, R2.reuse, 0x4, R198 ;  /* 0x0000000402507825 */ /* 0x048fe200078e02c6 */
[----:B------:R3:W-:Y:S03]  /*eb40*/  STL.64 [R1+0x498], R86 ;  /* 0x0004985601007387 */ /* 0x0007e60000100a00 */
[C---:B-1----:R-:W-:Y:S01]  /*eb50*/  IMAD.WIDE R78, R2.reuse, 0x4, R88 ;  /* 0x00000004024e7825 */ /* 0x042fe200078e0258 */
[----:B------:R-:W-:Y:S03]  /*eb60*/  LDGSTS.E [R82+0x3e000], desc[UR16][R84.64], !P6 ;  /* 0x3e00000054527fae */ /* 0x000fe6000f1a1010 */
[C---:B--2---:R-:W-:Y:S01]  /*eb70*/  IMAD.WIDE R90, R2.reuse, 0x4, R90 ;  /* 0x00000004025a7825 */ /* 0x044fe200078e025a */
[----:B-----5:R-:W2:Y:S01]  /*eb80*/  LDL.LU.64 R84, [R1+0x618] ;  /* 0x0006180001547983 */ /* 0x020ea20000300a00 */
[----:B------:R-:W-:Y:S01]  /*eb90*/  IADD3 R93, PT, PT, R133, -0xfd, RZ ;  /* 0xffffff03855d7810 */ /* 0x000fe20007ffe0ff */
[----:B------:R-:W1:Y:S02]  /*eba0*/  LDC R75, c[0x0][0x3a0] ;  /* 0x0000e800ff4b7b82 */ /* 0x000e640000000800 */
[----:B------:R4:W-:Y:S04]  /*ebb0*/  STL.64 [R1+0x4a8], R80 ;  /* 0x0004a85001007387 */ /* 0x0009e80000100a00 */
[----:B------:R-:W5:Y:S01]  /*ebc0*/  LDL.LU.64 R198, [R1+0x620] ;  /* 0x0006200001c67983 */ /* 0x000f620000300a00 */
[----:B------:R-:W-:Y:S01]  /*ebd0*/  IMAD.SHL.U32 R3, R3, 0x80, RZ ;  /* 0x0000008003037824 */ /* 0x000fe200078e00ff */
[----:B------:R-:W1:Y:S02]  /*ebe0*/  LDC R133, c[0x0][0x3a0] ;  /* 0x0000e800ff857b82 */ /* 0x000e640000000800 */
[----:B------:R3:W-:Y:S04]  /*ebf0*/  STL.64 [R1+0x4b0], R78 ;  /* 0x0004b04e01007387 */ /* 0x0007e80000100a00 */
[----:B------:R-:W-:Y:S04]  /*ec00*/  LDGSTS.E [R82+0x3e200], desc[UR16][R86.64], !P6 ;  /* 0x3e20000056527fae */ /* 0x000fe8000f1a1010 */
[----:B------:R4:W-:Y:S04]  /*ec10*/  LDGSTS.E [R82+0x3e400], desc[UR16][R80.64], !P2 ;  /* 0x3e40000050527fae */ /* 0x0009e8000d1a1010 */
[----:B------:R4:W-:Y:S04]  /*ec20*/  LDGSTS.E [R82+0x3e600], desc[UR16][R78.64], !P2 ;  /* 0x3e6000004e527fae */ /* 0x0009e8000d1a1010 */
[----:B---3--:R-:W3:Y:S04]  /*ec30*/  LDL.LU.64 R86, [R1+0x628] ;  /* 0x0006280001567983 */ /* 0x008ee80000300a00 */
[----:B------:R-:W3:Y:S01]  /*ec40*/  LDL.LU.64 R88, [R1+0x630] ;  /* 0x0006300001587983 */ /* 0x000ee20000300a00 */
[----:B----4-:R-:W-:Y:S01]  /*ec50*/  IMAD.WIDE R80, R2, 0x4, R204 ;  /* 0x0000000402507825 */ /* 0x010fe200078e02cc */
[----:B------:R-:W-:-:S02]  /*ec60*/  ISETP.GE.U32.AND P2, PT, R0, 0x7ffffe83, PT ;  /* 0x7ffffe830000780c */ /* 0x000fc40003f46070 */
[----:B------:R-:W-:Y:S01]  /*ec70*/  LDGSTS.E [R82+0x3e800], desc[UR16][R90.64], !P4 ;  /* 0x3e8000005a527fae */ /* 0x000fe2000e1a1010 */
[----:B------:R-:W-:-:S03]  /*ec80*/  IMAD.WIDE R78, R2, 0x4, R202 ;  /* 0x00000004024e7825 */ /* 0x000fc600078e02ca */
[----:B------:R4:W-:Y:S01]  /*ec90*/  STL.64 [R1+0x4c0], R90 ;  /* 0x0004c05a01007387 */ /* 0x0009e20000100a00 */
[----:B------:R-:W-:Y:S02]  /*eca0*/  VIADD R0, R76, 0xffffff01 ;  /* 0xffffff014c007836 */ /* 0x000fe40000000000 */
[----:B------:R-:W-:Y:S01]  /*ecb0*/  IMAD.WIDE R76, R2, 0x4, R200 ;  /* 0x00000004024c7825 */ /* 0x000fe200078e02c8 */
[----:B------:R5:W-:Y:S04]  /*ecc0*/  STL.64 [R1+0x4c8], R80 ;  /* 0x0004c85001007387 */ /* 0x000be80000100a00 */
[----:B------:R3:W-:Y:S04]  /*ecd0*/  STL.64 [R1+0x4d0], R78 ;  /* 0x0004d04e01007387 */ /* 0x0007e80000100a00 */
[----:B----4-:R-:W4:Y:S04]  /*ece0*/  LDL.LU.64 R90, [R1+0x638] ;  /* 0x00063800015a7983 */ /* 0x010f280000300a00 */
[----:B------:R1:W-:Y:S04]  /*ecf0*/  STL.64 [R1+0x4d8], R76 ;  /* 0x0004d84c01007387 */ /* 0x0003e80000100a00 */
[----:B------:R-:W4:Y:S04]  /*ed00*/  LDL.LU.64 R204, [R1+0x640] ;  /* 0x0006400001cc7983 */ /* 0x000f280000300a00 */
[----:B------:R-:W4:Y:S04]  /*ed10*/  LDL.LU.64 R202, [R1+0x648] ;  /* 0x0006480001ca7983 */ /* 0x000f280000300a00 */
[----:B------:R-:W4:Y:S01]  /*ed20*/  LDL.LU.64 R200, [R1+0x650] ;  /* 0x0006500001c87983 */ /* 0x000f220000300a00 */
[----:B------:R-:W-:-:S02]  /*ed30*/  ISETP.GE.U32.AND P6, PT, R93, 0x7ffffe84, PT ;  /* 0x7ffffe845d00780c */ /* 0x000fc40003fc6070 */
[----:B------:R-:W-:Y:S01]  /*ed40*/  IADD3 R93, PT, PT, R74, -0x100, RZ ;  /* 0xffffff004a5d7810 */ /* 0x000fe20007ffe0ff */
[----:B------:R5:W-:Y:S01]  /*ed50*/  LDGSTS.E [R82+0x3ea00], desc[UR16][R80.64], !P4 ;  /* 0x3ea0000050527fae */ /* 0x000be2000e1a1010 */
[----:B------:R-:W1:Y:S03]  /*ed60*/  LDC R74, c[0x0][0x3a0] ;  /* 0x0000e800ff4a7b82 */ /* 0x000e660000000800 */
[----:B------:R3:W-:Y:S01]  /*ed70*/  LDGSTS.E [R82+0x3ec00], desc[UR16][R78.64], !P5 ;  /* 0x3ec000004e527fae */ /* 0x0007e2000e9a1010 */
[----:B------:R-:W-:-:S03]  /*ed80*/  ISETP.GE.AND P4, PT, R83, R93, PT ;  /* 0x0000005d5300720c */ /* 0x000fc60003f86270 */
[----:B------:R1:W-:Y:S01]  /*ed90*/  LDGSTS.E [R82+0x3ee00], desc[UR16][R76.64], !P5 ;  /* 0x3ee000004c527fae */ /* 0x0003e2000e9a1010 */
[----:B------:R-:W-:Y:S02]  /*eda0*/  ISETP.GE.U32.AND P5, PT, R0, 0x7ffffe82, PT ;  /* 0x7ffffe820000780c */ /* 0x000fe40003fa6070 */
[----:B------:R-:W-:Y:S02]  /*edb0*/  SEL R0, RZ, 0x4, P4 ;  /* 0x00000004ff007807 */ /* 0x000fe40002000000 */
[----:B------:R-:W-:Y:S01]  /*edc0*/  ISETP.GT.AND P4, PT, R207, 0x17f, PT ;  /* 0x0000017fcf00780c */ /* 0x000fe20003f84270 */
[----:B--2---:R-:W-:-:S04]  /*edd0*/  IMAD.WIDE R84, R2, 0x4, R84 ;  /* 0x0000000402547825 */ /* 0x004fc800078e0254 */
[C---:B-----5:R-:W-:Y:S01]  /*ede0*/  IMAD.WIDE R80, R2.reuse, 0x4, R198 ;  /* 0x0000000402507825 */ /* 0x060fe200078e02c6 */
[----:B------:R-:W-:Y:S04]  /*edf0*/  STL.64 [R1+0x4e0], R84 ;  /* 0x0004e05401007387 */ /* 0x000fe80000100a00 */
[----:B------:R2:W-:Y:S04]  /*ee00*/  STL.64 [R1+0x4e8], R80 ;  /* 0x0004e85001007387 */ /* 0x0005e80000100a00 */
[----:B------:R-:W-:Y:S04]  /*ee10*/  LDGSTS.E [R82+0x3f000], desc[UR16][R84.64], !P6 ;  /* 0x3f00000054527fae */ /* 0x000fe8000f1a1010 */
[----:B------:R2:W-:Y:S01]  /*ee20*/  LDGSTS.E [R82+0x3f200], desc[UR16][R80.64], !P6 ;  /* 0x3f20000050527fae */ /* 0x0005e2000f1a1010 */
[----:B---3--:R-:W-:-:S04]  /*ee30*/  IMAD.WIDE R78, R2, 0x4, R86 ;  /* 0x00000004024e7825 */ /* 0x008fc800078e0256 */
[C---:B-1----:R-:W-:Y:S01]  /*ee40*/  IMAD.WIDE R76, R2.reuse, 0x4, R88 ;  /* 0x00000004024c7825 */ /* 0x042fe200078e0258 */
[----:B------:R1:W-:Y:S04]  /*ee50*/  STL.64 [R1+0x6b8], R78 ;  /* 0x0006b84e01007387 */ /* 0x0003e80000100a00 */
[----:B------:R3:W-:Y:S04]  /*ee60*/  STL.64 [R1+0x6d0], R76 ;  /* 0x0006d04c01007387 */ /* 0x0007e80000100a00 */
[----:B------:R-:W5:Y:S04]  /*ee70*/  LDL.LU.64 R208, [R1+0x170] ;  /* 0x0001700001d07983 */ /* 0x000f680000300a00 */
[----:B------:R-:W5:Y:S04]  /*ee80*/  LDL.LU.64 R206, [R1+0x160] ;  /* 0x0001600001ce7983 */ /* 0x000f680000300a00 */
[----:B------:R-:W5:Y:S01]  /*ee90*/  LDL.LU.64 R88, [R1+0x158] ;  /* 0x0001580001587983 */ /* 0x000f620000300a00 */
[----:B----4-:R-:W-:-:S03]  /*eea0*/  IMAD.WIDE R90, R2, 0x4, R90 ;  /* 0x00000004025a7825 */ /* 0x010fc600078e025a */
[----:B------:R-:W4:Y:S04]  /*eeb0*/  LDL.LU.64 R198, [R1+0x150] ;  /* 0x0001500001c67983 */ /* 0x000f280000300a00 */
[----:B------:R1:W-:Y:S01]  /*eec0*/  LDGSTS.E [R82+0x3f400], desc[UR16][R78.64], !P2 ;  /* 0x3f4000004e527fae */ /* 0x0003e2000d1a1010 */
[----:B--2---:R-:W-:-:S03]  /*eed0*/  IMAD.WIDE R80, R2, 0x4, R204 ;  /* 0x0000000402507825 */ /* 0x004fc600078e02cc */
[----:B------:R-:W2:Y:S04]  /*eee0*/  LDL.LU.64 R86, [R1+0x148] ;  /* 0x0001480001567983 */ /* 0x000ea80000300a00 */
[----:B------:R-:W2:Y:S01]  /*eef0*/  LDL.LU.64 R84, [R1+0x140] ;  /* 0x0001400001547983 */ /* 0x000ea20000300a00 */
[----:B-1----:R-:W-:-:S03]  /*ef00*/  IMAD.WIDE R78, R2, 0x4, R202 ;  /* 0x00000004024e7825 */ /* 0x002fc600078e02ca */
[----:B------:R3:W-:Y:S04]  /*ef10*/  LDGSTS.E [R82+0x3f600], desc[UR16][R76.64], !P2 ;  /* 0x3f6000004c527fae */ /* 0x0007e8000d1a1010 */
[----:B------:R1:W-:Y:S04]  /*ef20*/  STL.64 [R1+0x700], R90 ;  /* 0x0007005a01007387 */ /* 0x0003e80000100a00 */
[----:B------:R-:W-:Y:S01]  /*ef30*/  STL.64 [R1+0x6f8], R80 ;  /* 0x0006f85001007387 */ /* 0x000fe20000100a00 */
[----:B---3--:R-:W-:-:S03]  /*ef40*/  IMAD.WIDE R76, R2, 0x4, R200 ;  /* 0x00000004024c7825 */ /* 0x008fc600078e02c8 */
[----:B------:R-:W-:Y:S04]  /*ef50*/  STL.64 [R1+0x6f0], R78 ;  /* 0x0006f04e01007387 */ /* 0x000fe80000100a00 */
[----:B------:R-:W3:Y:S04]  /*ef60*/  LDL.LU.64 R202, [R1+0x128] ;  /* 0x0001280001ca7983 */ /* 0x000ee80000300a00 */
[----:B------:R4:W-:Y:S04]  /*ef70*/  STL.64 [R1+0x6e8], R76 ;  /* 0x0006e84c01007387 */ /* 0x0009e80000100a00 */
[----:B------:R-:W3:Y:S04]  /*ef80*/  LDL.LU.64 R210, [R1+0x120] ;  /* 0x0001200001d27983 */ /* 0x000ee80000300a00 */
[----:B------:R-:W-:Y:S01]  /*ef90*/  LDGSTS.E [R82+0x3f800], desc[UR16][R90.64], !P5 ;  /* 0x3f8000005a527fae */ /* 0x000fe2000e9a1010 */
[----:B------:R-:W-:-:S03]  /*efa0*/  ISETP.GE.U32.AND P6, PT, R93, 0x7ffffe81, PT ;  /* 0x7ffffe815d00780c */ /* 0x000fc60003fc6070 */
[----:B------:R-:W-:Y:S04]  /*efb0*/  LDGSTS.E [R82+0x3fa00], desc[UR16][R80.64], !P5 ;  /* 0x3fa0000050527fae */ /* 0x000fe8000e9a1010 */
[----:B-1----:R-:W3:Y:S04]  /*efc0*/  LDL.LU.64 R90, [R1+0x118] ;  /* 0x00011800015a7983 */ /* 0x002ee80000300a00 */
[----:B------:R-:W3:Y:S04]  /*efd0*/  LDL.LU.64 R204, [R1+0x110] ;  /* 0x0001100001cc7983 */ /* 0x000ee80000300a00 */
[----:B------:R-:W3:Y:S04]  /*efe0*/  LDL.LU.64 R200, [R1+0x108] ;  /* 0x0001080001c87983 */ /* 0x000ee80000300a00 */
[----:B------:R-:W-:Y:S04]  /*eff0*/  LDGSTS.E [R82+0x3fc00], desc[UR16][R78.64], !P6 ;  /* 0x3fc000004e527fae */ /* 0x000fe8000f1a1010 */
[----:B------:R4:W-:Y:S01]  /*f000*/  LDGSTS.E [R82+0x3fe00], desc[UR16][R76.64], !P6 ;  /* 0x3fe000004c527fae */ /* 0x0009e2000f1a1010 */
[----:B------:R-:W-:Y:S01]  /*f010*/  SEL R0, R0, RZ, P4 ;  /* 0x000000ff00007207 */ /* 0x000fe20002000000 */
[----:B------:R-:W-:-:S02]  /*f020*/  IMAD.WIDE R222, R3, 0x4, R26 ;  /* 0x0000000403de7825 */ /* 0x000fc400078e021a */
[----:B------:R-:W0:Y:S01]  /*f030*/  LDGDEPBAR ;  /* 0x00000000000079af */ /* 0x000e220000000000 */
[----:B------:R-:W-:Y:S01]  /*f040*/  ISETP.NE.U32.AND P4, PT, R0, RZ, PT ;  /* 0x000000ff0000720c */ /* 0x000fe20003f85070 */
[----:B------:R-:W-:-:S05]  /*f050*/  VIADD R0, R75, 0xfffffefd ;  /* 0xfffffefd4b007836 */ /* 0x000fca0000000000 */
[----:B------:R-:W-:Y:S02]  /*f060*/  ISETP.GE.U32.AND P6, PT, R0, 0x7ffffe7e, PT ;  /* 0x7ffffe7e0000780c */ /* 0x000fe40003fc6070 */
[----:B------:R-:W-:Y:S01]  /*f070*/  IADD3 R0, PT, PT, R74, -0x104, RZ ;  /* 0xfffffefc4a007810 */ /* 0x000fe20007ffe0ff */
[----:B------:R-:W-:-:S04]  /*f080*/  IMAD.WIDE R214, R3, 0x4, R28 ;  /* 0x0000000403d67825 */ /* 0x000fc800078e021c */
[----:B-----5:R-:W-:-:S04]  /*f090*/  IMAD.WIDE R116, R3, 0x4, R208 ;  /* 0x0000000403747825 */ /* 0x020fc800078e02d0 */
[C---:B------:R-:W-:Y:S01]  /*f0a0*/  IMAD.WIDE R106, R3.reuse, 0x4, R206 ;  /* 0x00000004036a7825 */ /* 0x040fe200078e02ce */
[----:B------:R1:W-:Y:S03]  /*f0b0*/  STL.64 [R1+0x6b0], R116 ;  /* 0x0006b07401007387 */ /* 0x0003e60000100a00 */
[C---:B------:R-:W-:Y:S01]  /*f0c0*/  IMAD.WIDE R88, R3.reuse, 0x4, R88 ;  /* 0x0000000403587825 */ /* 0x040fe200078e0258 */
[----:B------:R-:W5:Y:S03]  /*f0d0*/  LDL.LU.64 R216, [R1+0xe8] ;  /* 0x0000e80001d87983 */ /* 0x000f660000300a00 */
[C---:B----4-:R-:W-:Y:S01]  /*f0e0*/  IMAD.WIDE R76, R3.reuse, 0x4, R198 ;  /* 0x00000004034c7825 */ /* 0x050fe200078e02c6 */
[----:B------:R-:W-:Y:S04]  /*f0f0*/  STL.64 [R1+0x6a8], R106 ;  /* 0x0006a86a01007387 */ /* 0x000fe80000100a00 */
[----:B------:R-:W4:Y:S01]  /*f100*/  LDL.LU.64 R208, [R1+0xe0] ;  /* 0x0000e00001d07983 */ /* 0x000f220000300a00 */
[----:B--2---:R-:W-:-:S03]  /*f110*/  IMAD.WIDE R86, R3, 0x4, R86 ;  /* 0x0000000403567825 */ /* 0x004fc600078e0256 */
[----:B------:R-:W-:Y:S01]  /*f120*/  STL.64 [R1+0x6a0], R88 ;  /* 0x0006a05801007387 */ /* 0x000fe20000100a00 */
[----:B------:R-:W-:-:S03]  /*f130*/  IMAD.WIDE R224, R3, 0x4, R84 ;  /* 0x0000000403e07825 */ /* 0x000fc600078e0254 */
[----:B------:R-:W-:Y:S01]  /*f140*/  LDGSTS.E [R92+-0x18000], desc[UR16][R116.64], P1 ;  /* 0xe8000000745c7fae */ /* 0x000fe200089a1010 */
[----:B------:R-:W-:-:S03]  /*f150*/  IMAD.WIDE R84, R3, 0x4, R20 ;  /* 0x0000000403547825 */ /* 0x000fc600078e0214 */
[----:B------:R-:W2:Y:S01]  /*f160*/  LDL.LU.64 R20, [R1+0x1078] ;  /* 0x0010780001147983 */ /* 0x000ea20000300a00 */
[----:B------:R-:W-:-:S03]  /*f170*/  IMAD.WIDE R206, R3, 0x4, R48 ;  /* 0x0000000403ce7825 */ /* 0x000fc600078e0230 */
[----:B------:R-:W2:Y:S04]  /*f180*/  LDL.LU.64 R198, [R1+0xd8] ;  /* 0x0000d80001c67983 */ /* 0x000ea80000300a00 */
[----:B------:R-:W-:Y:S04]  /*f190*/  STL.64 [R1+0x698], R76 ;  /* 0x0006984c01007387 */ /* 0x000fe80000100a00 */
[----:B------:R-:W2:Y:S04]  /*f1a0*/  LDL.LU.64 R48, [R1+0x1070] ;  /* 0x0010700001307983 */ /* 0x000ea80000300a00 */
[----:B------:R-:W-:Y:S01]  /*f1b0*/  STL.64 [R1+0x690], R86 ;  /* 0x0006905601007387 */ /* 0x000fe20000100a00 */
[----:B---3--:R-:W-:-:S03]  /*f1c0*/  IMAD.WIDE R114, R3, 0x4, R202 ;  /* 0x0000000403727825 */ /* 0x008fc600078e02ca */
[----:B------:R-:W3:Y:S04]  /*f1d0*/  LDL.LU.64 R212, [R1+0xd0] ;  /* 0x0000d00001d47983 */ /* 0x000ee80000300a00 */
[----:B------:R-:W3:Y:S01]  /*f1e0*/  LDL.LU.64 R202, [R1+0xc8] ;  /* 0x0000c80001ca7983 */ /* 0x000ee20000300a00 */
[----:B------:R-:W-:-:S03]  /*f1f0*/  IMAD.WIDE R104, R3, 0x4, R210 ;  /* 0x0000000403687825 */ /* 0x000fc600078e02d2 */
[----:B------:R-:W-:Y:S04]  /*f200*/  STL.64 [R1+0x688], R224 ;  /* 0x000688e001007387 */ /* 0x000fe80000100a00 */
[----:B------:R-:W-:Y:S04]  /*f210*/  STL.64 [R1+0x680], R84 ;  /* 0x0006805401007387 */ /* 0x000fe80000100a00 */
[----:B------:R1:W-:Y:S01]  /*f220*/  STL.64 [R1+0x670], R114 ;  /* 0x0006707201007387 */ /* 0x0003e20000100a00 */
[----:B------:R-:W-:-:S03]  /*f230*/  IMAD.WIDE R96, R3, 0x4, R90 ;  /* 0x0000000403607825 */ /* 0x000fc600078e025a */
[----:B------:R-:W-:Y:S04]  /*f240*/  LDGSTS.E [R92+-0x17c00], desc[UR16][R114.64], P1 ;  /* 0xe8400000725c7fae */ /* 0x000fe800089a1010 */
[----:B------:R-:W3:Y:S01]  /*f250*/  LDL.LU.64 R90, [R1+0xa8] ;  /* 0x0000a800015a7983 */ /* 0x000ee20000300a00 */
[----:B------:R-:W-:-:S03]  /*f260*/  IMAD.WIDE R74, R3, 0x4, R204 ;  /* 0x00000004034a7825 */ /* 0x000fc600078e02cc */
[----:B------:R-:W-:Y:S04]  /*f270*/  STL.64 [R1+0x678], R206 ;  /* 0x000678ce01007387 */ /* 0x000fe80000100a00 */
[----:B------:R-:W-:Y:S04]  /*f280*/  STL.64 [R1+0x668], R104 ;  /* 0x0006686801007387 */ /* 0x000fe80000100a00 */
[----:B------:R-:W3:Y:S01]  /*f290*/  LDL.LU.64 R218, [R1+0xa0] ;  /* 0x0000a00001da7983 */ /* 0x000ee20000300a00 */
[----:B------:R-:W-:-:S03]  /*f2a0*/  IMAD.WIDE R232, R3, 0x4, R200 ;  /* 0x0000000403e87825 */ /* 0x000fc600078e02c8 */
[----:B------:R-:W-:Y:S04]  /*f2b0*/  STL.64 [R1+0x660], R96 ;  /* 0x0006606001007387 */ /* 0x000fe80000100a00 */
[----:B------:R-:W3:Y:S01]  /*f2c0*/  LDL.LU.64 R26, [R1+0x1068] ;  /* 0x00106800011a7983 */ /* 0x000ee20000300a00 */
[----:B------:R-:W-:-:S03]  /*f2d0*/  IMAD.WIDE R204, R3, 0x4, R10 ;  /* 0x0000000403cc7825 */ /* 0x000fc600078e020a */
[----:B------:R-:W3:Y:S04]  /*f2e0*/  LDL.LU.64 R210, [R1+0x98] ;  /* 0x0000980001d27983 */ /* 0x000ee80000300a00 */
[----:B------:R-:W3:Y:S04]  /*f2f0*/  LDL.LU.64 R28, [R1+0x1060] ;  /* 0x00106000011c7983 */ /* 0x000ee80000300a00 */
[----:B------:R-:W3:Y:S04]  /*f300*/  LDL.LU.64 R200, [R1+0x90] ;  /* 0x0000900001c87983 */ /* 0x000ee80000300a00 */
[----:B------:R-:W-:Y:S04]  /*f310*/  STL.64 [R1+0x658], R74 ;  /* 0x0006584a01007387 */ /* 0x000fe80000100a00 */
[----:B------:R-:W3:Y:S04]  /*f320*/  LDL.LU.64 R10, [R1+0x1058] ;  /* 0x00105800010a7983 */ /* 0x000ee80000300a00 */
[----:B------:R-:W-:Y:S04]  /*f330*/  STL.64 [R1+0x650], R232 ;  /* 0x000650e801007387 */ /* 0x000fe80000100a00 */
[----:B------:R-:W-:Y:S01]  /*f340*/  STL.64 [R1+0x648], R222 ;  /* 0x000648de01007387 */ /* 0x000fe20000100a00 */
[----:B------:R-:W-:-:S04]  /*f350*/  IMAD.WIDE R220, R3, 0x4, R22 ;  /* 0x0000000403dc7825 */ /* 0x000fc800078e0216 */
[C---:B-----5:R-:W-:Y:S02]  /*f360*/  IMAD.WIDE R112, R3.reuse, 0x4, R216 ;  /* 0x0000000403707825 */ /* 0x060fe400078e02d8 */
[----:B------:R-:W5:Y:S04]  /*f370*/  LDL.LU.64 R216, [R1+0x68] ;  /* 0x0000680001d87983 */ /* 0x000f680000300a00 */
[----:B------:R-:W-:Y:S01]  /*f380*/  STL.64 [R1+0x640], R214 ;  /* 0x000640d601007387 */ /* 0x000fe20000100a00 */
[----:B----4-:R-:W-:-:S03]  /*f390*/  IMAD.WIDE R102, R3, 0x4, R208 ;  /* 0x0000000403667825 */ /* 0x010fc600078e02d0 */
[----:B------:R4:W-:Y:S04]  /*f3a0*/  STL.64 [R1+0x630], R112 ;  /* 0x0006307001007387 */ /* 0x0009e80000100a00 */
[----:B------:R-:W4:Y:S01]  /*f3b0*/  LDL.LU.64 R208, [R1+0x60] ;  /* 0x0000600001d07983 */ /* 0x000f220000300a00 */
[----:B------:R-:W-:-:S03]  /*f3c0*/  IMAD.WIDE R18, R3, 0x4, R18 ;  /* 0x0000000403127825 */ /* 0x000fc600078e0212 */
[----:B------:R-:W-:Y:S01]  /*f3d0*/  LDGSTS.E [R92+-0x17800], desc[UR16][R112.64], P1 ;  /* 0xe8800000705c7fae */ /* 0x000fe200089a1010 */
[----:B--2---:R-:W-:-:S03]  /*f3e0*/  IMAD.WIDE R94, R3, 0x4, R198 ;  /* 0x00000004035e7825 */ /* 0x004fc600078e02c6 */
[----:B------:R-:W2:Y:S04]  /*f3f0*/  LDL.LU.64 R198, [R1+0x58] ;  /* 0x0000580001c67983 */ /* 0x000ea80000300a00 */
[----:B------:R-:W-:Y:S04]  /*f400*/  STL.64 [R1+0x638], R204 ;  /* 0x000638cc01007387 */ /* 0x000fe80000100a00 */
[----:B------:R-:W-:Y:S04]  /*f410*/  STL.64 [R1+0x628], R102 ;  /* 0x0006286601007387 */ /* 0x000fe80000100a00 */
[----:B------:R-:W-:Y:S01]  /*f420*/  STL.64 [R1+0x620], R94 ;  /* 0x0006205e01007387 */ /* 0x000fe20000100a00 */
[----:B---3--:R-:W-:-:S03]  /*f430*/  IMAD.WIDE R238, R3, 0x4, R212 ;  /* 0x0000000403ee7825 */ /* 0x008fc600078e02d4 */
[----:B------:R-:W3:Y:S01]  /*f440*/  LDL.LU.64 R22, [R1+0x1050] ;  /* 0x0010500001167983 */ /* 0x000ee20000300a00 */
[----:B------:R-:W-:-:S04]  /*f450*/  IMAD.WIDE R230, R3, 0x4, R202 ;  /* 0x0000000403e67825 */ /* 0x000fc800078e02ca */
[C---:B------:R-:W-:Y:S02]  /*f460*/  IMAD.WIDE R212, R3.reuse, 0x4, R36 ;  /* 0x0000000403d47825 */ /* 0x040fe400078e0224 */
[----:B------:R-:W3:Y:S02]  /*f470*/  LDL.LU.64 R36, [R1+0x1048] ;  /* 0x0010480001247983 */ /* 0x000ee40000300a00 */
[C---:B------:R-:W-:Y:S02]  /*f480*/  IMAD.WIDE R202, R3.reuse, 0x4, R12 ;  /* 0x0000000403ca7825 */ /* 0x040fe400078e020c */
[----:B------:R-:W-:Y:S04]  /*f490*/  STL.64 [R1+0x618], R238 ;  /* 0x000618ee01007387 */ /* 0x000fe80000100a00 */
[----:B------:R-:W3:Y:S04]  /*f4a0*/  LDL.LU.64 R12, [R1+0x1040] ;  /* 0x00104000010c7983 */ /* 0x000ee80000300a00 */
[----:B------:R-:W-:Y:S01]  /*f4b0*/  STL.64 [R1+0x610], R230 ;  /* 0x000610e601007387 */ /* 0x000fe20000100a00 */
[----:B------:R-:W-:-:S03]  /*f4c0*/  IMAD.WIDE R110, R3, 0x4, R90 ;  /* 0x00000004036e7825 */ /* 0x000fc600078e025a */
[----:B------:R-:W3:Y:S04]  /*f4d0*/  LDL.LU.64 R90, [R1+0x28] ;  /* 0x00002800015a7983 */ /* 0x000ee80000300a00 */
[----:B------:R-:W-:Y:S04]  /*f4e0*/  STL.64 [R1+0x608], R220 ;  /* 0x000608dc01007387 */ /* 0x000fe80000100a00 */
[----:B------:R-:W-:Y:S01]  /*f4f0*/  STL.64 [R1+0x600], R212 ;  /* 0x000600d401007387 */ /* 0x000fe20000100a00 */
[----:B------:R-:W-:-:S03]  /*f500*/  IMAD.WIDE R100, R3, 0x4, R218 ;  /* 0x0000000403647825 */ /* 0x000fc600078e02da */
[----:B------:R1:W-:Y:S04]  /*f510*/  STL.64 [R1+0x5f0], R110 ;  /* 0x0005f06e01007387 */ /* 0x0003e80000100a00 */
[----:B------:R-:W-:Y:S04]  /*f520*/  STL.64 [R1+0x5f8], R202 ;  /* 0x0005f8ca01007387 */ /* 0x000fe80000100a00 */
[----:B------:R-:W-:Y:S01]  /*f530*/  STL.64 [R1+0x5e8], R100 ;  /* 0x0005e86401007387 */ /* 0x000fe20000100a00 */
[----:B------:R-:W-:-:S03]  /*f540*/  IMAD.WIDE R228, R3, 0x4, R10 ;  /* 0x0000000403e47825 */ /* 0x000fc600078e020a */
[----:B------:R-:W-:Y:S04]  /*f550*/  LDGSTS.E [R92+-0x17400], desc[UR16][R110.64], P1 ;  /* 0xe8c000006e5c7fae */ /* 0x000fe800089a1010 */
[----:B------:R-:W3:Y:S01]  /*f560*/  LDL.LU.64 R10, [R1+0x1038] ;  /* 0x00103800010a7983 */ /* 0x000ee20000300a00 */
[----:B------:R-:W-:-:S04]  /*f570*/  IMAD.WIDE R80, R3, 0x4, R210 ;  /* 0x0000000403507825 */ /* 0x000fc800078e02d2 */
[C---:B------:R-:W-:Y:S01]  /*f580*/  IMAD.WIDE R236, R3.reuse, 0x4, R200 ;  /* 0x0000000403ec7825 */ /* 0x040fe200078e02c8 */
[----:B------:R-:W-:Y:S03]  /*f590*/  STL.64 [R1+0xa0], R80 ;  /* 0x0000a05001007387 */ /* 0x000fe60000100a00 */
[C---:B------:R-:W-:Y:S02]  /*f5a0*/  IMAD.WIDE R218, R3.reuse, 0x4, R6 ;  /* 0x0000000403da7825 */ /* 0x040fe400078e0206 */
[----:B------:R-:W3:Y:S02]  /*f5b0*/  LDL.LU.64 R6, [R1+0x1030] ;  /* 0x0010300001067983 */ /* 0x000ee40000300a00 */
[C---:B------:R-:W-:Y:S02]  /*f5c0*/  IMAD.WIDE R210, R3.reuse, 0x4, R32 ;  /* 0x0000000403d27825 */ /* 0x040fe400078e0220 */
[----:B------:R-:W3:Y:S02]  /*f5d0*/  LDL.LU.64 R32, [R1+0x1028] ;  /* 0x0010280001207983 */ /* 0x000ee40000300a00 */
[----:B------:R-:W-:-:S02]  /*f5e0*/  IMAD.WIDE R200, R3, 0x4, R42 ;  /* 0x0000000403c87825 */ /* 0x000fc400078e022a */
[----:B------:R-:W-:Y:S04]  /*f5f0*/  STL.64 [R1+0xb0], R236 ;  /* 0x0000b0ec01007387 */ /* 0x000fe80000100a00 */
[----:B------:R-:W3:Y:S04]  /*f600*/  LDL.LU.64 R42, [R1+0x1020] ;  /* 0x00102000012a7983 */ /* 0x000ee80000300a00 */
[----:B------:R-:W-:Y:S04]  /*f610*/  STL.64 [R1+0xc0], R228 ;  /* 0x0000c0e401007387 */ /* 0x000fe80000100a00 */
[----:B------:R-:W-:Y:S04]  /*f620*/  STL.64 [R1+0xd0], R218 ;  /* 0x0000d0da01007387 */ /* 0x000fe80000100a00 */
[----:B------:R-:W-:Y:S01]  /*f630*/  STL.64 [R1+0x118], R210 ;  /* 0x000118d201007387 */ /* 0x000fe20000100a00 */
[----:B------:R-:W-:-:S04]  /*f640*/  IMAD.WIDE R226, R3, 0x4, R28 ;  /* 0x0000000403e27825 */ /* 0x000fc800078e021c */
[----:B-----5:R-:W-:-:S05]  /*f650*/  IMAD.WIDE R108, R3, 0x4, R216 ;  /* 0x00000004036c7825 */ /* 0x020fca00078e02d8 */
[----:B------:R5:W-:Y:S01]  /*f660*/  STL.64 [R1+0x150], R108 ;  /* 0x0001506c01007387 */ /* 0x000be20000100a00 */
[----:B----4-:R-:W-:-:S03]  /*f670*/  IMAD.WIDE R98, R3, 0x4, R208 ;  /* 0x0000000403627825 */ /* 0x010fc600078e02d0 */
[----:B------:R-:W-:Y:S04]  /*f680*/  STL.64 [R1+0x120], R200 ;  /* 0x000120c801007387 */ /* 0x000fe80000100a00 */
[----:B------:R-:W-:Y:S01]  /*f690*/  STL.64 [R1+0x5e0], R98 ;  /* 0x0005e06201007387 */ /* 0x000fe20000100a00 */
[----:B------:R-:W-:-:S03]  /*f6a0*/  IMAD.WIDE R216, R3, 0x4, R4 ;  /* 0x0000000403d87825 */ /* 0x000fc600078e0204 */
[----:B------:R-:W-:Y:S01]  /*f6b0*/  LDGSTS.E [R92+-0x17000], desc[UR16][R108.64], P1 ;  /* 0xe90000006c5c7fae */ /* 0x000fe200089a1010 */
[----:B--2---:R-:W-:-:S04]  /*f6c0*/  IMAD.WIDE R78, R3, 0x4, R198 ;  /* 0x00000004034e7825 */ /* 0x004fc800078e02c6 */
[----:B------:R-:W-:-:S04]  /*f6d0*/  IMAD.WIDE R208, R3, 0x4, R46 ;  /* 0x0000000403d07825 */ /* 0x000fc800078e022e */
[----:B------:R-:W-:-:S04]  /*f6e0*/  IMAD.WIDE R198, R3, 0x4, R24 ;  /* 0x0000000403c67825 */ /* 0x000fc800078e0218 */
[C---:B---3--:R-:W-:Y:S02]  /*f6f0*/  IMAD.WIDE R234, R3.reuse, 0x4, R10 ;  /* 0x0000000403ea7825 */ /* 0x048fe400078e020a */
[----:B------:R-:W2:Y:S04]  /*f700*/  LDL.LU.64 R10, [R1+0x1018] ;  /* 0x00101800010a7983 */ /* 0x000ea80000300a00 */
[----:B------:R-:W3:Y:S04]  /*f710*/  LDL.LU.64 R28, [R1+0x1010] ;  /* 0x00101000011c7983 */ /* 0x000ee80000300a00 */
[----:B------:R-:W-:Y:S04]  /*f720*/  STL.64 [R1+0x5d8], R78 ;  /* 0x0005d84e01007387 */ /* 0x000fe80000100a00 */
[----:B------:R-:W4:Y:S04]  /*f730*/  LDL.LU.64 R4, [R1+0x1008] ;  /* 0x0010080001047983 */ /* 0x000f280000300a00 */
[----:B------:R-:W2:Y:S04]  /*f740*/  LDL.LU.64 R46, [R1+0x1000] ;  /* 0x00100000012e7983 */ /* 0x000ea80000300a00 */
[----:B------:R-:W-:Y:S04]  /*f750*/  STL.64 [R1+0x5d0], R234 ;  /* 0x0005d0ea01007387 */ /* 0x000fe80000100a00 */
[----:B------:R-:W2:Y:S01]  /*f760*/  LDL.LU.64 R24, [R1+0xff8] ;  /* 0x000ff80001187983 */ /* 0x000ea20000300a00 */
[----:B------:R-:W-:-:S03]  /*f770*/  IMAD.WIDE R90, R3, 0x4, R90 ;  /* 0x00000004035a7825 */ /* 0x000fc600078e025a */
[----:B------:R-:W-:Y:S01]  /*f780*/  STL.64 [R1+0x5c8], R226 ;  /* 0x0005c8e201007387 */ /* 0x000fe20000100a00 */
[----:B------:R-:W-:-:S03]  /*f790*/  IMAD.WIDE R42, R3, 0x4, R42 ;  /* 0x00000004032a7825 */ /* 0x000fc600078e022a */
[----:B------:R-:W-:Y:S01]  /*f7a0*/  STL.64 [R1+0x5c0], R216 ;  /* 0x0005c0d801007387 */ /* 0x000fe20000100a00 */
[----:B------:R-:W-:-:S03]  /*f7b0*/  IMAD.WIDE R12, R3, 0x4, R12 ;  /* 0x00000004030c7825 */ /* 0x000fc600078e020c */
[----:B------:R-:W-:Y:S01]  /*f7c0*/  STL.64 [R1+0x5b8], R208 ;  /* 0x0005b8d001007387 */ /* 0x000fe20000100a00 */
[----:B------:R-:W-:-:S03]  /*f7d0*/  IMAD.WIDE R26, R3, 0x4, R26 ;  /* 0x00000004031a7825 */ /* 0x000fc600078e021a */
[----:B------:R1:W-:Y:S01]  /*f7e0*/  STL.64 [R1+0x5a8], R90 ;  /* 0x0005a85a01007387 */ /* 0x0003e20000100a00 */
[----:B------:R-:W-:-:S03]  /*f7f0*/  IMAD.WIDE R34, R3, 0x4, R34 ;  /* 0x0000000403227825 */ /* 0x000fc600078e0222 */
[----:B------:R-:W-:Y:S01]  /*f800*/  STL.64 [R1+0x5b0], R198 ;  /* 0x0005b0c601007387 */ /* 0x000fe20000100a00 */
[----:B------:R-:W-:-:S03]  /*f810*/  IMAD.WIDE R40, R3, 0x4, R40 ;  /* 0x0000000403287825 */ /* 0x000fc600078e0228 */
[----:B------:R-:W-:Y:S01]  /*f820*/  LDGSTS.E [R92+-0x16c00], desc[UR16][R90.64], P1 ;  /* 0xe94000005a5c7fae */ /* 0x000fe200089a1010 */
[----:B------:R-:W-:-:S04]  /*f830*/  IMAD.WIDE R32, R3, 0x4, R32 ;  /* 0x0000000403207825 */ /* 0x000fc800078e0220 */
        /* <DEDUP_REMOVED lines=11> */
[----:B---3--:R-:W-:-:S05]  /*f8f0*/  IMAD.WIDE R28, R3, 0x4, R28 ;  /* 0x00000004031c7825 */ /* 0x008fca00078e021c */
[----:B------:R-:W-:Y:S04]  /*f900*/  STL.64 [R1+0x5a0], R28 ;  /* 0x0005a01c01007387 */ /* 0x000fe80000100a00 */
[----:B------:R-:W-:Y:S01]  /*f910*/  STL.64 [R1+0x598], R42 ;  /* 0x0005982a01007387 */ /* 0x000fe20000100a00 */
[----:B----4-:R-:W-:-:S03]  /*f920*/  IMAD.WIDE R4, R3, 0x4, R4 ;  /* 0x0000000403047825 */ /* 0x010fc600078e0204 */
[----:B------:R-:W-:Y:S04]  /*f930*/  STL.64 [R1+0x590], R12 ;  /* 0x0005900c01007387 */ /* 0x000fe80000100a00 */
[----:B------:R-:W-:Y:S01]  /*f940*/  STL.64 [R1+0x588], R26 ;  /* 0x0005881a01007387 */ /* 0x000fe20000100a00 */
[----:B--2---:R-:W-:-:S03]  /*f950*/  IMAD.WIDE R24, R3, 0x4, R24 ;  /* 0x0000000403187825 */ /* 0x004fc600078e0218 */
[----:B------:R-:W-:Y:S04]  /*f960*/  STL.64 [R1+0x580], R18 ;  /* 0x0005801201007387 */ /* 0x000fe80000100a00 */
[----:B------:R-:W-:Y:S01]  /*f970*/  STL.64 [R1+0x578], R34 ;  /* 0x0005782201007387 */ /* 0x000fe20000100a00 */
[----:B------:R-:W-:-:S03]  /*f980*/  IMAD.WIDE R46, R3, 0x4, R46 ;  /* 0x00000004032e7825 */ /* 0x000fc600078e022e */
[----:B------:R-:W-:Y:S04]  /*f990*/  STL.64 [R1+0x568], R24 ;  /* 0x0005681801007387 */ /* 0x000fe80000100a00 */
[----:B------:R-:W-:Y:S01]  /*f9a0*/  STL.64 [R1+0x570], R40 ;  /* 0x0005702801007387 */ /* 0x000fe20000100a00 */
[----:B------:R-:W-:-:S03]  /*f9b0*/  IMAD.WIDE R10, R3, 0x4, R10 ;  /* 0x00000004030a7825 */ /* 0x000fc600078e020a */
[----:B------:R2:W-:Y:S04]  /*f9c0*/  STL.64 [R1+0x560], R4 ;  /* 0x0005600401007387 */ /* 0x0005e80000100a00 */
[----:B------:R-:W-:Y:S04]  /*f9d0*/  STL.64 [R1+0x558], R32 ;  /* 0x0005582001007387 */ /* 0x000fe80000100a00 */
[----:B------:R-:W-:Y:S04]  /*f9e0*/  STL.64 [R1+0x550], R36 ;  /* 0x0005502401007387 */ /* 0x000fe80000100a00 */
[----:B------:R3:W-:Y:S04]  /*f9f0*/  STL.64 [R1+0x548], R48 ;  /* 0x0005483001007387 */ /* 0x0007e80000100a00 */
[----:B------:R4:W-:Y:S04]  /*fa00*/  STL.64 [R1+0x540], R44 ;  /* 0x0005402c01007387 */ /* 0x0009e80000100a00 */
[----:B------:R-:W-:Y:S04]  /*fa10*/  STL.64 [R1+0x538], R30 ;  /* 0x0005381e01007387 */ /* 0x000fe80000100a00 */
[----:B------:R-:W-:Y:S04]  /*fa20*/  STL.64 [R1+0x528], R46 ;  /* 0x0005282e01007387 */ /* 0x000fe80000100a00 */
[----:B------:R-:W-:Y:S04]  /*fa30*/  STL.64 [R1+0x530], R38 ;  /* 0x0005302601007387 */ /* 0x000fe80000100a00 */
[----:B------:R-:W-:Y:S04]  /*fa40*/  STL.64 [R1+0x520], R10 ;  /* 0x0005200a01007387 */ /* 0x000fe80000100a00 */
[----:B------:R-:W-:Y:S04]  /*fa50*/  STL.64 [R1+0x518], R6 ;  /* 0x0005180601007387 */ /* 0x000fe80000100a00 */
[----:B------:R-:W-:Y:S04]  /*fa60*/  STL.64 [R1+0x510], R22 ;  /* 0x0005101601007387 */ /* 0x000fe80000100a00 */
[----:B------:R-:W-:Y:S04]  /*fa70*/  STL.64 [R1+0x508], R20 ;  /* 0x0005081401007387 */ /* 0x000fe80000100a00 */
[----:B------:R2:W-:Y:S04]  /*fa80*/  STL.64 [R1+0x500], R14 ;  /* 0x0005000e01007387 */ /* 0x0005e80000100a00 */
[----:B-1----:R-:W2:Y:S04]  /*fa90*/  LDL.LU.64 R116, [R1+0xff0] ;  /* 0x000ff00001747983 */ /* 0x002ea80000300a00 */
[----:B------:R1:W-:Y:S04]  /*faa0*/  STL.64 [R1+0x4f8], R8 ;  /* 0x0004f80801007387 */ /* 0x0003e80000100a00 */
[----:B------:R-:W2:Y:S04]  /*fab0*/  LDL.LU.64 R114, [R1+0xfe8] ;  /* 0x000fe80001727983 */ /* 0x000ea80000300a00 */
[----:B------:R1:W-:Y:S04]  /*fac0*/  STL.64 [R1+0x4f0], R16 ;  /* 0x0004f01001007387 */ /* 0x0003e80000100a00 */
[----:B------:R-:W2:Y:S04]  /*fad0*/  LDL.LU.64 R112, [R1+0xfe0] ;  /* 0x000fe00001707983 */ /* 0x000ea80000300a00 */
[----:B------:R-:W2:Y:S04]  /*fae0*/  LDL.LU.64 R110, [R1+0xfd8] ;  /* 0x000fd800016e7983 */ /* 0x000ea80000300a00 */
[----:B-----5:R-:W5:Y:S04]  /*faf0*/  LDL.LU.64 R108, [R1+0xfd0] ;  /* 0x000fd000016c7983 */ /* 0x020f680000300a00 */
[----:B------:R-:W2:Y:S04]  /*fb00*/  LDL.LU.64 R90, [R1+0xfc8] ;  /* 0x000fc800015a7983 */ /* 0x000ea80000300a00 */
[----:B------:R-:W-:Y:S04]  /*fb10*/  LDGSTS.E [R92+-0x16800], desc[UR16][R24.64], P1 ;  /* 0xe9800000185c7fae */ /* 0x000fe800089a1010 */
[----:B------:R-:W-:Y:S04]  /*fb20*/  LDGSTS.E [R92+-0x16400], desc[UR16][R46.64], P1 ;  /* 0xe9c000002e5c7fae */ /* 0x000fe800089a1010 */
[----:B--2---:R-:W-:Y:S04]  /*fb30*/  LDGSTS.E [R91+-0x17f80], desc[UR16][R106.64], P1 ;  /* 0xe80800006a5b7fae */ /* 0x004fe800089a1010 */
[----:B------:R-:W-:Y:S04]  /*fb40*/  LDGSTS.E [R91+-0x17b80], desc[UR16][R104.64], P1 ;  /* 0xe8480000685b7fae */ /* 0x000fe800089a1010 */
[----:B------:R-:W-:Y:S04]  /*fb50*/  LDGSTS.E [R91+-0x17780], desc[UR16][R102.64], P1 ;  /* 0xe8880000665b7fae */ /* 0x000fe800089a1010 */
[----:B------:R-:W-:Y:S04]  /*fb60*/  LDGSTS.E [R91+-0x17380], desc[UR16][R100.64], P1 ;  /* 0xe8c80000645b7fae */ /* 0x000fe800089a1010 */
[----:B------:R-:W2:Y:S04]  /*fb70*/  LDL.LU.64 R106, [R1+0xfc0] ;  /* 0x000fc000016a7983 */ /* 0x000ea80000300a00 */
[----:B------:R-:W-:Y:S04]  /*fb80*/  LDGSTS.E [R91+-0x16f80], desc[UR16][R98.64], P1 ;  /* 0xe9080000625b7fae */ /* 0x000fe800089a1010 */
[----:B------:R-:W2:Y:S04]  /*fb90*/  LDL.LU.64 R104, [R1+0xfb8] ;  /* 0x000fb80001687983 */ /* 0x000ea80000300a00 */
[----:B------:R-:W-:Y:S04]  /*fba0*/  LDGSTS.E [R91+-0x16b80], desc[UR16][R28.64], P1 ;  /* 0xe94800001c5b7fae */ /* 0x000fe800089a1010 */
[----:B------:R-:W2:Y:S04]  /*fbb0*/  LDL.LU.64 R102, [R1+0xfb0] ;  /* 0x000fb00001667983 */ /* 0x000ea80000300a00 */
[----:B------:R1:W-:Y:S04]  /*fbc0*/  LDGSTS.E [R91+-0x16780], desc[UR16][R4.64], P1 ;  /* 0xe9880000045b7fae */ /* 0x0003e800089a1010 */
[----:B------:R-:W2:Y:S04]  /*fbd0*/  LDL.LU.64 R100, [R1+0xfa8] ;  /* 0x000fa80001647983 */ /* 0x000ea80000300a00 */
[----:B------:R-:W-:Y:S04]  /*fbe0*/  LDGSTS.E [R91+-0x16380], desc[UR16][R10.64], P1 ;  /* 0xe9c800000a5b7fae */ /* 0x000fe800089a1010 */
[----:B------:R-:W2:Y:S01]  /*fbf0*/  LDL.LU.64 R98, [R1+0xfa0] ;  /* 0x000fa00001627983 */ /* 0x000ea20000300a00 */
[----:B------:R-:W-:Y:S01]  /*fc00*/  VIADD R93, R133, 0xfffffeff ;  /* 0xfffffeff855d7836 */ /* 0x000fe20000000000 */
[----:B-1----:R-:W1:Y:S02]  /*fc10*/  LDC R5, c[0x0][0x3a0] ;  /* 0x0000e800ff057b82 */ /* 0x002e640000000800 */
[----:B------:R-:W-:Y:S04]  /*fc20*/  LDGSTS.E [R90+-0x17f00], desc[UR16][R88.64], P1 ;  /* 0xe8100000585a7fae */ /* 0x000fe800089a1010 */
[----:B------:R-:W-:Y:S02]  /*fc30*/  LDGSTS.E [R90+-0x17b00], desc[UR16][R96.64], P1 ;  /* 0xe8500000605a7fae */ /* 0x000fe400089a1010 */
[----:B------:R-:W1:Y:S02]  /*fc40*/  LDC R133, c[0x0][0x3a0] ;  /* 0x0000e800ff857b82 */ /* 0x000e640000000800 */
[----:B------:R-:W-:Y:S04]  /*fc50*/  LDGSTS.E [R90+-0x17700], desc[UR16][R94.64], P1 ;  /* 0xe89000005e5a7fae */ /* 0x000fe800089a1010 */
[----:B------:R-:W2:Y:S04]  /*fc60*/  LDL.LU.64 R88, [R1+0xf98] ;  /* 0x000f980001587983 */ /* 0x000ea80000300a00 */
[----:B------:R-:W-:Y:S04]  /*fc70*/  LDGSTS.E [R90+-0x17300], desc[UR16][R80.64], P1 ;  /* 0xe8d00000505a7fae */ /* 0x000fe800089a1010 */
[----:B------:R-:W-:Y:S04]  /*fc80*/  LDGSTS.E [R90+-0x16f00], desc[UR16][R78.64], P1 ;  /* 0xe91000004e5a7fae */ /* 0x000fe800089a1010 */
[----:B------:R-:W-:Y:S04]  /*fc90*/  LDGSTS.E [R90+-0x16b00], desc[UR16][R42.64], P1 ;  /* 0xe95000002a5a7fae */ /* 0x000fe800089a1010 */
[----:B------:R-:W-:Y:S04]  /*fca0*/  LDGSTS.E [R90+-0x16700], desc[UR16][R32.64], P1 ;  /* 0xe9900000205a7fae */ /* 0x000fe800089a1010 */
[----:B------:R-:W-:Y:S04]  /*fcb0*/  LDGSTS.E [R90+-0x16300], desc[UR16][R6.64], P1 ;  /* 0xe9d00000065a7fae */ /* 0x000fe800089a1010 */
[----:B------:R-:W3:Y:S04]  /*fcc0*/  LDL.LU.64 R96, [R1+0xf90] ;  /* 0x000f900001607983 */ /* 0x000ee80000300a00 */
[----:B------:R-:W3:Y:S04]  /*fcd0*/  LDL.LU.64 R94, [R1+0xf88] ;  /* 0x000f8800015e7983 */ /* 0x000ee80000300a00 */
[----:B------:R-:W3:Y:S04]  /*fce0*/  LDL.LU.64 R80, [R1+0xf80] ;  /* 0x000f800001507983 */ /* 0x000ee80000300a00 */
[----:B------:R-:W3:Y:S04]  /*fcf0*/  LDL.LU.64 R78, [R1+0xf78] ;  /* 0x000f7800014e7983 */ /* 0x000ee80000300a00 */
        /* <DEDUP_REMOVED lines=14> */
[----:B------:R-:W-:Y:S04]  /*fde0*/  LDGSTS.E [R88+-0x17a00], desc[UR16][R232.64], P1 ;  /* 0xe8600000e8587fae */ /* 0x000fe800089a1010 */
[----:B------:R-:W-:Y:S04]  /*fdf0*/  LDGSTS.E [R88+-0x17600], desc[UR16][R230.64], P1 ;  /* 0xe8a00000e6587fae */ /* 0x000fe800089a1010 */
[----:B------:R-:W2:Y:S04]  /*fe00*/  LDL.LU.64 R86, [R1+0xf48] ;  /* 0x000f480001567983 */ /* 0x000ea80000300a00 */
[----:B------:R-:W-:Y:S04]  /*fe10*/  LDGSTS.E [R88+-0x17200], desc[UR16][R228.64], P1 ;  /* 0xe8e00000e4587fae */ /* 0x000fe800089a1010 */
[----:B------:R-:W-:Y:S04]  /*fe20*/  LDGSTS.E [R88+-0x16e00], desc[UR16][R226.64], P1 ;  /* 0xe9200000e2587fae */ /* 0x000fe800089a1010 */
[----:B------:R-:W4:Y:S04]  /*fe30*/  LDL.LU.64 R232, [R1+0xf40] ;  /* 0x000f400001e87983 */ /* 0x000f280000300a00 */
[----:B------:R-:W-:Y:S04]  /*fe40*/  LDGSTS.E [R88+-0x16a00], desc[UR16][R26.64], P1 ;  /* 0xe96000001a587fae */ /* 0x000fe800089a1010 */
[----:B------:R-:W4:Y:S04]  /*fe50*/  LDL.LU.64 R230, [R1+0xf38] ;  /* 0x000f380001e67983 */ /* 0x000f280000300a00 */
[----:B------:R3:W-:Y:S04]  /*fe60*/  LDGSTS.E [R88+-0x16600], desc[UR16][R48.64], P1 ;  /* 0xe9a0000030587fae */ /* 0x0007e800089a1010 */
[----:B------:R-:W4:Y:S04]  /*fe70*/  LDL.LU.64 R228, [R1+0xf30] ;  /* 0x000f300001e47983 */ /* 0x000f280000300a00 */
[----:B------:R-:W-:Y:S04]  /*fe80*/  LDGSTS.E [R88+-0x16200], desc[UR16][R20.64], P1 ;  /* 0xe9e0000014587fae */ /* 0x000fe800089a1010 */
[----:B------:R-:W4:Y:S01]  /*fe90*/  LDL.LU.64 R226, [R1+0xf28] ;  /* 0x000f280001e27983 */ /* 0x000f220000300a00 */
[----:B------:R-:W-:Y:S01]  /*fea0*/  ISETP.GE.U32.AND P2, PT, R93, 0x7ffffe80, PT ;  /* 0x7ffffe805d00780c */ /* 0x000fe20003f46070 */
[----:B------:R-:W-:Y:S01]  /*feb0*/  IMAD.WIDE R250, R2, 0x4, R250 ;  /* 0x0000000402fa7825 */ /* 0x000fe200078e02fa */
[----:B---3--:R-:W3:Y:S01]  /*fec0*/  LDC R48, c[0x0][0x3a0] ;  /* 0x0000e800ff307b82 */ /* 0x008ee20000000800 */
[----:B--2---:R-:W-:Y:S04]  /*fed0*/  LDGSTS.E [R87+-0x17d80], desc[UR16][R224.64], P1 ;  /* 0xe8280000e0577fae */ /* 0x004fe800089a1010 */
[----:B------:R-:W-:Y:S04]  /*fee0*/  LDGSTS.E [R87+-0x17980], desc[UR16][R222.64], P1 ;  /* 0xe8680000de577fae */ /* 0x000fe800089a1010 */
[----:B------:R-:W-:Y:S04]  /*fef0*/  LDGSTS.E [R87+-0x17580], desc[UR16][R220.64], P1 ;  /* 0xe8a80000dc577fae */ /* 0x000fe800089a1010 */
[----:B------:R-:W2:Y:S04]  /*ff00*/  LDL.LU.64 R224, [R1+0xf20] ;  /* 0x000f200001e07983 */ /* 0x000ea80000300a00 */
[----:B------:R-:W2:Y:S04]  /*ff10*/  LDL.LU.64 R222, [R1+0xf18] ;  /* 0x000f180001de7983 */ /* 0x000ea80000300a00 */
[----:B------:R-:W2:Y:S04]  /*ff20*/  LDL.LU.64 R26, [R1+0x6c8] ;  /* 0x0006c800011a7983 */ /* 0x000ea80000300a00 */
[----:B------:R-:W2:Y:S04]  /*ff30*/  LDL.LU.64 R12, [R1+0x6e0] ;  /* 0x0006e000010c7983 */ /* 0x000ea80000300a00 */
[----:B------:R-:W-:Y:S04]  /*ff40*/  LDGSTS.E [R87+-0x17180], desc[UR16][R218.64], P1 ;  /* 0xe8e80000da577fae */ /* 0x000fe800089a1010 */
[----:B------:R-:W3:Y:S04]  /*ff50*/  LDL.LU.64 R42, [R1+0x710] ;  /* 0x00071000012a7983 */ /* 0x000ee80000300a00 */
[----:B------:R-:W-:Y:S04]  /*ff60*/  LDGSTS.E [R87+-0x16d80], desc[UR16][R216.64], P1 ;  /* 0xe9280000d8577fae */ /* 0x000fe800089a1010 */
[----:B------:R-:W5:Y:S04]  /*ff70*/  LDL.LU.64 R28, [R1+0x728] ;  /* 0x00072800011c7983 */ /* 0x000f680000300a00 */
[----:B------:R-:W-:Y:S04]  /*ff80*/  LDGSTS.E [R87+-0x16980], desc[UR16][R18.64], P1 ;  /* 0xe968000012577fae */ /* 0x000fe800089a1010 */
[----:B------:R-:W5:Y:S04]  /*ff90*/  LDL.LU.64 R220, [R1+0xf10] ;  /* 0x000f100001dc7983 */ /* 0x000f680000300a00 */
[----:B------:R4:W-:Y:S04]  /*ffa0*/  LDGSTS.E [R87+-0x16580], desc[UR16][R44.64], P1 ;  /* 0xe9a800002c577fae */ /* 0x0009e800089a1010 */
[----:B------:R-:W5:Y:S04]  /*ffb0*/  LDL.LU.64 R218, [R1+0xf08] ;  /* 0x000f080001da7983 */ /* 0x000f680000300a00 */
[----:B------:R2:W-:Y:S04]  /*ffc0*/  LDGSTS.E [R87+-0x16180], desc[UR16][R14.64], P1 ;  /* 0xe9e800000e577fae */ /* 0x0005e800089a1010 */
[----:B------:R-:W5:Y:S01]  /*ffd0*/  LDL.LU.64 R216, [R1+0xf00] ;  /* 0x000f000001d87983 */ /* 0x000f620000300a00 */
[----:B------:R-:W-:Y:S01]  /*ffe0*/  IADD3 R93, PT, PT, R252, -0x102, RZ ;  /* 0xfffffefefc5d7810 */ /* 0x000fe20007ffe0ff */
[C---:B------:R-:W-:Y:S01]  /*fff0*/  IMAD.WIDE R248, R2.reuse, 0x4, R248 ;  /* 0x0000000402f87825 */ /* 0x040fe200078e02f8 */
[----:B------:R-:W1:Y:S01]  /*10000*/  LDC R252, c[0x0][0x3a0] ;  /* 0x0000e800fffc7b82 */ /* 0x000e620000000800 */
[----:B------:R-:W-:Y:S04]  /*10010*/  LDGSTS.E [R86+-0x17d00], desc[UR16][R84.64], P1 ;  /* 0xe830000054567fae */ /* 0x000fe800089a1010 */
[----:B------:R-:W-:Y:S01]  /*10020*/  LDGSTS.E [R86+-0x17900], desc[UR16][R214.64], P1 ;  /* 0xe8700000d6567fae */ /* 0x000fe200089a1010 */
[----:B------:R-:W-:-:S02]  /*10030*/  IMAD.WIDE R246, R2, 0x4, R246 ;  /* 0x0000000402f67825 */ /* 0x000fc400078e02f6 */
[----:B----4-:R-:W4:Y:S01]  /*10040*/  LDC R44, c[0x0][0x3a0] ;  /* 0x0000e800ff2c7b82 */ /* 0x010f220000000800 */
[----:B------:R-:W-:Y:S04]  /*10050*/  LDGSTS.E [R86+-0x17500], desc[UR16][R212.64], P1 ;  /* 0xe8b00000d4567fae */ /* 0x000fe800089a1010 */
[----:B------:R-:W4:Y:S04]  /*10060*/  LDL.LU.64 R84, [R1+0xef8] ;  /* 0x000ef80001547983 */ /* 0x000f280000300a00 */
[----:B------:R-:W-:Y:S04]  /*10070*/  LDGSTS.E [R86+-0x17100], desc[UR16][R210.64], P1 ;  /* 0xe8f00000d2567fae */ /* 0x000fe800089a1010 */
[----:B------:R-:W-:Y:S04]  /*10080*/  LDGSTS.E [R86+-0x16d00], desc[UR16][R208.64], P1 ;  /* 0xe9300000d0567fae */ /* 0x000fe800089a1010 */
[----:B------:R-:W-:Y:S04]  /*10090*/  LDGSTS.E [R86+-0x16900], desc[UR16][R34.64], P1 ;  /* 0xe970000022567fae */ /* 0x000fe800089a1010 */
[----:B------:R-:W-:Y:S04]  /*100a0*/  LDGSTS.E [R86+-0x16500], desc[UR16][R30.64], P1 ;  /* 0xe9b000001e567fae */ /* 0x000fe800089a1010 */
[----:B------:R1:W-:Y:S04]  /*100b0*/  LDGSTS.E [R86+-0x16100], desc[UR16][R8.64], P1 ;  /* 0xe9f0000008567fae */ /* 0x0003e800089a1010 */
[----:B------:R-:W4:Y:S04]  /*100c0*/  LDL.LU.64 R214, [R1+0xef0] ;  /* 0x000ef00001d67983 */ /* 0x000f280000300a00 */
[----:B------:R-:W4:Y:S04]  /*100d0*/  LDL.LU.64 R212, [R1+0xee8] ;  /* 0x000ee80001d47983 */ /* 0x000f280000300a00 */
[----:B------:R-:W4:Y:S01]  /*100e0*/  LDL.LU.64 R210, [R1+0xee0] ;  /* 0x000ee00001d27983 */ /* 0x000f220000300a00 */
[----:B--2---:R-:W-:-:S03]  /*100f0*/  IMAD.WIDE R14, R2, 0x4, R12 ;  /* 0x00000004020e7825 */ /* 0x004fc600078e020c */
[----:B------:R-:W2:Y:S01]  /*10100*/  LDL.LU.64 R208, [R1+0xed8] ;  /* 0x000ed80001d07983 */ /* 0x000ea20000300a00 */
[----:B---3--:R-:W-:-:S04]  /*10110*/  IMAD.WIDE R10, R2, 0x4, R42 ;  /* 0x00000004020a7825 */ /* 0x008fc800078e022a */
[C---:B-----5:R-:W-:Y:S01]  /*10120*/  IMAD.WIDE R6, R2.reuse, 0x4, R28 ;  /* 0x0000000402067825 */ /* 0x060fe200078e021c */
[----:B------:R-:W-:Y:S01]  /*10130*/  ISETP.GE.U32.AND P5, PT, R93, 0x7ffffe7f, PT ;  /* 0x7ffffe7f5d00780c */ /* 0x000fe20003fa6070 */
[----:B-1----:R-:W1:Y:S08]  /*10140*/  LDC R8, c[0x0][0x3a0] ;  /* 0x0000e800ff087b82 */ /* 0x002e700000000800 */
[----:B------:R-:W3:Y:S08]  /*10150*/  LDC R93, c[0x0][0x3a0] ;  /* 0x0000e800ff5d7b82 */ /* 0x000ef00000000800 */
[----:B------:R-:W5:Y:S01]  /*10160*/  LDC R9, c[0x0][0x3a0] ;  /* 0x0000e800ff097b82 */ /* 0x000f620000000800 */
[----:B----4-:R-:W-:Y:S04]  /*10170*/  LDGSTS.E [R85+-0x17c80], desc[UR16][R206.64], P1 ;  /* 0xe8380000ce557fae */ /* 0x010fe800089a1010 */
[----:B------:R-:W-:Y:S04]  /*10180*/  LDGSTS.E [R85+-0x17880], desc[UR16][R204.64], P1 ;  /* 0xe8780000cc557fae */ /* 0x000fe800089a1010 */
[----:B------:R-:W-:Y:S04]  /*10190*/  LDGSTS.E [R85+-0x17480], desc[UR16][R202.64], P1 ;  /* 0xe8b80000ca557fae */ /* 0x000fe800089a1010 */
[----:B------:R-:W-:Y:S04]  /*101a0*/  LDGSTS.E [R85+-0x17080], desc[UR16][R200.64], P1 ;  /* 0xe8f80000c8557fae */ /* 0x000fe800089a1010 */
[----:B------:R-:W-:Y:S04]  /*101b0*/  LDGSTS.E [R85+-0x16c80], desc[UR16][R198.64], P1 ;  /* 0xe9380000c6557fae */ /* 0x000fe800089a1010 */
[----:B------:R4:W-:Y:S04]  /*101c0*/  LDGSTS.E [R85+-0x16880], desc[UR16][R40.64], P1 ;  /* 0xe978000028557fae */ /* 0x0009e800089a1010 */
[----:B------:R-:W-:Y:S04]  /*101d0*/  LDGSTS.E [R85+-0x16480], desc[UR16][R38.64], P1 ;  /* 0xe9b8000026557fae */ /* 0x000fe800089a1010 */
[----:B------:R1:W-:Y:S04]  /*101e0*/  LDGSTS.E [R85+-0x16080], desc[UR16][R16.64], P1 ;  /* 0xe9f8000010557fae */ /* 0x0003e800089a1010 */
[----:B------:R-:W2:Y:S01]  /*101f0*/  LDL.LU.64 R206, [R1+0xed0] ;  /* 0x000ed00001ce7983 */ /* 0x000ea20000300a00 */
[----:B----4-:R-:W4:Y:S03]  /*10200*/  LDC R41, c[0x0][0x3a0] ;  /* 0x0000e800ff297b82 */ /* 0x010f260000000800 */
[----:B------:R-:W2:Y:S01]  /*10210*/  LDL.LU.64 R204, [R1+0xec8] ;  /* 0x000ec80001cc7983 */ /* 0x000ea20000300a00 */
[----:B-1----:R-:W-:-:S03]  /*10220*/  IMAD.WIDE R16, R2, 0x4, R26 ;  /* 0x0000000402107825 */ /* 0x002fc600078e021a */
[----:B------:R-:W2:Y:S04]  /*10230*/  LDL.LU.64 R202, [R1+0xec0] ;  /* 0x000ec00001ca7983 */ /* 0x000ea80000300a00 */
[----:B------:R-:W2:Y:S04]  /*10240*/  LDL.LU.64 R200, [R1+0xeb8] ;  /* 0x000eb80001c87983 */ /* 0x000ea80000300a00 */
[----:B------:R-:W2:Y:S04]  /*10250*/  LDL.LU.64 R198, [R1+0xeb0] ;  /* 0x000eb00001c67983 */ /* 0x000ea80000300a00 */
[----:B------:R1:W-:Y:S04]  /*10260*/  STL.64 [R1+0x6c8], R16 ;  /* 0x0006c81001007387 */ /* 0x0003e80000100a00 */
[----:B------:R1:W-:Y:S04]  /*10270*/  STL.64 [R1+0x6e0], R14 ;  /* 0x0006e00e01007387 */ /* 0x0003e80000100a00 */
[----:B------:R1:W-:Y:S04]  /*10280*/  STL.64 [R1+0x728], R6 ;  /* 0x0007280601007387 */ /* 0x0003e80000100a00 */
[----:B------:R1:W-:Y:S04]  /*10290*/  STL.64 [R1+0x710], R10 ;  /* 0x0007100a01007387 */ /* 0x0003e80000100a00 */
[----:B------:R-:W2:Y:S04]  /*102a0*/  LDL.LU.64 R32, [R1+0x740] ;  /* 0x0007400001207983 */ /* 0x000ea80000300a00 */
[----:B------:R-:W1:Y:S04]  /*102b0*/  LDL.LU.64 R24, [R1+0x758] ;  /* 0x0007580001187983 */ /* 0x000e680000300a00 */
[----:B------:R-:W5:Y:S04]  /*102c0*/  LDL.LU.64 R34, [R1+0x928] ;  /* 0x0009280001227983 */ /* 0x000f680000300a00 */
[----:B------:R-:W5:Y:S04]  /*102d0*/  LDL.LU.64 R18, [R1+0x920] ;  /* 0x0009200001127983 */ /* 0x000f680000300a00 */
[----:B------:R-:W5:Y:S04]  /*102e0*/  LDL.LU.64 R26, [R1+0x918] ;  /* 0x00091800011a7983 */ /* 0x000f680000300a00 */
[----:B------:R-:W5:Y:S04]  /*102f0*/  LDL.LU.64 R12, [R1+0x910] ;  /* 0x00091000010c7983 */ /* 0x000f680000300a00 */
[----:B------:R-:W-:Y:S04]  /*10300*/  STL.64 [R1+0x1320], R90 ;  /* 0x0013205a01007387 */ /* 0x000fe80000100a00 */
[----:B------:R-:W-:Y:S04]  /*10310*/  STL.64 [R1+0x12d0], R88 ;  /* 0x0012d05801007387 */ /* 0x000fe80000100a00 */
[----:B------:R-:W-:Y:S04]  /*10320*/  STL.64 [R1+0x12a8], R86 ;  /* 0x0012a85601007387 */ /* 0x000fe80000100a00 */
[----:B------:R-:W-:Y:S04]  /*10330*/  STL.64 [R1+0x1270], R84 ;  /* 0x0012705401007387 */ /* 0x000fe80000100a00 */
[----:B------:R-:W5:Y:S04]  /*10340*/  LDL.LU.64 R42, [R1+0x908] ;  /* 0x00090800012a7983 */ /* 0x000f680000300a00 */
[----:B------:R-:W5:Y:S04]  /*10350*/  LDL.LU.64 R28, [R1+0x900] ;  /* 0x00090000011c7983 */ /* 0x000f680000300a00 */
[----:B------:R-:W0:Y:S01]  /*10360*/  LDGDEPBAR ;  /* 0x00000000000079af */ /* 0x000e220000000000 */
[----:B------:R-:W-:Y:S01]  /*10370*/  BAR.SYNC.DEFER_BLOCKING 0x0 ;  /* 0x0000000000007b1d */ /* 0x000fe20000010000 */
[----:B------:R-:W-:Y:S01]  /*10380*/  ISETP.GE.U32.AND P1, PT, R0, 0x7ffffe7d, PT ;  /* 0x7ffffe7d0000780c */ /* 0x000fe20003f26070 */
[----:B------:R-:W-:-:S02]  /*10390*/  VIADD R0, R133, 0xfffffefa ;  /* 0xfffffefa85007836 */ /* 0x000fc40000000000 */
[----:B---3--:R-:W-:Y:S02]  /*103a0*/  VIADD R4, R93, 0xfffffefb ;  /* 0xfffffefb5d047836 */ /* 0x008fe40000000000 */
[C---:B------:R-:W-:Y:S02]  /*103b0*/  IMAD.WIDE R244, R2.reuse, 0x4, R244 ;  /* 0x0000000402f47825 */ /* 0x040fe400078e02f4 */
[----:B------:R-:W3:Y:S02]  /*103c0*/  LDC R93, c[0x0][0x3a0] ;  /* 0x0000e800ff5d7b82 */ /* 0x000ee40000000800 */
[----:B------:R-:W-:-:S04]  /*103d0*/  IMAD.WIDE R242, R2, 0x4, R242 ;  /* 0x0000000402f27825 */ /* 0x000fc800078e02f2 */
[----:B------:R-:W-:Y:S02]  /*103e0*/  IMAD.WIDE R240, R2, 0x4, R240 ;  /* 0x0000000402f07825 */ /* 0x000fe400078e02f0 */
[----:B------:R-:W1:Y:S01]  /*103f0*/  LDC R133, c[0x0][0x3a0] ;  /* 0x0000e800ff857b82 */ /* 0x000e620000000800 */
[----:B------:R-:W-:Y:S01]  /*10400*/  @!PT LDS RZ, [RZ] ;  /* 0x00000000fffff984 */ /* 0x000fe20000000800 */
[----:B------:R-:W-:Y:S01]  /*10410*/  @!PT LDS RZ, [RZ] ;  /* 0x00000000fffff984 */ /* 0x000fe20000000800 */
[----:B------:R-:W-:Y:S01]  /*10420*/  @!PT LDS RZ, [RZ] ;  /* 0x00000000fffff984 */ /* 0x000fe20000000800 */
[----:B------:R1:W-:Y:S04]  /*10430*/  LDGSTS.E [R82+0x40000], desc[UR16][R16.64], !P2 ;  /* 0x4000000010527fae */ /* 0x0003e8000d1a1010 */
[----:B------:R5:W-:Y:S04]  /*10440*/  LDGSTS.E [R82+0x40200], desc[UR16][R14.64], !P2 ;  /* 0x402000000e527fae */ /* 0x000be8000d1a1010 */
[----:B------:R-:W-:Y:S04]  /*10450*/  LDGSTS.E [R82+0x40400], desc[UR16][R10.64], !P5 ;  /* 0x404000000a527fae */ /* 0x000fe8000e9a1010 */
[----:B------:R1:W-:Y:S01]  /*10460*/  LDGSTS.E [R82+0x40600], desc[UR16][R6.64], !P5 ;  /* 0x4060000006527fae */ /* 0x0003e2000e9a1010 */
[----:B------:R-:W-:Y:S01]  /*10470*/  ISETP.GE.U32.AND P5, PT, R0, 0x7ffffe7b, PT ;  /* 0x7ffffe7b0000780c */ /* 0x000fe20003fa6070 */
[----:B----4-:R-:W-:-:S02]  /*10480*/  VIADD R0, R41, 0xfffffef8 ;  /* 0xfffffef829007836 */ /* 0x010fc40000000000 */
[----:B--2---:R-:W-:-:S04]  /*10490*/  IMAD.WIDE R20, R2, 0x4, R32 ;  /* 0x0000000402147825 */ /* 0x004fc800078e0220 */
[C---:B-1----:R-:W-:Y:S01]  /*104a0*/  IMAD.WIDE R16, R2.reuse, 0x4, R24 ;  /* 0x0000000402107825 */ /* 0x042fe200078e0218 */
[----:B------:R1:W-:Y:S03]  /*104b0*/  STL.64 [R1+0x740], R20 ;  /* 0x0007401401007387 */ /* 0x0003e60000100a00 */
[C---:B-----5:R-:W-:Y:S01]  /*104c0*/  IMAD.WIDE R14, R2.reuse, 0x4, R34 ;  /* 0x00000004020e7825 */ /* 0x060fe200078e0222 */
[----:B------:R2:W-:Y:S03]  /*104d0*/  STL.64 [R1+0x758], R16 ;  /* 0x0007581001007387 */ /* 0x0005e60000100a00 */
[----:B------:R-:W-:Y:S01]  /*104e0*/  IMAD.WIDE R22, R2, 0x4, R26 ;  /* 0x0000000402167825 */ /* 0x000fe200078e021a */
[----:B------:R1:W-:Y:S01]  /*104f0*/  LDGSTS.E [R82+0x40800], desc[UR16][R20.64], !P6 ;  /* 0x4080000014527fae */ /* 0x0003e2000f1a1010 */
[----:B------:R-:W-:Y:S01]  /*10500*/  ISETP.GE.U32.AND P2, PT, R4, 0x7ffffe7c, PT ;  /* 0x7ffffe7c0400780c */ /* 0x000fe20003f46070 */
[----:B------:R-:W4:Y:S01]  /*10510*/  LDC R6, c[0x0][0x3a0] ;  /* 0x0000e800ff067b82 */ /* 0x000f220000000800 */
[C---:B------:R-:W-:Y:S01]  /*10520*/  IMAD.WIDE R10, R2.reuse, 0x4, R18 ;  /* 0x00000004020a7825 */ /* 0x040fe200078e0212 */
[----:B------:R2:W-:Y:S04]  /*10530*/  LDGSTS.E [R82+0x40a00], desc[UR16][R16.64], !P6 ;  /* 0x40a0000010527fae */ /* 0x0005e8000f1a1010 */
[----:B------:R-:W5:Y:S02]  /*10540*/  LDL.LU.64 R18, [R1+0x8f8] ;  /* 0x0008f80001127983 */ /* 0x000f640000300a00 */
[----:B------:R-:W3:Y:S02]  /*10550*/  LDC R7, c[0x0][0x3a0] ;  /* 0x0000e800ff077b82 */ /* 0x000ee40000000800 */
[----:B------:R-:W3:Y:S04]  /*10560*/  LDL.LU.64 R24, [R1+0x8f0] ;  /* 0x0008f00001187983 */ /* 0x000ee80000300a00 */
[----:B------:R1:W-:Y:S04]  /*10570*/  STL.64 [R1+0x9b0], R14 ;  /* 0x0009b00e01007387 */ /* 0x0003e80000100a00 */
[----:B------:R2:W-:Y:S04]  /*10580*/  STL.64 [R1+0x9a8], R10 ;  /* 0x0009a80a01007387 */ /* 0x0005e80000100a00 */
[----:B------:R-:W4:Y:S04]  /*10590*/  LDL.LU.64 R40, [R1+0x8e8] ;  /* 0x0008e80001287983 */ /* 0x000f280000300a00 */
[----:B------:R-:W4:Y:S01]  /*105a0*/  LDL.LU.64 R34, [R1+0x8e0] ;  /* 0x0008e00001227983 */ /* 0x000f220000300a00 */
[----:B-1----:R-:W-:-:S03]  /*105b0*/  IMAD.WIDE R20, R2, 0x4, R12 ;  /* 0x0000000402147825 */ /* 0x002fc600078e020c */
[----:B------:R1:W-:Y:S01]  /*105c0*/  LDGSTS.E [R82+0x40c00], desc[UR16][R14.64], !P1 ;  /* 0x40c000000e527fae */ /* 0x0003e2000c9a1010 */
[----:B--2---:R-:W-:-:S03]  /*105d0*/  IMAD.WIDE R16, R2, 0x4, R42 ;  /* 0x0000000402107825 */ /* 0x004fc600078e022a */
[----:B------:R-:W-:Y:S04]  /*105e0*/  STL.64 [R1+0x9a0], R22 ;  /* 0x0009a01601007387 */ /* 0x000fe80000100a00 */
[----:B------:R-:W-:Y:S01]  /*105f0*/  STL.64 [R1+0x998], R20 ;  /* 0x0009981401007387 */ /* 0x000fe20000100a00 */
[----:B-1----:R-:W-:-:S03]  /*10600*/  IMAD.WIDE R14, R2, 0x4, R28 ;  /* 0x00000004020e7825 */ /* 0x002fc600078e021c */
[----:B------:R-:W2:Y:S04]  /*10610*/  LDL.LU.64 R26, [R1+0x8d8] ;  /* 0x0008d800011a7983 */ /* 0x000ea80000300a00 */
[----:B------:R-:W2:Y:S04]  /*10620*/  LDL.LU.64 R12, [R1+0x8d0] ;  /* 0x0008d000010c7983 */ /* 0x000ea80000300a00 */
[----:B------:R3:W-:Y:S04]  /*10630*/  STL.64 [R1+0x990], R16 ;  /* 0x0009901001007387 */ /* 0x0007e80000100a00 */
[----:B------:R4:W-:Y:S04]  /*10640*/  STL.64 [R1+0x988], R14 ;  /* 0x0009880e01007387 */ /* 0x0009e80000100a00 */
[----:B------:R-:W2:Y:S04]  /*10650*/  LDL.LU.64 R42, [R1+0x8c8] ;  /* 0x0008c800012a7983 */ /* 0x000ea80000300a00 */
[----:B------:R-:W2:Y:S01]  /*10660*/  LDL.LU.64 R28, [R1+0x8c0] ;  /* 0x0008c000011c7983 */ /* 0x000ea20000300a00 */
[----:B------:R-:W-:Y:S01]  /*10670*/  IADD3 R4, PT, PT, R252, -0x107, RZ ;  /* 0xfffffef9fc047810 */ /* 0x000fe20007ffe0ff */
[----:B------:R-:W-:Y:S01]  /*10680*/  VIADD R48, R48, 0xfffffea1 ;  /* 0xfffffea130307836 */ /* 0x000fe20000000000 */
[----:B------:R-:W1:Y:S01]  /*10690*/  LDC R252, c[0x0][0x3a0] ;  /* 0x0000e800fffc7b82 */ /* 0x000e620000000800 */
[----:B------:R1:W-:Y:S01]  /*106a0*/  LDGSTS.E [R82+0x40e00], desc[UR16][R10.64], !P1 ;  /* 0x40e000000a527fae */ /* 0x0003e2000c9a1010 */
[----:B------:R-:W-:-:S02]  /*106b0*/  ISETP.GE.U32.AND P6, PT, R4, 0x7ffffe7a, PT ;  /* 0x7ffffe7a0400780c */ /* 0x000fc40003fc6070 */
[----:B------:R-:W-:Y:S01]  /*106c0*/  ISETP.GE.U32.AND P1, PT, R0, 0x7ffffe79, PT ;  /* 0x7ffffe790000780c */ /* 0x000fe20003f26070 */
[----:B------:R-:W-:Y:S01]  /*106d0*/  LDGSTS.E [R82+0x41000], desc[UR16][R22.64], !P2 ;  /* 0x4100000016527fae */ /* 0x000fe2000d1a1010 */
[----:B------:R-:W-:-:S03]  /*106e0*/  IADD3 R0, PT, PT, R8, -0x10a, RZ ;  /* 0xfffffef608007810 */ /* 0x000fc60007ffe0ff */
[----:B------:R-:W-:Y:S04]  /*106f0*/  LDGSTS.E [R82+0x41200], desc[UR16][R20.64], !P2 ;  /* 0x4120000014527fae */ /* 0x000fe8000d1a1010 */
[----:B------:R3:W-:Y:S01]  /*10700*/  LDGSTS.E [R82+0x41400], desc[UR16][R16.64], !P5 ;  /* 0x4140000010527fae */ /* 0x0007e2000e9a1010 */
[----:B-1----:R-:W1:Y:S03]  /*10710*/  LDC R11, c[0x0][0x3a0] ;  /* 0x0000e800ff0b7b82 */ /* 0x002e660000000800 */
[----:B------:R4:W-:Y:S01]  /*10720*/  LDGSTS.E [R82+0x41600], desc[UR16][R14.64], !P5 ;  /* 0x416000000e527fae */ /* 0x0009e2000e9a1010 */
[----:B------:R-:W-:Y:S01]  /*10730*/  ISETP.GE.U32.AND P5, PT, R0, 0x7ffffe77, PT ;  /* 0x7ffffe770000780c */ /* 0x000fe20003fa6070 */
[----:B------:R-:W-:-:S03]  /*10740*/  VIADD R0, R9, 0xfffffef4 ;  /* 0xfffffef409007836 */ /* 0x000fc60000000000 */
[----:B------:R-:W1:Y:S01]  /*10750*/  LDC R10, c[0x0][0x3a0] ;  /* 0x0000e800ff0a7b82 */ /* 0x000e620000000800 */
[----:B-----5:R-:W-:-:S04]  /*10760*/  IMAD.WIDE R18, R2, 0x4, R18 ;  /* 0x0000000402127825 */ /* 0x020fc800078e0212 */
[C---:B---3--:R-:W-:Y:S01]  /*10770*/  IMAD.WIDE R16, R2.reuse, 0x4, R24 ;  /* 0x0000000402107825 */ /* 0x048fe200078e0218 */
[----:B------:R3:W-:Y:S04]  /*10780*/  STL.64 [R1+0x980], R18 ;  /* 0x0009801201007387 */ /* 0x0007e80000100a00 */
[----:B------:R5:W-:Y:S04]  /*10790*/  STL.64 [R1+0x978], R16 ;  /* 0x0009781001007387 */ /* 0x000be80000100a00 */
[----:B------:R-:W2:Y:S01]  /*107a0*/  LDL.LU.64 R24, [R1+0x8b8] ;  /* 0x0008b80001187983 */ /* 0x000ea20000300a00 */
[----:B----4-:R-:W-:-:S03]  /*107b0*/  IMAD.WIDE R14, R2, 0x4, R40 ;  /* 0x00000004020e7825 */ /* 0x010fc600078e0228 */
[----:B------:R-:W-:Y:S01]  /*107c0*/  LDGSTS.E [R82+0x41800], desc[UR16][R18.64], !P6 ;  /* 0x4180000012527fae */ /* 0x000fe2000f1a1010 */
[----:B------:R-:W-:-:S03]  /*107d0*/  IMAD.WIDE R8, R2, 0x4, R34 ;  /* 0x0000000402087825 */ /* 0x000fc600078e0222 */
[----:B------:R-:W4:Y:S04]  /*107e0*/  LDL.LU.64 R40, [R1+0x8b0] ;  /* 0x0008b00001287983 */ /* 0x000f280000300a00 */
[----:B------:R1:W-:Y:S04]  /*107f0*/  STL.64 [R1+0x970], R14 ;  /* 0x0009700e01007387 */ /* 0x0003e80000100a00 */
[----:B------:R1:W-:Y:S04]  /*10800*/  STL.64 [R1+0x958], R8 ;  /* 0x0009580801007387 */ /* 0x0003e80000100a00 */
[----:B------:R-:W4:Y:S04]  /*10810*/  LDL.LU.64 R34, [R1+0x8a8] ;  /* 0x0008a80001227983 */ /* 0x000f280000300a00 */
[----:B---3--:R-:W3:Y:S01]  /*10820*/  LDL.LU.64 R18, [R1+0x8a0] ;  /* 0x0008a00001127983 */ /* 0x008ee20000300a00 */
[----:B--2---:R-:W-:-:S03]  /*10830*/  IMAD.WIDE R22, R2, 0x4, R26 ;  /* 0x0000000402167825 */ /* 0x004fc600078e021a */
[----:B------:R5:W-:Y:S01]  /*10840*/  LDGSTS.E [R82+0x41a00], desc[UR16][R16.64], !P6 ;  /* 0x41a0000010527fae */ /* 0x000be2000f1a1010 */
[----:B------:R-:W-:-:S03]  /*10850*/  IMAD.WIDE R20, R2, 0x4, R12 ;  /* 0x0000000402147825 */ /* 0x000fc600078e020c */
[----:B------:R1:W-:Y:S04]  /*10860*/  LDGSTS.E [R82+0x41c00], desc[UR16][R14.64], !P1 ;  /* 0x41c000000e527fae */ /* 0x0003e8000c9a1010 */
[----:B------:R2:W-:Y:S01]  /*10870*/  STL.64 [R1+0x950], R22 ;  /* 0x0009501601007387 */ /* 0x0005e20000100a00 */
[----:B-----5:R-:W-:-:S03]  /*10880*/  IMAD.WIDE R16, R2, 0x4, R42 ;  /* 0x0000000402107825 */ /* 0x020fc600078e022a */
[----:B------:R4:W-:Y:S01]  /*10890*/  STL.64 [R1+0x948], R20 ;  /* 0x0009481401007387 */ /* 0x0009e20000100a00 */
[----:B-1----:R-:W-:-:S03]  /*108a0*/  IMAD.WIDE R14, R2, 0x4, R28 ;  /* 0x00000004020e7825 */ /* 0x002fc600078e021c */
[----:B------:R-:W5:Y:S04]  /*108b0*/  LDL.LU.64 R26, [R1+0x898] ;  /* 0x00089800011a7983 */ /* 0x000f680000300a00 */
[----:B------:R-:W5:Y:S04]  /*108c0*/  LDL.LU.64 R12, [R1+0x890] ;  /* 0x00089000010c7983 */ /* 0x000f680000300a00 */
[----:B------:R1:W-:Y:S04]  /*108d0*/  STL.64 [R1+0x940], R16 ;  /* 0x0009401001007387 */ /* 0x0003e80000100a00 */
[----:B------:R3:W-:Y:S04]  /*108e0*/  STL.64 [R1+0x938], R14 ;  /* 0x0009380e01007387 */ /* 0x0007e80000100a00 */
[----:B------:R-:W5:Y:S04]  /*108f0*/  LDL.LU.64 R42, [R1+0x888] ;  /* 0x00088800012a7983 */ /* 0x000f680000300a00 */
[----:B------:R-:W5:Y:S01]  /*10900*/  LDL.LU.64 R28, [R1+0x880] ;  /* 0x00088000011c7983 */ /* 0x000f620000300a00 */
[----:B------:R-:W-:-:S02]  /*10910*/  VIADD R4, R5, 0xfffffef7 ;  /* 0xfffffef705047836 */ /* 0x000fc40000000000 */
[----:B------:R-:W1:Y:S01]  /*10920*/  LDC R5, c[0x0][0x3a0] ;  /* 0x0000e800ff057b82 */ /* 0x000e620000000800 */
[----:B------:R1:W-:Y:S02]  /*10930*/  LDGSTS.E [R82+0x41e00], desc[UR16][R8.64], !P1 ;  /* 0x41e0000008527fae */ /* 0x0003e4000c9a1010 */
[----:B------:R-:W-:Y:S01]  /*10940*/  ISETP.GE.U32.AND P2, PT, R4, 0x7ffffe78, PT ;  /* 0x7ffffe780400780c */ /* 0x000fe20003f46070 */
[----:B------:R-:W-:Y:S01]  /*10950*/  VIADD R4, R6, 0xfffffef5 ;  /* 0xfffffef506047836 */ /* 0x000fe20000000000 */
[----:B------:R-:W-:-:S03]  /*10960*/  ISETP.GE.U32.AND P1, PT, R0, 0x7ffffe75, PT ;  /* 0x7ffffe750000780c */ /* 0x000fc60003f26070 */
[----:B------:R-:W2:Y:S01]  /*10970*/  LDC R6, c[0x0][0x3a0] ;  /* 0x0000e800ff067b82 */ /* 0x000ea20000000800 */
[----:B------:R-:W-:-:S07]  /*10980*/  ISETP.GE.U32.AND P6, PT, R4, 0x7ffffe76, PT ;  /* 0x7ffffe760400780c */ /* 0x000fce0003fc6070 */
[----:B------:R2:W-:Y:S01]  /*10990*/  LDGSTS.E [R82+0x42000], desc[UR16][R22.64], !P2 ;  /* 0x4200000016527fae */ /* 0x0005e2000d1a1010 */
[----:B-1----:R-:W1:Y:S03]  /*109a0*/  LDC R8, c[0x0][0x3a0] ;  /* 0x0000e800ff087b82 */ /* 0x002e660000000800 */
[----:B------:R4:W-:Y:S04]  /*109b0*/  LDGSTS.E [R82+0x42200], desc[UR16][R20.64], !P2 ;  /* 0x4220000014527fae */ /* 0x0009e8000d1a1010 */
[----:B------:R1:W-:Y:S01]  /*109c0*/  LDGSTS.E [R82+0x42400], desc[UR16][R16.64], !P5 ;  /* 0x4240000010527fae */ /* 0x0003e2000e9a1010 */
[----:B------:R-:W1:Y:S03]  /*109d0*/  LDC R9, c[0x0][0x3a0] ;  /* 0x0000e800ff097b82 */ /* 0x000e660000000800 */
[----:B------:R3:W-:Y:S01]  /*109e0*/  LDGSTS.E [R82+0x42600], desc[UR16][R14.64], !P5 ;  /* 0x426000000e527fae */ /* 0x0007e2000e9a1010 */
[----:B--2---:R-:W-:-:S04]  /*109f0*/  IMAD.WIDE R22, R2, 0x4, R24 ;  /* 0x0000000402167825 */ /* 0x004fc800078e0218 */
[C---:B----4-:R-:W-:Y:S01]  /*10a00*/  IMAD.WIDE R20, R2.reuse, 0x4, R40 ;  /* 0x0000000402147825 */ /* 0x050fe200078e0228 */
[----:B------:R5:W-:Y:S04]  /*10a10*/  STL.64 [R1+0x930], R22 ;  /* 0x0009301601007387 */ /* 0x000be80000100a00 */
[----:B------:R2:W-:Y:S04]  /*10a20*/  STL.64 [R1+0x928], R20 ;  /* 0x0009281401007387 */ /* 0x0005e80000100a00 */
[----:B------:R5:W-:Y:S01]  /*10a30*/  LDGSTS.E [R82+0x42800], desc[UR16][R22.64], !P6 ;  /* 0x4280000016527fae */ /* 0x000be2000f1a1010 */
[----:B-1----:R-:W-:-:S03]  /*10a40*/  IMAD.WIDE R16, R2, 0x4, R34 ;  /* 0x0000000402107825 */ /* 0x002fc600078e0222 */
[----:B------:R2:W-:Y:S01]  /*10a50*/  LDGSTS.E [R82+0x42a00], desc[UR16][R20.64], !P6 ;  /* 0x42a0000014527fae */ /* 0x0005e2000f1a1010 */
[----:B---3--:R-:W-:-:S03]  /*10a60*/  IMAD.WIDE R14, R2, 0x4, R18 ;  /* 0x00000004020e7825 */ /* 0x008fc600078e0212 */
[----:B------:R1:W-:Y:S04]  /*10a70*/  LDGSTS.E [R82+0x42c00], desc[UR16][R16.64], !P1 ;  /* 0x42c0000010527fae */ /* 0x0003e8000c9a1010 */
[----:B------:R-:W3:Y:S04]  /*10a80*/  LDL.LU.64 R18, [R1+0x878] ;  /* 0x0008780001127983 */ /* 0x000ee80000300a00 */
[----:B------:R-:W4:Y:S04]  /*10a90*/  LDL.LU.64 R24, [R1+0x870] ;  /* 0x0008700001187983 */ /* 0x000f280000300a00 */
[----:B------:R1:W-:Y:S04]  /*10aa0*/  STL.64 [R1+0x920], R16 ;  /* 0x0009201001007387 */ /* 0x0003e80000100a00 */
[----:B------:R1:W-:Y:S04]  /*10ab0*/  STL.64 [R1+0x918], R14 ;  /* 0x0009180e01007387 */ /* 0x0003e80000100a00 */
[----:B------:R-:W4:Y:S01]  /*10ac0*/  LDL.LU.64 R40, [R1+0x868] ;  /* 0x0008680001287983 */ /* 0x000f220000300a00 */
[----:B-----5:R-:W-:-:S03]  /*10ad0*/  IMAD.WIDE R22, R2, 0x4, R26 ;  /* 0x0000000402167825 */ /* 0x020fc600078e021a */
[----:B------:R-:W5:Y:S01]  /*10ae0*/  LDL.LU.64 R34, [R1+0x860] ;  /* 0x0008600001227983 */ /* 0x000f620000300a00 */
[----:B--2---:R-:W-:-:S03]  /*10af0*/  IMAD.WIDE R20, R2, 0x4, R12 ;  /* 0x0000000402147825 */ /* 0x004fc600078e020c */
[----:B------:R2:W-:Y:S04]  /*10b00*/  LDGSTS.E [R82+0x42e00], desc[UR16][R14.64], !P1 ;  /* 0x42e000000e527fae */ /* 0x0005e8000c9a1010 */
[----:B------:R-:W-:Y:S01]  /*10b10*/  STL.64 [R1+0x910], R22 ;  /* 0x0009101601007387 */ /* 0x000fe20000100a00 */
[----:B-1----:R-:W-:-:S03]  /*10b20*/  IMAD.WIDE R16, R2, 0x4, R42 ;  /* 0x0000000402107825 */ /* 0x002fc600078e022a */
[----:B------:R-:W-:Y:S01]  /*10b30*/  STL.64 [R1+0x908], R20 ;  /* 0x0009081401007387 */ /* 0x000fe20000100a00 */
[----:B--2---:R-:W-:-:S03]  /*10b40*/  IMAD.WIDE R14, R2, 0x4, R28 ;  /* 0x00000004020e7825 */ /* 0x004fc600078e021c */
[----:B------:R-:W2:Y:S04]  /*10b50*/  LDL.LU.64 R26, [R1+0x858] ;  /* 0x00085800011a7983 */ /* 0x000ea80000300a00 */
[----:B------:R-:W2:Y:S04]  /*10b60*/  LDL.LU.64 R12, [R1+0x850] ;  /* 0x00085000010c7983 */ /* 0x000ea80000300a00 */
[----:B------:R4:W-:Y:S04]  /*10b70*/  STL.64 [R1+0x900], R16 ;  /* 0x0009001001007387 */ /* 0x0009e80000100a00 */
[----:B------:R1:W-:Y:S04]  /*10b80*/  STL.64 [R1+0x8f8], R14 ;  /* 0x0008f80e01007387 */ /* 0x0003e80000100a00 */
[----:B------:R-:W2:Y:S04]  /*10b90*/  LDL.LU.64 R42, [R1+0x848] ;  /* 0x00084800012a7983 */ /* 0x000ea80000300a00 */
[----:B------:R-:W2:Y:S01]  /*10ba0*/  LDL.LU.64 R28, [R1+0x840] ;  /* 0x00084000011c7983 */ /* 0x000ea20000300a00 */
[----:B------:R-:W-:Y:S01]  /*10bb0*/  VIADD R0, R11, 0xfffffef2 ;  /* 0xfffffef20b007836 */ /* 0x000fe20000000000 */
[----:B------:R-:W-:Y:S01]  /*10bc0*/  IADD3 R4, PT, PT, R7, -0x10d, RZ ;  /* 0xfffffef307047810 */ /* 0x000fe20007ffe0ff */
[----:B------:R-:W1:Y:S03]  /*10bd0*/  LDC R11, c[0x0][0x3a0] ;  /* 0x0000e800ff0b7b82 */ /* 0x000e660000000800 */
[----:B------:R-:W-:-:S02]  /*10be0*/  ISETP.GE.U32.AND P2, PT, R4, 0x7ffffe74, PT ;  /* 0x7ffffe740400780c */ /* 0x000fc40003f46070 */
[----:B------:R-:W-:Y:S01]  /*10bf0*/  ISETP.GE.U32.AND P5, PT, R0, 0x7ffffe73, PT ;  /* 0x7ffffe730000780c */ /* 0x000fe20003fa6070 */
[----:B------:R-:W-:Y:S01]  /*10c00*/  VIADD R4, R5, 0xfffffef1 ;  /* 0xfffffef105047836 */ /* 0x000fe20000000000 */
[----:B------:R-:W-:Y:S01]  /*10c10*/  IADD3 R0, PT, PT, R10, -0x110, RZ ;  /* 0xfffffef00a007810 */ /* 0x000fe20007ffe0ff */
[----:B------:R-:W2:Y:S03]  /*10c20*/  LDC R7, c[0x0][0x3a0] ;  /* 0x0000e800ff077b82 */ /* 0x000ea60000000800 */
[----:B------:R-:W-:Y:S01]  /*10c30*/  ISETP.GE.U32.AND P1, PT, R0, 0x7ffffe71, PT ;  /* 0x7ffffe710000780c */ /* 0x000fe20003f26070 */
[----:B------:R-:W-:Y:S01]  /*10c40*/  VIADD R0, R8, 0xfffffeee ;  /* 0xfffffeee08007836 */ /* 0x000fe20000000000 */
[----:B------:R-:W-:-:S03]  /*10c50*/  ISETP.GE.U32.AND P6, PT, R4, 0x7ffffe72, PT ;  /* 0x7ffffe720400780c */ /* 0x000fc60003fc6070 */
[----:B------:R-:W-:Y:S01]  /*10c60*/  LDGSTS.E [R82+0x43000], desc[UR16][R22.64], !P2 ;  /* 0x4300000016527fae */ /* 0x000fe2000d1a1010 */
[----:B------:R-:W2:Y:S03]  /*10c70*/  LDC R8, c[0x0][0x3a0] ;  /* 0x0000e800ff087b82 */ /* 0x000ea60000000800 */
[----:B------:R-:W-:Y:S04]  /*10c80*/  LDGSTS.E [R82+0x43200], desc[UR16][R20.64], !P2 ;  /* 0x4320000014527fae */ /* 0x000fe8000d1a1010 */
[----:B------:R4:W-:Y:S01]  /*10c90*/  LDGSTS.E [R82+0x43400], desc[UR16][R16.64], !P5 ;  /* 0x4340000010527fae */ /* 0x0009e2000e9a1010 */
[----:B------:R-:W2:Y:S03]  /*10ca0*/  LDC R5, c[0x0][0x3a0] ;  /* 0x0000e800ff057b82 */ /* 0x000ea60000000800 */
[----:B------:R1:W-:Y:S01]  /*10cb0*/  LDGSTS.E [R82+0x43600], desc[UR16][R14.64], !P5 ;  /* 0x436000000e527fae */ /* 0x0003e2000e9a1010 */
[----:B------:R-:W-:Y:S01]  /*10cc0*/  ISETP.GE.U32.AND P5, PT, R0, 0x7ffffe6f, PT ;  /* 0x7ffffe6f0000780c */ /* 0x000fe20003fa6070 */
[----:B-1----:R-:W-:-:S02]  /*10cd0*/  VIADD R0, R11, 0xfffffeec ;  /* 0xfffffeec0b007836 */ /* 0x002fc40000000000 */
[----:B---3--:R-:W-:-:S04]  /*10ce0*/  IMAD.WIDE R18, R2, 0x4, R18 ;  /* 0x0000000402127825 */ /* 0x008fc800078e0212 */
[C---:B----4-:R-:W-:Y:S01]  /*10cf0*/  IMAD.WIDE R16, R2.reuse, 0x4, R24 ;  /* 0x0000000402107825 */ /* 0x050fe200078e0218 */
[----:B------:R1:W-:Y:S04]  /*10d00*/  STL.64 [R1+0x8f0], R18 ;  /* 0x0008f01201007387 */ /* 0x0003e80000100a00 */
[----:B------:R3:W-:Y:S04]  /*10d10*/  STL.64 [R1+0x8e8], R16 ;  /* 0x0008e81001007387 */ /* 0x0007e80000100a00 */
[----:B------:R-:W4:Y:S01]  /*10d20*/  LDL.LU.64 R24, [R1+0x838] ;  /* 0x0008380001187983 */ /* 0x000f220000300a00 */
[----:B------:R-:W-:-:S03]  /*10d30*/  IMAD.WIDE R14, R2, 0x4, R40 ;  /* 0x00000004020e7825 */ /* 0x000fc600078e0228 */
[----:B------:R-:W-:Y:S01]  /*10d40*/  LDGSTS.E [R82+0x43800], desc[UR16][R18.64], !P6 ;  /* 0x4380000012527fae */ /* 0x000fe2000f1a1010 */
[----:B-----5:R-:W-:-:S03]  /*10d50*/  IMAD.WIDE R10, R2, 0x4, R34 ;  /* 0x00000004020a7825 */ /* 0x020fc600078e0222 */
        /* <DEDUP_REMOVED lines=8> */
[----:B------:R1:W-:Y:S04]  /*10de0*/  LDGSTS.E [R82+0x43c00], desc[UR16][R14.64], !P1 ;  /* 0x43c000000e527fae */ /* 0x0003e8000c9a1010 */
[----:B------:R4:W-:Y:S01]  /*10df0*/  STL.64 [R1+0x8d0], R22 ;  /* 0x0008d01601007387 */ /* 0x0009e20000100a00 */
[----:B---3--:R-:W-:-:S03]  /*10e00*/  IMAD.WIDE R16, R2, 0x4, R42 ;  /* 0x0000000402107825 */ /* 0x008fc600078e022a */
[----:B------:R5:W-:Y:S01]  /*10e10*/  STL.64 [R1+0x8c8], R20 ;  /* 0x0008c81401007387 */ /* 0x000be20000100a00 */
[----:B-1----:R-:W-:-:S03]  /*10e20*/  IMAD.WIDE R14, R2, 0x4, R28 ;  /* 0x00000004020e7825 */ /* 0x002fc600078e021c */
[----:B------:R-:W2:Y:S04]  /*10e30*/  LDL.LU.64 R26, [R1+0x818] ;  /* 0x00081800011a7983 */ /* 0x000ea80000300a00 */
[----:B------:R-:W3:Y:S04]  /*10e40*/  LDL.LU.64 R12, [R1+0x810] ;  /* 0x00081000010c7983 */ /* 0x000ee80000300a00 */
[----:B------:R1:W-:Y:S04]  /*10e50*/  STL.64 [R1+0x8c0], R16 ;  /* 0x0008c01001007387 */ /* 0x0003e80000100a00 */
[----:B------:R1:W-:Y:S04]  /*10e60*/  STL.64 [R1+0x8b8], R14 ;  /* 0x0008b80e01007387 */ /* 0x0003e80000100a00 */
[----:B------:R-:W2:Y:S04]  /*10e70*/  LDL.LU.64 R42, [R1+0x808] ;  /* 0x00080800012a7983 */ /* 0x000ea80000300a00 */
[----:B------:R-:W3:Y:S01]  /*10e80*/  LDL.LU.64 R28, [R1+0x800] ;  /* 0x00080000011c7983 */ /* 0x000ee20000300a00 */
[----:B------:R-:W-:-:S02]  /*10e90*/  VIADD R4, R6, 0xfffffeef ;  /* 0xfffffeef06047836 */ /* 0x000fc40000000000 */
[----:B------:R-:W1:Y:S01]  /*10ea0*/  LDC R6, c[0x0][0x3a0] ;  /* 0x0000e800ff067b82 */ /* 0x000e620000000800 */
[----:B------:R1:W-:Y:S02]  /*10eb0*/  LDGSTS.E [R82+0x43e00], desc[UR16][R10.64], !P1 ;  /* 0x43e000000a527fae */ /* 0x0003e4000c9a1010 */
[----:B------:R-:W-:Y:S02]  /*10ec0*/  ISETP.GE.U32.AND P2, PT, R4, 0x7ffffe70, PT ;  /* 0x7ffffe700400780c */ /* 0x000fe40003f46070 */
[----:B------:R-:W-:-:S03]  /*10ed0*/  IADD3 R4, PT, PT, R7, -0x113, RZ ;  /* 0xfffffeed07047810 */ /* 0x000fc60007ffe0ff */
[----:B-1----:R-:W1:Y:S01]  /*10ee0*/  LDC R10, c[0x0][0x3a0] ;  /* 0x0000e800ff0a7b82 */ /* 0x002e620000000800 */
[----:B------:R-:W-:-:S07]  /*10ef0*/  ISETP.GE.U32.AND P6, PT, R4, 0x7ffffe6e, PT ;  /* 0x7ffffe6e0400780c */ /* 0x000fce0003fc6070 */
[----:B------:R4:W-:Y:S01]  /*10f00*/  LDGSTS.E [R82+0x44000], desc[UR16][R22.64], !P2 ;  /* 0x4400000016527fae */ /* 0x0009e2000d1a1010 */
[----:B------:R-:W-:-:S03]  /*10f10*/  ISETP.GE.U32.AND P1, PT, R0, 0x7ffffe6d, PT ;  /* 0x7ffffe6d0000780c */ /* 0x000fc60003f26070 */
[----:B------:R5:W-:Y:S01]  /*10f20*/  LDGSTS.E [R82+0x44200], desc[UR16][R20.64], !P2 ;  /* 0x4420000014527fae */ /* 0x000be2000d1a1010 */
[----:B------:R-:W1:Y:S03]  /*10f30*/  LDC R7, c[0x0][0x3a0] ;  /* 0x0000e800ff077b82 */ /* 0x000e660000000800 */
[----:B------:R1:W-:Y:S04]  /*10f40*/  LDGSTS.E [R82+0x44400], desc[UR16][R16.64], !P5 ;  /* 0x4440000010527fae */ /* 0x0003e8000e9a1010 */
[----:B------:R1:W-:Y:S01]  /*10f50*/  LDGSTS.E [R82+0x44600], desc[UR16][R14.64], !P5 ;  /* 0x446000000e527fae */ /* 0x0003e2000e9a1010 */
[----:B------:R-:W-:Y:S01]  /*10f60*/  IADD3 R0, PT, PT, R9, -0x116, RZ ;  /* 0xfffffeea09007810 */ /* 0x000fe20007ffe0ff */
[----:B------:R-:W-:Y:S01]  /*10f70*/  VIADD R4, R5, 0xfffffeeb ;  /* 0xfffffeeb05047836 */ /* 0x000fe20000000000 */
[----:B------:R-:W1:Y:S02]  /*10f80*/  LDC R9, c[0x0][0x3a0] ;  /* 0x0000e800ff097b82 */ /* 0x000e640000000800 */
[----:B------:R-:W-:Y:S01]  /*10f90*/  ISETP.GE.U32.AND P5, PT, R0, 0x7ffffe6b, PT ;  /* 0x7ffffe6b0000780c */ /* 0x000fe20003fa6070 */
[----:B------:R-:W-:-:S02]  /*10fa0*/  VIADD R0, R8, 0xfffffee8 ;  /* 0xfffffee808007836 */ /* 0x000fc40000000000 */
[----:B----4-:R-:W-:-:S04]  /*10fb0*/  IMAD.WIDE R22, R2, 0x4, R24 ;  /* 0x0000000402167825 */ /* 0x010fc800078e0218 */
[C---:B-----5:R-:W-:Y:S01]  /*10fc0*/  IMAD.WIDE R20, R2.reuse, 0x4, R40 ;  /* 0x0000000402147825 */ /* 0x060fe200078e0228 */
[----:B------:R-:W-:Y:S03]  /*10fd0*/  STL.64 [R1+0x8b0], R22 ;  /* 0x0008b01601007387 */ /* 0x000fe60000100a00 */
[C---:B-1----:R-:W-:Y:S01]  /*10fe0*/  IMAD.WIDE R16, R2.reuse, 0x4, R34 ;  /* 0x0000000402107825 */ /* 0x042fe200078e0222 */
[----:B------:R2:W-:Y:S03]  /*10ff0*/  STL.64 [R1+0x8a8], R20 ;  /* 0x0008a81401007387 */ /* 0x0005e60000100a00 */
[----:B------:R-:W-:Y:S01]  /*11000*/  IMAD.WIDE R14, R2, 0x4, R18 ;  /* 0x00000004020e7825 */ /* 0x000fe200078e0212 */
[----:B------:R-:W4:Y:S01]  /*11010*/  LDL.LU.64 R24, [R1+0x7f8] ;  /* 0x0007f80001187983 */ /* 0x000f220000300a00 */
[----:B------:R-:W-:Y:S01]  /*11020*/  ISETP.GE.U32.AND P2, PT, R4, 0x7ffffe6c, PT ;  /* 0x7ffffe6c0400780c */ /* 0x000fe20003f46070 */
[----:B------:R-:W1:Y:S02]  /*11030*/  LDC R5, c[0x0][0x3a0] ;  /* 0x0000e800ff057b82 */ /* 0x000e640000000800 */
[----:B------:R-:W5:Y:S04]  /*11040*/  LDL.LU.64 R18, [R1+0x7f0] ;  /* 0x0007f00001127983 */ /* 0x000f680000300a00 */
[----:B------:R3:W-:Y:S02]  /*11050*/  STL.64 [R1+0x8a0], R16 ;  /* 0x0008a01001007387 */ /* 0x0007e40000100a00 */
[----:B------:R-:W1:Y:S02]  /*11060*/  LDC R8, c[0x0][0x3a0] ;  /* 0x0000e800ff087b82 */ /* 0x000e640000000800 */
[----:B------:R2:W-:Y:S04]  /*11070*/  STL.64 [R1+0x898], R14 ;  /* 0x0008980e01007387 */ /* 0x0005e80000100a00 */
[----:B------:R-:W5:Y:S04]  /*11080*/  LDL.LU.64 R40, [R1+0x7e8] ;  /* 0x0007e80001287983 */ /* 0x000f680000300a00 */
[----:B------:R-:W5:Y:S04]  /*11090*/  LDL.LU.64 R34, [R1+0x7e0] ;  /* 0x0007e00001227983 */ /* 0x000f680000300a00 */
[----:B------:R-:W-:Y:S04]  /*110a0*/  LDGSTS.E [R82+0x44800], desc[UR16][R22.64], !P6 ;  /* 0x4480000016527fae */ /* 0x000fe8000f1a1010 */
[----:B------:R2:W-:Y:S04]  /*110b0*/  LDGSTS.E [R82+0x44a00], desc[UR16][R20.64], !P6 ;  /* 0x44a0000014527fae */ /* 0x0005e8000f1a1010 */
[----:B------:R3:W-:Y:S04]  /*110c0*/  LDGSTS.E [R82+0x44c00], desc[UR16][R16.64], !P1 ;  /* 0x44c0000010527fae */ /* 0x0007e8000c9a1010 */
[----:B------:R3:W-:Y:S01]  /*110d0*/  LDGSTS.E [R82+0x44e00], desc[UR16][R14.64], !P1 ;  /* 0x44e000000e527fae */ /* 0x0007e2000c9a1010 */
[----:B------:R-:W-:Y:S01]  /*110e0*/  ISETP.GE.U32.AND P1, PT, R0, 0x7ffffe69, PT ;  /* 0x7ffffe690000780c */ /* 0x000fe20003f26070 */
[----:B--2---:R-:W-:-:S04]  /*110f0*/  IMAD.WIDE R20, R2, 0x4, R26 ;  /* 0x0000000402147825 */ /* 0x004fc800078e021a */
[----:B---3--:R-:W-:Y:S01]  /*11100*/  IMAD.WIDE R16, R2, 0x4, R12 ;  /* 0x0000000402107825 */ /* 0x008fe200078e020c */
[----:B------:R4:W-:Y:S03]  /*11110*/  STL.64 [R1+0x890], R20 ;  /* 0x0008901401007387 */ /* 0x0009e60000100a00 */
[----:B------:R-:W-:Y:S02]  /*11120*/  VIADD R0, R10, 0xfffffee6 ;  /* 0xfffffee60a007836 */ /* 0x000fe40000000000 */
[C---:B------:R-:W-:Y:S01]  /*11130*/  IMAD.WIDE R14, R2.reuse, 0x4, R42 ;  /* 0x00000004020e7825 */ /* 0x040fe200078e022a */
[----:B------:R-:W-:Y:S03]  /*11140*/  STL.64 [R1+0x888], R16 ;  /* 0x0008881001007387 */ /* 0x000fe60000100a00 */
[----:B------:R-:W-:Y:S01]  /*11150*/  IMAD.WIDE R10, R2, 0x4, R28 ;  /* 0x00000004020a7825 */ /* 0x000fe200078e021c */
[----:B------:R-:W2:Y:S04]  /*11160*/  LDL.LU.64 R26, [R1+0x7d8] ;  /* 0x0007d800011a7983 */ /* 0x000ea80000300a00 */
[----:B------:R-:W3:Y:S04]  /*11170*/  LDL.LU.64 R12, [R1+0x7d0] ;  /* 0x0007d000010c7983 */ /* 0x000ee80000300a00 */
[----:B------:R-:W-:Y:S04]  /*11180*/  STL.64 [R1+0x880], R14 ;  /* 0x0008800e01007387 */ /* 0x000fe80000100a00 */
[----:B------:R1:W-:Y:S04]  /*11190*/  STL.64 [R1+0x878], R10 ;  /* 0x0008780a01007387 */ /* 0x0003e80000100a00 */
[----:B------:R-:W3:Y:S04]  /*111a0*/  LDL.LU.64 R42, [R1+0x7c8] ;  /* 0x0007c800012a7983 */ /* 0x000ee80000300a00 */
[----:B------:R-:W3:Y:S01]  /*111b0*/  LDL.LU.64 R28, [R1+0x7c0] ;  /* 0x0007c000011c7983 */ /* 0x000ee20000300a00 */
[----:B------:R-:W-:-:S02]  /*111c0*/  VIADD R4, R6, 0xfffffee9 ;  /* 0xfffffee906047836 */ /* 0x000fc40000000000 */
[----:B------:R-:W1:Y:S01]  /*111d0*/  LDC R6, c[0x0][0x3a0] ;  /* 0x0000e800ff067b82 */ /* 0x000e620000000800 */
[----:B------:R4:W-:Y:S02]  /*111e0*/  LDGSTS.E [R82+0x45000], desc[UR16][R20.64], !P2 ;  /* 0x4500000014527fae */ /* 0x0009e4000d1a1010 */
[----:B------:R-:W-:Y:S02]  /*111f0*/  ISETP.GE.U32.AND P6, PT, R4, 0x7ffffe6a, PT ;  /* 0x7ffffe6a0400780c */ /* 0x000fe40003fc6070 */
[----:B------:R-:W-:Y:S04]  /*11200*/  LDGSTS.E [R82+0x45200], desc[UR16][R16.64], !P2 ;  /* 0x4520000010527fae */ /* 0x000fe8000d1a1010 */
[----:B------:R-:W-:Y:S04]  /*11210*/  LDGSTS.E [R82+0x45400], desc[UR16][R14.64], !P5 ;  /* 0x454000000e527fae */ /* 0x000fe8000e9a1010 */
[----:B------:R1:W-:Y:S01]  /*11220*/  LDGSTS.E [R82+0x45600], desc[UR16][R10.64], !P5 ;  /* 0x456000000a527fae */ /* 0x0003e2000e9a1010 */
[C---:B----4-:R-:W-:Y:S01]  /*11230*/  IMAD.WIDE R20, R2.reuse, 0x4, R24 ;  /* 0x0000000402147825 */ /* 0x050fe200078e0218 */
[----:B-1----:R-:W1:Y:S03]  /*11240*/  LDC R10, c[0x0][0x3a0] ;  /* 0x0000e800ff0a7b82 */ /* 0x002e660000000800 */
[C---:B-----5:R-:W-:Y:S01]  /*11250*/  IMAD.WIDE R18, R2.reuse, 0x4, R18 ;  /* 0x0000000402127825 */ /* 0x060fe200078e0212 */
[----:B------:R-:W-:Y:S04]  /*11260*/  STL.64 [R1+0x870], R20 ;  /* 0x0008701401007387 */ /* 0x000fe80000100a00 */
[----:B------:R4:W-:Y:S04]  /*11270*/  STL.64 [R1+0x868], R18 ;  /* 0x0008681201007387 */ /* 0x0009e80000100a00 */
[----:B------:R-:W5:Y:S01]  /*11280*/  LDL.LU.64 R24, [R1+0x7b8] ;  /* 0x0007b80001187983 */ /* 0x000f620000300a00 */
[----:B------:R-:W-:-:S03]  /*11290*/  IMAD.WIDE R16, R2, 0x4, R40 ;  /* 0x0000000402107825 */ /* 0x000fc600078e0228 */
[----:B------:R3:W-:Y:S01]  /*112a0*/  LDGSTS.E [R82+0x45800], desc[UR16][R20.64], !P6 ;  /* 0x4580000014527fae */ /* 0x0007e2000f1a1010 */
[----:B------:R-:W-:-:S03]  /*112b0*/  IMAD.WIDE R14, R2, 0x4, R34 ;  /* 0x00000004020e7825 */ /* 0x000fc600078e0222 */
[----:B------:R-:W5:Y:S04]  /*112c0*/  LDL.LU.64 R40, [R1+0x7b0] ;  /* 0x0007b00001287983 */ /* 0x000f680000300a00 */
[----:B------:R1:W-:Y:S04]  /*112d0*/  STL.64 [R1+0x860], R16 ;  /* 0x0008601001007387 */ /* 0x0003e80000100a00 */
[----:B------:R1:W-:Y:S04]  /*112e0*/  STL.64 [R1+0x858], R14 ;  /* 0x0008580e01007387 */ /* 0x0003e80000100a00 */
[----:B------:R-:W5:Y:S04]  /*112f0*/  LDL.LU.64 R34, [R1+0x7a8] ;  /* 0x0007a80001227983 */ /* 0x000f680000300a00 */
[----:B------:R-:W-:Y:S04]  /*11300*/  LDGSTS.E [R82+0x45a00], desc[UR16][R18.64], !P6 ;  /* 0x45a0000012527fae */ /* 0x000fe8000f1a1010 */
[----:B------:R1:W-:Y:S04]  /*11310*/  LDGSTS.E [R82+0x45c00], desc[UR16][R16.64], !P1 ;  /* 0x45c0000010527fae */ /* 0x0003e8000c9a1010 */
[----:B------:R1:W-:Y:S04]  /*11320*/  LDGSTS.E [R82+0x45e00], desc[UR16][R14.64], !P1 ;  /* 0x45e000000e527fae */ /* 0x0003e8000c9a1010 */
[----:B----4-:R-:W4:Y:S01]  /*11330*/  LDL.LU.64 R18, [R1+0x7a0] ;  /* 0x0007a00001127983 */ /* 0x010f220000300a00 */
[----:B--2---:R-:W-:-:S04]  /*11340*/  IMAD.WIDE R22, R2, 0x4, R26 ;  /* 0x0000000402167825 */ /* 0x004fc800078e021a */
[C---:B---3--:R-:W-:Y:S01]  /*11350*/  IMAD.WIDE R20, R2.reuse, 0x4, R12 ;  /* 0x0000000402147825 */ /* 0x048fe200078e020c */
[----:B------:R-:W-:Y:S04]  /*11360*/  STL.64 [R1+0x850], R22 ;  /* 0x0008501601007387 */ /* 0x000fe80000100a00 */
[----:B------:R5:W-:Y:S04]  /*11370*/  STL.64 [R1+0x848], R20 ;  /* 0x0008481401007387 */ /* 0x000be80000100a00 */
[----:B------:R-:W2:Y:S01]  /*11380*/  LDL.LU.64 R26, [R1+0x798] ;  /* 0x00079800011a7983 */ /* 0x000ea20000300a00 */
[----:B-1----:R-:W-:-:S03]  /*11390*/  IMAD.WIDE R16, R2, 0x4, R42 ;  /* 0x0000000402107825 */ /* 0x002fc600078e022a */
[----:B------:R-:W3:Y:S01]  /*113a0*/  LDL.LU.64 R12, [R1+0x790] ;  /* 0x00079000010c7983 */ /* 0x000ee20000300a00 */
[----:B------:R-:W-:-:S03]  /*113b0*/  IMAD.WIDE R14, R2, 0x4, R28 ;  /* 0x00000004020e7825 */ /* 0x000fc600078e021c */
[----:B------:R1:W-:Y:S04]  /*113c0*/  STL.64 [R1+0x840], R16 ;  /* 0x0008401001007387 */ /* 0x0003e80000100a00 */
[----:B------:R1:W-:Y:S04]  /*113d0*/  STL.64 [R1+0x838], R14 ;  /* 0x0008380e01007387 */ /* 0x0003e80000100a00 */
[----:B------:R-:W3:Y:S04]  /*113e0*/  LDL.LU.64 R42, [R1+0x788] ;  /* 0x00078800012a7983 */ /* 0x000ee80000300a00 */
[----:B------:R-:W3:Y:S01]  /*113f0*/  LDL.LU.64 R28, [R1+0x780] ;  /* 0x00078000011c7983 */ /* 0x000ee20000300a00 */
[----:B------:R-:W-:-:S02]  /*11400*/  IADD3 R4, PT, PT, R7, -0x119, RZ ;  /* 0xfffffee707047810 */ /* 0x000fc40007ffe0ff */
[----:B------:R-:W-:Y:S01]  /*11410*/  ISETP.GE.U32.AND P5, PT, R0, 0x7ffffe67, PT ;  /* 0x7ffffe670000780c */ /* 0x000fe20003fa6070 */
[----:B------:R-:W1:Y:S01]  /*11420*/  LDC R7, c[0x0][0x3a0] ;  /* 0x0000e800ff077b82 */ /* 0x000e620000000800 */
[----:B------:R-:W-:Y:S02]  /*11430*/  ISETP.GE.U32.AND P2, PT, R4, 0x7ffffe68, PT ;  /* 0x7ffffe680400780c */ /* 0x000fe40003f46070 */
[----:B------:R-:W-:Y:S01]  /*11440*/  IADD3 R0, PT, PT, R9, -0x11c, RZ ;  /* 0xfffffee409007810 */ /* 0x000fe20007ffe0ff */
[----:B------:R-:W-:-:S03]  /*11450*/  VIADD R4, R5, 0xfffffee5 ;  /* 0xfffffee505047836 */ /* 0x000fc60000000000 */
[----:B------:R-:W-:Y:S01]  /*11460*/  ISETP.GE.U32.AND P1, PT, R0, 0x7ffffe65, PT ;  /* 0x7ffffe650000780c */ /* 0x000fe20003f26070 */
[----:B------:R-:W-:Y:S01]  /*11470*/  VIADD R0, R8, 0xfffffee2 ;  /* 0xfffffee208007836 */ /* 0x000fe20000000000 */
[----:B------:R-:W-:-:S05]  /*11480*/  ISETP.GE.U32.AND P6, PT, R4, 0x7ffffe66, PT ;  /* 0x7ffffe660400780c */ /* 0x000fca0003fc6070 */
[----:B------:R-:W-:Y:S01]  /*11490*/  LDGSTS.E [R82+0x46000], desc[UR16][R22.64], !P2 ;  /* 0x4600000016527fae */ /* 0x000fe2000d1a1010 */
[----:B------:R-:W1:Y:S03]  /*114a0*/  LDC R9, c[0x0][0x3a0] ;  /* 0x0000e800ff097b82 */ /* 0x000e660000000800 */
[----:B------:R5:W-:Y:S04]  /*114b0*/  LDGSTS.E [R82+0x46200], desc[UR16][R20.64], !P2 ;  /* 0x4620000014527fae */ /* 0x000be8000d1a1010 */
[----:B------:R1:W-:Y:S01]  /*114c0*/  LDGSTS.E [R82+0x46400], desc[UR16][R16.64], !P5 ;  /* 0x4640000010527fae */ /* 0x0003e2000e9a1010 */
[----:B------:R-:W1:Y:S03]  /*114d0*/  LDC R8, c[0x0][0x3a0] ;  /* 0x0000e800ff087b82 */ /* 0x000e660000000800 */
[----:B------:R1:W-:Y:S01]  /*114e0*/  LDGSTS.E [R82+0x46600], desc[UR16][R14.64], !P5 ;  /* 0x466000000e527fae */ /* 0x0003e2000e9a1010 */
[----:B------:R-:W-:Y:S01]  /*114f0*/  ISETP.GE.U32.AND P5, PT, R0, 0x7ffffe63, PT ;  /* 0x7ffffe630000780c */ /* 0x000fe20003fa6070 */
[----:B------:R-:W-:-:S03]  /*11500*/  VIADD R0, R10, 0xfffffee0 ;  /* 0xfffffee00a007836 */ /* 0x000fc60000000000 */
[----:B------:R-:W1:Y:S01]  /*11510*/  LDC R5, c[0x0][0x3a0] ;  /* 0x0000e800ff057b82 */ /* 0x000e620000000800 */
[----:B-----5:R-:W-:-:S04]  /*11520*/  IMAD.WIDE R20, R2, 0x4, R24 ;  /* 0x0000000402147825 */ /* 0x020fc800078e0218 */
[C---:B-1----:R-:W-:Y:S01]  /*11530*/  IMAD.WIDE R16, R2.reuse, 0x4, R40 ;  /* 0x0000000402107825 */ /* 0x042fe200078e0228 */
[----:B------:R3:W-:Y:S04]  /*11540*/  STL.64 [R1+0x830], R20 ;  /* 0x0008301401007387 */ /* 0x0007e80000100a00 */
[----:B------:R1:W-:Y:S04]  /*11550*/  STL.64 [R1+0x828], R16 ;  /* 0x0008281001007387 */ /* 0x0003e80000100a00 */
[----:B------:R-:W5:Y:S01]  /*11560*/  LDL.LU.64 R24, [R1+0x778] ;  /* 0x0007780001187983 */ /* 0x000f620000300a00 */
[----:B------:R-:W-:-:S03]  /*11570*/  IMAD.WIDE R14, R2, 0x4, R34 ;  /* 0x00000004020e7825 */ /* 0x000fc600078e0222 */
[----:B------:R3:W-:Y:S04]  /*11580*/  LDGSTS.E [R82+0x46800], desc[UR16][R20.64], !P6 ;  /* 0x4680000014527fae */ /* 0x0007e8000f1a1010 */
[----:B------:R1:W-:Y:S04]  /*11590*/  LDGSTS.E [R82+0x46a00], desc[UR16][R16.64], !P6 ;  /* 0x46a0000010527fae */ /* 0x0003e8000f1a1010 */
[----:B------:R-:W-:Y:S01]  /*115a0*/  LDGSTS.E [R82+0x46c00], desc[UR16][R14.64], !P1 ;  /* 0x46c000000e527fae */ /* 0x000fe2000c9a1010 */
[----:B----4-:R-:W-:-:S03]  /*115b0*/  IMAD.WIDE R10, R2, 0x4, R18 ;  /* 0x00000004020a7825 */ /* 0x010fc600078e0212 */
[----:B------:R-:W4:Y:S04]  /*115c0*/  LDL.LU.64 R18, [R1+0x770] ;  /* 0x0007700001127983 */ /* 0x000f280000300a00 */
[----:B------:R-:W-:Y:S04]  /*115d0*/  STL.64 [R1+0x820], R14 ;  /* 0x0008200e01007387 */ /* 0x000fe80000100a00 */
[----:B------:R1:W-:Y:S04]  /*115e0*/  STL.64 [R1+0x818], R10 ;  /* 0x0008180a01007387 */ /* 0x0003e80000100a00 */
[----:B------:R-:W5:Y:S04]  /*115f0*/  LDL.LU.64 R40, [R1+0x768] ;  /* 0x0007680001287983 */ /* 0x000f680000300a00 */
[----:B------:R-:W5:Y:S01]  /*11600*/  LDL.LU.64 R34, [R1+0x760] ;  /* 0x0007600001227983 */ /* 0x000f620000300a00 */
[----:B--2---:R-:W-:-:S03]  /*11610*/  IMAD.WIDE R22, R2, 0x4, R26 ;  /* 0x0000000402167825 */ /* 0x004fc600078e021a */
[----:B------:R2:W-:Y:S01]  /*11620*/  LDGSTS.E [R82+0x46e00], desc[UR16][R10.64], !P1 ;  /* 0x46e000000a527fae */ /* 0x0005e2000c9a1010 */
[----:B---3--:R-:W-:-:S03]  /*11630*/  IMAD.WIDE R20, R2, 0x4, R12 ;  /* 0x0000000402147825 */ /* 0x008fc600078e020c */
[----:B------:R-:W-:Y:S04]  /*11640*/  STL.64 [R1+0x810], R22 ;  /* 0x0008101601007387 */ /* 0x000fe80000100a00 */
[----:B------:R5:W-:Y:S04]  /*11650*/  STL.64 [R1+0x808], R20 ;  /* 0x0008081401007387 */ /* 0x000be80000100a00 */
[----:B------:R-:W3:Y:S01]  /*11660*/  LDL.LU.64 R26, [R1+0x750] ;  /* 0x00075000011a7983 */ /* 0x000ee20000300a00 */
[C---:B-1----:R-:W-:Y:S01]  /*11670*/  IMAD.WIDE R16, R2.reuse, 0x4, R42 ;  /* 0x0000000402107825 */ /* 0x042fe200078e022a */
[----:B--2---:R-:W1:Y:S02]  /*11680*/  LDC R10, c[0x0][0x3a0] ;  /* 0x0000e800ff0a7b82 */ /* 0x004e640000000800 */
[----:B------:R-:W2:Y:S01]  /*11690*/  LDL.LU.64 R12, [R1+0x748] ;  /* 0x00074800010c7983 */ /* 0x000ea20000300a00 */
[----:B------:R-:W-:-:S03]  /*116a0*/  IMAD.WIDE R14, R2, 0x4, R28 ;  /* 0x00000004020e7825 */ /* 0x000fc600078e021c */
[----:B------:R1:W-:Y:S04]  /*116b0*/  STL.64 [R1+0x800], R16 ;  /* 0x0008001001007387 */ /* 0x0003e80000100a00 */
[----:B------:R1:W-:Y:S04]  /*116c0*/  STL.64 [R1+0x7f8], R14 ;  /* 0x0007f80e01007387 */ /* 0x0003e80000100a00 */
[----:B------:R-:W2:Y:S04]  /*116d0*/  LDL.LU.64 R42, [R1+0x738] ;  /* 0x00073800012a7983 */ /* 0x000ea80000300a00 */
[----:B------:R-:W2:Y:S01]  /*116e0*/  LDL.LU.64 R28, [R1+0x730] ;  /* 0x00073000011c7983 */ /* 0x000ea20000300a00 */
[----:B------:R-:W-:Y:S01]  /*116f0*/  VIADD R4, R6, 0xfffffee3 ;  /* 0xfffffee306047836 */ /* 0x000fe20000000000 */
[----:B------:R-:W-:Y:S01]  /*11700*/  ISETP.GE.U32.AND P1, PT, R0, 0x7ffffe61, PT ;  /* 0x7ffffe610000780c */ /* 0x000fe20003f26070 */
[----:B------:R-:W1:Y:S03]  /*11710*/  LDC R6, c[0x0][0x3a0] ;  /* 0x0000e800ff067b82 */ /* 0x000e660000000800 */
[----:B------:R-:W-:-:S02]  /*11720*/  ISETP.GE.U32.AND P2, PT, R4, 0x7ffffe64, PT ;  /* 0x7ffffe640400780c */ /* 0x000fc40003f46070 */
[----:B------:R-:W-:Y:S02]  /*11730*/  IADD3 R4, PT, PT, R7, -0x11f, RZ ;  /* 0xfffffee107047810 */ /* 0x000fe40007ffe0ff */
[----:B------:R-:W-:Y:S01]  /*11740*/  IADD3 R0, PT, PT, R9, -0x122, RZ ;  /* 0xfffffede09007810 */ /* 0x000fe20007ffe0ff */
[----:B------:R-:W1:Y:S01]  /*11750*/  LDC R7, c[0x0][0x3a0] ;  /* 0x0000e800ff077b82 */ /* 0x000e620000000800 */
[----:B------:R-:W-:-:S07]  /*11760*/  ISETP.GE.U32.AND P6, PT, R4, 0x7ffffe62, PT ;  /* 0x7ffffe620400780c */ /* 0x000fce0003fc6070 */
[----:B------:R-:W-:Y:S01]  /*11770*/  LDGSTS.E [R82+0x47000], desc[UR16][R22.64], !P2 ;  /* 0x4700000016527fae */ /* 0x000fe2000d1a1010 */
[----:B------:R-:W1:Y:S03]  /*11780*/  LDC R9, c[0x0][0x3a0] ;  /* 0x0000e800ff097b82 */ /* 0x000e660000000800 */
[----:B------:R5:W-:Y:S04]  /*11790*/  LDGSTS.E [R82+0x47200], desc[UR16][R20.64], !P2 ;  /* 0x4720000014527fae */ /* 0x000be8000d1a1010 */
[----:B------:R1:W-:Y:S04]  /*117a0*/  LDGSTS.E [R82+0x47400], desc[UR16][R16.64], !P5 ;  /* 0x4740000010527fae */ /* 0x0003e8000e9a1010 */
[----:B------:R1:W-:Y:S01]  /*117b0*/  LDGSTS.E [R82+0x47600], desc[UR16][R14.64], !P5 ;  /* 0x476000000e527fae */ /* 0x0003e2000e9a1010 */
[----:B------:R-:W-:Y:S01]  /*117c0*/  ISETP.GE.U32.AND P5, PT, R0, 0x7ffffe5f, PT ;  /* 0x7ffffe5f0000780c */ /* 0x000fe20003fa6070 */
[----:B------:R-:W-:-:S02]  /*117d0*/  VIADD R0, R8, 0xfffffedc ;  /* 0xfffffedc08007836 */ /* 0x000fc40000000000 */
[C---:B----4-:R-:W-:Y:S01]  /*117e0*/  IMAD.WIDE R18, R2.reuse, 0x4, R18 ;  /* 0x0000000402127825 */ /* 0x050fe200078e0212 */
[----:B------:R-:W4:Y:S03]  /*117f0*/  LDC R8, c[0x0][0x3a0] ;  /* 0x0000e800ff087b82 */ /* 0x000f260000000800 */
[----:B-----5:R-:W-:-:S05]  /*11800*/  IMAD.WIDE R20, R2, 0x4, R24 ;  /* 0x0000000402147825 */ /* 0x020fca00078e0218 */
[----:B------:R3:W-:Y:S01]  /*11810*/  STL.64 [R1+0x7f0], R20 ;  /* 0x0007f01401007387 */ /* 0x0007e20000100a00 */
[----:B-1----:R-:W-:-:S03]  /*11820*/  IMAD.WIDE R16, R2, 0x4, R40 ;  /* 0x0000000402107825 */ /* 0x002fc600078e0228 */
[----:B------:R1:W-:Y:S01]  /*11830*/  STL.64 [R1+0x7e8], R18 ;  /* 0x0007e81201007387 */ /* 0x0003e20000100a00 */
[----:B------:R-:W-:-:S03]  /*11840*/  IMAD.WIDE R14, R2, 0x4, R34 ;  /* 0x00000004020e7825 */ /* 0x000fc600078e0222 */
[----:B------:R2:W-:Y:S04]  /*11850*/  STL.64 [R1+0x7e0], R16 ;  /* 0x0007e01001007387 */ /* 0x0005e80000100a00 */
[----:B------:R-:W5:Y:S04]  /*11860*/  LDL.LU.64 R36, [R1+0x720] ;  /* 0x0007200001247983 */ /* 0x000f680000300a00 */
[----:B------:R1:W-:Y:S04]  /*11870*/  STL.64 [R1+0x7d8], R14 ;  /* 0x0007d80e01007387 */ /* 0x0003e80000100a00 */
[----:B------:R-:W4:Y:S04]  /*11880*/  LDL.LU.64 R32, [R1+0x718] ;  /* 0x0007180001207983 */ /* 0x000f280000300a00 */
[----:B------:R3:W-:Y:S04]  /*11890*/  LDGSTS.E [R82+0x47800], desc[UR16][R20.64], !P6 ;  /* 0x4780000014527fae */ /* 0x0007e8000f1a1010 */
[----:B------:R-:W4:Y:S04]  /*118a0*/  LDL.LU.64 R24, [R1+0x708] ;  /* 0x0007080001187983 */ /* 0x000f280000300a00 */
[----:B------:R-:W-:Y:S04]  /*118b0*/  LDGSTS.E [R82+0x47a00], desc[UR16][R18.64], !P6 ;  /* 0x47a0000012527fae */ /* 0x000fe8000f1a1010 */
[----:B------:R-:W4:Y:S01]  /*118c0*/  LDL.LU.64 R40, [R1+0x6d8] ;  /* 0x0006d80001287983 */ /* 0x000f220000300a00 */
[----:B---3--:R-:W-:-:S03]  /*118d0*/  IMAD.WIDE R20, R2, 0x4, R26 ;  /* 0x0000000402147825 */ /* 0x008fc600078e021a */
[----:B------:R2:W-:Y:S04]  /*118e0*/  LDGSTS.E [R82+0x47c00], desc[UR16][R16.64], !P1 ;  /* 0x47c0000010527fae */ /* 0x0005e8000c9a1010 */
[----:B------:R3:W-:Y:S01]  /*118f0*/  LDGSTS.E [R82+0x47e00], desc[UR16][R14.64], !P1 ;  /* 0x47e000000e527fae */ /* 0x0007e2000c9a1010 */
[----:B------:R-:W-:Y:S01]  /*11900*/  ISETP.GE.U32.AND P1, PT, R0, 0x7ffffe5d, PT ;  /* 0x7ffffe5d0000780c */ /* 0x000fe20003f26070 */
[----:B------:R-:W-:Y:S02]  /*11910*/  VIADD R0, R10, 0xfffffeda ;  /* 0xfffffeda0a007836 */ /* 0x000fe40000000000 */
[----:B-1----:R-:W4:Y:S01]  /*11920*/  LDL.LU.64 R18, [R1+0x6c0] ;  /* 0x0006c00001127983 */ /* 0x002f220000300a00 */
[----:B--2---:R-:W-:-:S03]  /*11930*/  IMAD.WIDE R16, R2, 0x4, R12 ;  /* 0x0000000402107825 */ /* 0x004fc600078e020c */
[----:B------:R-:W2:Y:S01]  /*11940*/  LDL.LU.64 R34, [R1+0x20] ;  /* 0x0000200001227983 */ /* 0x000ea20000300a00 */
[----:B---3--:R-:W-:-:S03]  /*11950*/  IMAD.WIDE R14, R2, 0x4, R42 ;  /* 0x00000004020e7825 */ /* 0x008fc600078e022a */
[----:B------:R-:W-:Y:S01]  /*11960*/  STL.64 [R1+0x7d0], R20 ;  /* 0x0007d01401007387 */ /* 0x000fe20000100a00 */
[----:B------:R-:W-:-:S03]  /*11970*/  IMAD.WIDE R10, R2, 0x4, R28 ;  /* 0x00000004020a7825 */ /* 0x000fc600078e021c */
[----:B------:R-:W-:Y:S04]  /*11980*/  STL.64 [R1+0x7c8], R16 ;  /* 0x0007c81001007387 */ /* 0x000fe80000100a00 */
[----:B------:R-:W3:Y:S04]  /*11990*/  LDL.LU.64 R26, [R1+0x18] ;  /* 0x00001800011a7983 */ /* 0x000ee80000300a00 */
[----:B------:R-:W3:Y:S04]  /*119a0*/  LDL.LU.64 R12, [R1+0x10] ;  /* 0x00001000010c7983 */ /* 0x000ee80000300a00 */
[----:B------:R-:W-:Y:S04]  /*119b0*/  STL.64 [R1+0x7c0], R14 ;  /* 0x0007c00e01007387 */ /* 0x000fe80000100a00 */
[----:B------:R1:W-:Y:S04]  /*119c0*/  STL.64 [R1+0x7b8], R10 ;  /* 0x0007b80a01007387 */ /* 0x0003e80000100a00 */
[----:B------:R-:W3:Y:S04]  /*119d0*/  LDL.LU.64 R42, [R1+0x8] ;  /* 0x00000800012a7983 */ /* 0x000ee80000300a00 */
[----:B------:R-:W3:Y:S01]  /*119e0*/  LDL.LU.64 R28, [R1] ;  /* 0x00000000011c7983 */ /* 0x000ee20000300a00 */
[----:B------:R-:W-:-:S02]  /*119f0*/  VIADD R4, R5, 0xfffffedf ;  /* 0xfffffedf05047836 */ /* 0x000fc40000000000 */
[----:B------:R-:W1:Y:S03]  /*11a00*/  LDC R5, c[0x0][0x3a0] ;  /* 0x0000e800ff057b82 */ /* 0x000e660000000800 */
[----:B------:R-:W-:Y:S01]  /*11a10*/  ISETP.GE.U32.AND P2, PT, R4, 0x7ffffe60, PT ;  /* 0x7ffffe600400780c */ /* 0x000fe20003f46070 */
[----:B------:R-:W-:-:S04]  /*11a20*/  VIADD R4, R6, 0xfffffedd ;  /* 0xfffffedd06047836 */ /* 0x000fc80000000000 */
[----:B------:R-:W4:Y:S01]  /*11a30*/  LDC R6, c[0x0][0x3a0] ;  /* 0x0000e800ff067b82 */ /* 0x000f220000000800 */
[----:B------:R-:W-:Y:S02]  /*11a40*/  ISETP.GE.U32.AND P6, PT, R4, 0x7ffffe5e, PT ;  /* 0x7ffffe5e0400780c */ /* 0x000fe40003fc6070 */
[----:B------:R-:W-:-:S05]  /*11a50*/  IADD3 R4, PT, PT, R7, -0x125, RZ ;  /* 0xfffffedb07047810 */ /* 0x000fca0007ffe0ff */
[----:B------:R-:W-:Y:S01]  /*11a60*/  LDGSTS.E [R82+0x48000], desc[UR16][R20.64], !P2 ;  /* 0x4800000014527fae */ /* 0x000fe2000d1a1010 */
[----:B------:R-:W2:Y:S03]  /*11a70*/  LDC R7, c[0x0][0x3a0] ;  /* 0x0000e800ff077b82 */ /* 0x000ea60000000800 */
[----:B------:R-:W-:Y:S04]  /*11a80*/  LDGSTS.E [R82+0x48200], desc[UR16][R16.64], !P2 ;  /* 0x4820000010527fae */ /* 0x000fe8000d1a1010 */
[----:B------:R-:W-:Y:S01]  /*11a90*/  LDGSTS.E [R82+0x48400], desc[UR16][R14.64], !P5 ;  /* 0x484000000e527fae */ /* 0x000fe2000e9a1010 */
[----:B------:R-:W-:-:S03]  /*11aa0*/  ISETP.GE.U32.AND P2, PT, R4, 0x7ffffe5c, PT ;  /* 0x7ffffe5c0400780c */ /* 0x000fc60003f46070 */
[----:B------:R1:W-:Y:S02]  /*11ab0*/  LDGSTS.E [R82+0x48600], desc[UR16][R10.64], !P5 ;  /* 0x486000000a527fae */ /* 0x0003e4000e9a1010 */
[----:B-1----:R-:W-:Y:S01]  /*11ac0*/  VIADD R4, R5, 0xfffffed9 ;  /* 0xfffffed905047836 */ /* 0x002fe20000000000 */
[----:B------:R-:W-:Y:S01]  /*11ad0*/  ISETP.GE.U32.AND P5, PT, R0, 0x7ffffe5b, PT ;  /* 0x7ffffe5b0000780c */ /* 0x000fe20003fa6070 */
[----:B------:R-:W1:Y:S01]  /*11ae0*/  LDC R5, c[0x0][0x3a0] ;  /* 0x0000e800ff057b82 */ /* 0x000e620000000800 */
[----:B------:R-:W-:-:S07]  /*11af0*/  IADD3 R0, PT, PT, R9, -0x128, RZ ;  /* 0xfffffed809007810 */ /* 0x000fce0007ffe0ff */
[----:B------:R-:W1:Y:S08]  /*11b00*/  LDC R9, c[0x0][0x3a0] ;  /* 0x0000e800ff097b82 */ /* 0x000e700000000800 */
[----:B------:R-:W1:Y:S08]  /*11b10*/  LDC R10, c[0x0][0x3a0] ;  /* 0x0000e800ff0a7b82 */ /* 0x000e700000000800 */
[----:B------:R-:W1:Y:S01]  /*11b20*/  LDC R11, c[0x0][0x3a0] ;  /* 0x0000e800ff0b7b82 */ /* 0x000e620000000800 */
[----:B-----5:R-:W-:-:S07]  /*11b30*/  IMAD.WIDE R22, R2, 0x4, R36 ;  /* 0x0000000402167825 */ /* 0x020fce00078e0224 */
[----:B------:R-:W5:Y:S01]  /*11b40*/  LDC R36, c[0x0][0x3a0] ;  /* 0x0000e800ff247b82 */ /* 0x000f620000000800 */
[----:B------:R-:W-:Y:S01]  /*11b50*/  LDGSTS.E [R82+0x48800], desc[UR16][R22.64], !P6 ;  /* 0x4880000016527fae */ /* 0x000fe2000f1a1010 */
[----:B----4-:R-:W-:-:S03]  /*11b60*/  IMAD.WIDE R20, R2, 0x4, R32 ;  /* 0x0000000402147825 */ /* 0x010fc600078e0220 */
[----:B------:R-:W-:Y:S03]  /*11b70*/  STL.64 [R1+0x7b0], R22 ;  /* 0x0007b01601007387 */ /* 0x000fe60000100a00 */
[----:B------:R-:W4:Y:S01]  /*11b80*/  LDC R32, c[0x0][0x3a0] ;  /* 0x0000e800ff207b82 */ /* 0x000f220000000800 */
[----:B------:R-:W-:Y:S01]  /*11b90*/  LDGSTS.E [R82+0x48a00], desc[UR16][R20.64], !P6 ;  /* 0x48a0000014527fae */ /* 0x000fe2000f1a1010 */
[----:B------:R-:W-:Y:S01]  /*11ba0*/  IMAD.WIDE R16, R2, 0x4, R24 ;  /* 0x0000000402107825 */ /* 0x000fe200078e0218 */
[----:B------:R-:W-:Y:S02]  /*11bb0*/  ISETP.GE.U32.AND P6, PT, R4, 0x7ffffe5a, PT ;  /* 0x7ffffe5a0400780c */ /* 0x000fe40003fc6070 */
[----:B------:R-:W-:Y:S03]  /*11bc0*/  STL.64 [R1+0x7a8], R20 ;  /* 0x0007a81401007387 */ /* 0x000fe60000100a00 */
[----:B------:R-:W1:Y:S01]  /*11bd0*/  LDC R24, c[0x0][0x3a0] ;  /* 0x0000e800ff187b82 */ /* 0x000e620000000800 */
[----:B------:R-:W-:Y:S01]  /*11be0*/  IMAD.WIDE R14, R2, 0x4, R40 ;  /* 0x00000004020e7825 */ /* 0x000fe200078e0228 */
[----:B------:R2:W-:Y:S06]  /*11bf0*/  LDGSTS.E [R82+0x48c00], desc[UR16][R16.64], !P1 ;  /* 0x48c0000010527fae */ /* 0x0005ec000c9a1010 */
[----:B------:R-:W1:Y:S01]  /*11c00*/  LDC R40, c[0x0][0x3a0] ;  /* 0x0000e800ff287b82 */ /* 0x000e620000000800 */
[----:B------:R-:W-:Y:S01]  /*11c10*/  VIADD R4, R6, 0xfffffed7 ;  /* 0xfffffed706047836 */ /* 0x000fe20000000000 */
[----:B------:R3:W-:Y:S01]  /*11c20*/  LDGSTS.E [R82+0x48e00], desc[UR16][R14.64], !P1 ;  /* 0x48e000000e527fae */ /* 0x0007e2000c9a1010 */
[----:B------:R-:W-:Y:S01]  /*11c30*/  ISETP.GE.U32.AND P1, PT, R0, 0x7ffffe59, PT ;  /* 0x7ffffe590000780c */ /* 0x000fe20003f26070 */
[----:B------:R-:W-:-:S02]  /*11c40*/  VIADD R0, R8, 0xfffffed6 ;  /* 0xfffffed608007836 */ /* 0x000fc40000000000 */
[----:B------:R2:W-:Y:S02]  /*11c50*/  STL.64 [R1+0x7a0], R16 ;  /* 0x0007a01001007387 */ /* 0x0005e40000100a00 */
[----:B------:R-:W4:Y:S01]  /*11c60*/  LDC R6, c[0x0][0x3a0] ;  /* 0x0000e800ff067b82 */ /* 0x000f220000000800 */
[C---:B------:R-:W-:Y:S01]  /*11c70*/  IMAD.WIDE R18, R2.reuse, 0x4, R18 ;  /* 0x0000000402127825 */ /* 0x040fe200078e0212 */
[----:B------:R3:W-:Y:S06]  /*11c80*/  STL.64 [R1+0x798], R14 ;  /* 0x0007980e01007387 */ /* 0x0007ec0000100a00 */
[----:B------:R-:W4:Y:S01]  /*11c90*/  LDC R8, c[0x0][0x3a0] ;  /* 0x0000e800ff087b82 */ /* 0x000f220000000800 */
[C---:B--2---:R-:W-:Y:S01]  /*11ca0*/  IMAD.WIDE R16, R2.reuse, 0x4, R34 ;  /* 0x0000000402107825 */ /* 0x044fe200078e0222 */
[----:B------:R2:W-:Y:S04]  /*11cb0*/  STL.64 [R1+0x790], R18 ;  /* 0x0007901201007387 */ /* 0x0005e80000100a00 */
[----:B------:R2:W-:Y:S02]  /*11cc0*/  LDGSTS.E [R82+0x49000], desc[UR16][R18.64], !P2 ;  /* 0x4900000012527fae */ /* 0x0005e4000d1a1010 */
[----:B------:R-:W4:Y:S01]  /*11cd0*/  LDC R20, c[0x0][0x3a0] ;  /* 0x0000e800ff147b82 */ /* 0x000f220000000800 */
[C---:B---3--:R-:W-:Y:S01]  /*11ce0*/  IMAD.WIDE R14, R2.reuse, 0x4, R26 ;  /* 0x00000004020e7825 */ /* 0x048fe200078e021a */
[----:B------:R3:W-:Y:S03]  /*11cf0*/  STL.64 [R1+0x788], R16 ;  /* 0x0007881001007387 */ /* 0x0007e60000100a00 */
[----:B------:R-:W-:Y:S01]  /*11d00*/  IMAD.WIDE R12, R2, 0x4, R12 ;  /* 0x00000004020c7825 */ /* 0x000fe200078e020c */
[----:B------:R3:W-:Y:S01]  /*11d10*/  LDGSTS.E [R82+0x49200], desc[UR16][R16.64], !P2 ;  /* 0x4920000010527fae */ /* 0x0007e2000d1a1010 */
[----:B------:R-:W-:-:S03]  /*11d20*/  ISETP.GE.U32.AND P2, PT, R4, 0x7ffffe58, PT ;  /* 0x7ffffe580400780c */ /* 0x000fc60003f46070 */
[----:B------:R1:W-:Y:S01]  /*11d30*/  LDGSTS.E [R82+0x49400], desc[UR16][R14.64], !P5 ;  /* 0x494000000e527fae */ /* 0x0003e2000e9a1010 */
[----:B------:R-:W-:Y:S02]  /*11d40*/  IADD3 R4, PT, PT, R7, -0x12b, RZ ;  /* 0xfffffed507047810 */ /* 0x000fe40007ffe0ff */
[----:B------:R-:W4:Y:S01]  /*11d50*/  LDC R7, c[0x0][0x3a0] ;  /* 0x0000e800ff077b82 */ /* 0x000f220000000800 */
[----:B------:R5:W-:Y:S01]  /*11d60*/  STL.64 [R1+0x780], R14 ;  /* 0x0007800e01007387 */ /* 0x000be20000100a00 */
[----:B--2---:R-:W-:-:S03]  /*11d70*/  IMAD.WIDE R18, R2, 0x4, R42 ;  /* 0x0000000402127825 */ /* 0x004fc600078e022a */
[----:B------:R2:W-:Y:S01]  /*11d80*/  LDGSTS.E [R82+0x49600], desc[UR16][R12.64], !P5 ;  /* 0x496000000c527fae */ /* 0x0005e2000e9a1010 */
[----:B------:R-:W-:Y:S01]  /*11d90*/  ISETP.GE.U32.AND P5, PT, R0, 0x7ffffe57, PT ;  /* 0x7ffffe570000780c */ /* 0x000fe20003fa6070 */
[----:B---3--:R-:W-:Y:S02]  /*11da0*/  IMAD.WIDE R16, R2, 0x4, R28 ;  /* 0x0000000402107825 */ /* 0x008fe400078e021c */
[----:B------:R2:W-:Y:S01]  /*11db0*/  STL.64 [R1+0x778], R12 ;  /* 0x0007780c01007387 */ /* 0x0005e20000100a00 */
[----:B------:R-:W3:Y:S01]  /*11dc0*/  LDC R28, c[0x0][0x3a0] ;  /* 0x0000e800ff1c7b82 */ /* 0x000ee20000000800 */
[----:B-1----:R-:W-:Y:S02]  /*11dd0*/  VIADD R0, R10, 0xfffffed4 ;  /* 0xfffffed40a007836 */ /* 0x002fe40000000000 */
[----:B------:R1:W-:Y:S01]  /*11de0*/  LDGSTS.E [R82+0x49800], desc[UR16][R18.64], !P6 ;  /* 0x4980000012527fae */ /* 0x0003e2000f1a1010 */
[----:B-----5:R-:W-:-:S03]  /*11df0*/  IMAD.WIDE R14, R2, 0x4, R198 ;  /* 0x00000004020e7825 */ /* 0x020fc600078e02c6 */
[----:B------:R5:W-:Y:S01]  /*11e00*/  LDGSTS.E [R82+0x49a00], desc[UR16][R16.64], !P6 ;  /* 0x49a0000010527fae */ /* 0x000be2000f1a1010 */
[----:B------:R-:W3:Y:S01]  /*11e10*/  LDC R10, c[0x0][0x3a0] ;  /* 0x0000e800ff0a7b82 */ /* 0x000ee20000000800 */
[----:B--2---:R-:W-:Y:S01]  /*11e20*/  IMAD.WIDE R12, R2, 0x4, R200 ;  /* 0x00000004020c7825 */ /* 0x004fe200078e02c8 */
[----:B------:R-:W-:Y:S01]  /*11e30*/  ISETP.GE.U32.AND P6, PT, R4, 0x7ffffe56, PT ;  /* 0x7ffffe560400780c */ /* 0x000fe20003fc6070 */
[----:B------:R2:W-:Y:S02]  /*11e40*/  LDGSTS.E [R82+0x49c00], desc[UR16][R14.64], !P1 ;  /* 0x49c000000e527fae */ /* 0x0005e4000c9a1010 */
[----:B------:R-:W-:Y:S02]  /*11e50*/  VIADD R4, R5, 0xfffffed3 ;  /* 0xfffffed305047836 */ /* 0x000fe40000000000 */
[----:B------:R1:W-:Y:S01]  /*11e60*/  STL.64 [R1+0x770], R18 ;  /* 0x0007701201007387 */ /* 0x0003e20000100a00 */
[----:B------:R-:W3:Y:S03]  /*11e70*/  LDC R5, c[0x0][0x3a0] ;  /* 0x0000e800ff057b82 */ /* 0x000ee60000000800 */
[----:B------:R2:W-:Y:S01]  /*11e80*/  LDGSTS.E [R82+0x49e00], desc[UR16][R12.64], !P1 ;  /* 0x49e000000c527fae */ /* 0x0005e2000c9a1010 */
[----:B------:R-:W-:-:S02]  /*11e90*/  ISETP.GE.U32.AND P1, PT, R0, 0x7ffffe55, PT ;  /* 0x7ffffe550000780c */ /* 0x000fc40003f26070 */
[----:B------:R-:W-:Y:S01]  /*11ea0*/  IADD3 R0, PT, PT, R9, -0x12e, RZ ;  /* 0xfffffed209007810 */ /* 0x000fe20007ffe0ff */
[----:B------:R5:W-:Y:S01]  /*11eb0*/  STL.64 [R1+0x768], R16 ;  /* 0x0007681001007387 */ /* 0x000be20000100a00 */
[----:B------:R-:W3:Y:S01]  /*11ec0*/  LDC R9, c[0x0][0x3a0] ;  /* 0x0000e800ff097b82 */ /* 0x000ee20000000800 */
[C---:B-1----:R-:W-:Y:S02]  /*11ed0*/  IMAD.WIDE R18, R2.reuse, 0x4, R202 ;  /* 0x0000000402127825 */ /* 0x042fe400078e02ca */
[----:B------:R2:W-:Y:S04]  /*11ee0*/  STL.64 [R1+0x760], R14 ;  /* 0x0007600e01007387 */ /* 0x0005e80000100a00 */
[----:B------:R1:W-:Y:S01]  /*11ef0*/  STL.64 [R1+0x750], R12 ;  /* 0x0007500c01007387 */ /* 0x0003e20000100a00 */
[----:B-----5:R-:W-:-:S03]  /*11f00*/  IMAD.WIDE R16, R2, 0x4, R204 ;  /* 0x0000000402107825 */ /* 0x020fc600078e02cc */
[----:B------:R5:W-:Y:S01]  /*11f10*/  LDGSTS.E [R82+0x4a000], desc[UR16][R18.64], !P2 ;  /* 0x4a00000012527fae */ /* 0x000be2000d1a1010 */
[----:B--2---:R-:W-:-:S03]  /*11f20*/  IMAD.WIDE R14, R2, 0x4, R206 ;  /* 0x00000004020e7825 */ /* 0x004fc600078e02ce */
[----:B------:R2:W-:Y:S01]  /*11f30*/  LDGSTS.E [R82+0x4a200], desc[UR16][R16.64], !P2 ;  /* 0x4a20000010527fae */ /* 0x0005e2000d1a1010 */
[----:B-1----:R-:W-:Y:S01]  /*11f40*/  IMAD.WIDE R12, R2, 0x4, R208 ;  /* 0x00000004020c7825 */ /* 0x002fe200078e02d0 */
[----:B------:R-:W-:Y:S02]  /*11f50*/  ISETP.GE.U32.AND P2, PT, R4, 0x7ffffe54, PT ;  /* 0x7ffffe540400780c */ /* 0x000fe40003f46070 */
[----:B------:R1:W-:Y:S01]  /*11f60*/  LDGSTS.E [R82+0x4a400], desc[UR16][R14.64], !P5 ;  /* 0x4a4000000e527fae */ /* 0x0003e2000e9a1010 */
[----:B----4-:R-:W-:-:S03]  /*11f70*/  VIADD R4, R6, 0xfffffed1 ;  /* 0xfffffed106047836 */ /* 0x010fc60000000000 */
[----:B------:R5:W-:Y:S01]  /*11f80*/  STL.64 [R1+0x748], R18 ;  /* 0x0007481201007387 */ /* 0x000be20000100a00 */
[----:B------:R-:W4:Y:S03]  /*11f90*/  LDC R6, c[0x0][0x3a0] ;  /* 0x0000e800ff067b82 */ /* 0x000f260000000800 */
[----:B------:R1:W-:Y:S01]  /*11fa0*/  LDGSTS.E [R82+0x4a600], desc[UR16][R12.64], !P5 ;  /* 0x4a6000000c527fae */ /* 0x0003e2000e9a1010 */
[----:B------:R-:W-:Y:S01]  /*11fb0*/  ISETP.GE.U32.AND P5, PT, R0, 0x7ffffe53, PT ;  /* 0x7ffffe530000780c */ /* 0x000fe20003fa6070 */
[----:B------:R-:W-:Y:S02]  /*11fc0*/  VIADD R0, R8, 0xfffffed0 ;  /* 0xfffffed008007836 */ /* 0x000fe40000000000 */
[----:B------:R2:W-:Y:S01]  /*11fd0*/  STL.64 [R1+0x738], R16 ;  /* 0x0007381001007387 */ /* 0x0005e20000100a00 */
[----:B------:R-:W4:Y:S01]  /*11fe0*/  LDC R8, c[0x0][0x3a0] ;  /* 0x0000e800ff087b82 */ /* 0x000f220000000800 */
[----:B-----5:R-:W-:-:S02]  /*11ff0*/  IMAD.WIDE R18, R2, 0x4, R210 ;  /* 0x0000000402127825 */ /* 0x020fc400078e02d2 */
[----:B------:R1:W-:Y:S04]  /*12000*/  STL.64 [R1+0x730], R14 ;  /* 0x0007300e01007387 */ /* 0x0003e80000100a00 */
[----:B------:R5:W-:Y:S01]  /*12010*/  STL.64 [R1+0x720], R12 ;  /* 0x0007200c01007387 */ /* 0x000be20000100a00 */
[----:B--2---:R-:W-:-:S03]  /*12020*/  IMAD.WIDE R16, R2, 0x4, R212 ;  /* 0x0000000402107825 */ /* 0x004fc600078e02d4 */
[----:B------:R2:W-:Y:S01]  /*12030*/  STL.64 [R1+0x718], R18 ;  /* 0x0007181201007387 */ /* 0x0005e20000100a00 */
[----:B-1----:R-:W-:-:S03]  /*12040*/  IMAD.WIDE R14, R2, 0x4, R214 ;  /* 0x00000004020e7825 */ /* 0x002fc600078e02d6 */
[----:B------:R2:W-:Y:S01]  /*12050*/  LDGSTS.E [R82+0x4a800], desc[UR16][R18.64], !P6 ;  /* 0x4a80000012527fae */ /* 0x0005e2000f1a1010 */
[----:B-----5:R-:W-:-:S03]  /*12060*/  IMAD.WIDE R12, R2, 0x4, R216 ;  /* 0x00000004020c7825 */ /* 0x020fc600078e02d8 */
[----:B------:R1:W-:Y:S04]  /*12070*/  STL.64 [R1+0x708], R16 ;  /* 0x0007081001007387 */ /* 0x0003e80000100a00 */
[----:B------:R1:W-:Y:S01]  /*12080*/  LDGSTS.E [R82+0x4aa00], desc[UR16][R16.64], !P6 ;  /* 0x4aa0000010527fae */ /* 0x0003e2000f1a1010 */
[----:B------:R-:W-:Y:S01]  /*12090*/  ISETP.GE.U32.AND P6, PT, R4, 0x7ffffe52, PT ;  /* 0x7ffffe520400780c */ /* 0x000fe20003fc6070 */
[C---:B--2---:R-:W-:Y:S02]  /*120a0*/  IMAD.WIDE R18, R2.reuse, 0x4, R218 ;  /* 0x0000000402127825 */ /* 0x044fe400078e02da */
[----:B------:R2:W-:Y:S01]  /*120b0*/  LDGSTS.E [R82+0x4ac00], desc[UR16][R14.64], !P1 ;  /* 0x4ac000000e527fae */ /* 0x0005e2000c9a1010 */
[----:B------:R-:W-:Y:S02]  /*120c0*/  IADD3 R4, PT, PT, R7, -0x131, RZ ;  /* 0xfffffecf07047810 */ /* 0x000fe40007ffe0ff */
[----:B------:R-:W5:Y:S01]  /*120d0*/  LDC R7, c[0x0][0x3a0] ;  /* 0x0000e800ff077b82 */ /* 0x000f620000000800 */
[----:B------:R2:W-:Y:S01]  /*120e0*/  STL.64 [R1+0x6d8], R14 ;  /* 0x0006d80e01007387 */ /* 0x0005e20000100a00 */
[----:B-1----:R-:W-:-:S03]  /*120f0*/  IMAD.WIDE R16, R2, 0x4, R220 ;  /* 0x0000000402107825 */ /* 0x002fc600078e02dc */
[----:B------:R1:W-:Y:S01]  /*12100*/  LDGSTS.E [R82+0x4ae00], desc[UR16][R12.64], !P1 ;  /* 0x4ae000000c527fae */ /* 0x0003e2000c9a1010 */
[----:B------:R-:W-:Y:S01]  /*12110*/  ISETP.GE.U32.AND P1, PT, R0, 0x7ffffe51, PT ;  /* 0x7ffffe510000780c */ /* 0x000fe20003f26070 */
[----:B---3--:R-:W-:Y:S02]  /*12120*/  VIADD R0, R10, 0xfffffece ;  /* 0xfffffece0a007836 */ /* 0x008fe40000000000 */
[----:B------:R1:W-:Y:S01]  /*12130*/  STL.64 [R1+0x6c0], R12 ;  /* 0x0006c00c01007387 */ /* 0x0003e20000100a00 */
[----:B------:R-:W3:Y:S01]  /*12140*/  LDC R10, c[0x0][0x3a0] ;  /* 0x0000e800ff0a7b82 */ /* 0x000ee20000000800 */
        /* <DEDUP_REMOVED lines=14> */
[----:B--2---:R-:W-:-:S02]  /*12230*/  IMAD.WIDE R18, R2, 0x4, R226 ;  /* 0x0000000402127825 */ /* 0x004fc400078e02e2 */
[----:B------:R2:W-:Y:S04]  /*12240*/  STL.64 [R1+0x488], R14 ;  /* 0x0004880e01007387 */ /* 0x0005e80000100a00 */
[----:B------:R4:W-:Y:S01]  /*12250*/  STL.64 [R1+0x470], R12 ;  /* 0x0004700c01007387 */ /* 0x0009e20000100a00 */
[----:B-1----:R-:W-:-:S03]  /*12260*/  IMAD.WIDE R16, R2, 0x4, R228 ;  /* 0x0000000402107825 */ /* 0x002fc600078e02e4 */
[----:B------:R1:W-:Y:S01]  /*12270*/  LDGSTS.E [R82+0x4b800], desc[UR16][R18.64], !P6 ;  /* 0x4b80000012527fae */ /* 0x0003e2000f1a1010 */
[----:B--2---:R-:W-:-:S03]  /*12280*/  IMAD.WIDE R14, R2, 0x4, R230 ;  /* 0x00000004020e7825 */ /* 0x004fc600078e02e6 */
[----:B------:R2:W-:Y:S01]  /*12290*/  LDGSTS.E [R82+0x4ba00], desc[UR16][R16.64], !P6 ;  /* 0x4ba0000010527fae */ /* 0x0005e2000f1a1010 */
[----:B----4-:R-:W-:Y:S01]  /*122a0*/  IMAD.WIDE R12, R2, 0x4, R232 ;  /* 0x00000004020c7825 */ /* 0x010fe200078e02e8 */
[----:B------:R-:W-:Y:S02]  /*122b0*/  ISETP.GE.U32.AND P6, PT, R4, 0x7ffffe4e, PT ;  /* 0x7ffffe4e0400780c */ /* 0x000fe40003fc6070 */
[----:B------:R4:W-:Y:S01]  /*122c0*/  LDGSTS.E [R82+0x4bc00], desc[UR16][R14.64], !P1 ;  /* 0x4bc000000e527fae */ /* 0x0009e2000c9a1010 */
[----:B------:R-:W-:-:S03]  /*122d0*/  VIADD R4, R6, 0xfffffecb ;  /* 0xfffffecb06047836 */ /* 0x000fc60000000000 */
[----:B------:R1:W-:Y:S01]  /*122e0*/  STL.64 [R1+0x458], R18 ;  /* 0x0004581201007387 */ /* 0x0003e20000100a00 */
[----:B------:R-:W3:Y:S03]  /*122f0*/  LDC R6, c[0x0][0x3a0] ;  /* 0x0000e800ff067b82 */ /* 0x000ee60000000800 */
[----:B------:R2:W-:Y:S01]  /*12300*/  LDGSTS.E [R82+0x4be00], desc[UR16][R12.64], !P1 ;  /* 0x4be000000c527fae */ /* 0x0005e2000c9a1010 */
[----:B------:R-:W-:Y:S01]  /*12310*/  ISETP.GE.U32.AND P1, PT, R0, 0x7ffffe4d, PT ;  /* 0x7ffffe4d0000780c */ /* 0x000fe20003f26070 */
[----:B------:R-:W-:Y:S02]  /*12320*/  VIADD R0, R8, 0xfffffeca ;  /* 0xfffffeca08007836 */ /* 0x000fe40000000000 */
[----:B------:R2:W-:Y:S01]  /*12330*/  STL.64 [R1+0x448], R16 ;  /* 0x0004481001007387 */ /* 0x0005e20000100a00 */
[----:B------:R-:W3:Y:S01]  /*12340*/  LDC R8, c[0x0][0x3a0] ;  /* 0x0000e800ff087b82 */ /* 0x000ee20000000800 */
[----:B-1----:R-:W-:-:S02]  /*12350*/  IMAD.WIDE R18, R2, 0x4, R234 ;  /* 0x0000000402127825 */ /* 0x002fc400078e02ea */
[----:B------:R4:W-:Y:S04]  /*12360*/  STL.64 [R1+0x440], R14 ;  /* 0x0004400e01007387 */ /* 0x0009e80000100a00 */
[----:B------:R1:W-:Y:S01]  /*12370*/  STL.64 [R1+0x428], R12 ;  /* 0x0004280c01007387 */ /* 0x0003e20000100a00 */
[----:B--2---:R-:W-:-:S03]  /*12380*/  IMAD.WIDE R16, R2, 0x4, R236 ;  /* 0x0000000402107825 */ /* 0x004fc600078e02ec */
[----:B------:R2:W-:Y:S01]  /*12390*/  STL.64 [R1+0x418], R18 ;  /* 0x0004181201007387 */ /* 0x0005e20000100a00 */
[----:B----4-:R-:W-:-:S03]  /*123a0*/  IMAD.WIDE R14, R2, 0x4, R238 ;  /* 0x00000004020e7825 */ /* 0x010fc600078e02ee */
[----:B------:R2:W-:Y:S01]  /*123b0*/  LDGSTS.E [R82+0x4c000], desc[UR16][R18.64], !P2 ;  /* 0x4c00000012527fae */ /* 0x0005e2000d1a1010 */
[----:B-1----:R-:W-:-:S03]  /*123c0*/  IMAD.WIDE R12, R2, 0x4, R74 ;  /* 0x00000004020c7825 */ /* 0x002fc600078e024a */
[----:B------:R1:W-:Y:S04]  /*123d0*/  STL.64 [R1+0x410], R16 ;  /* 0x0004101001007387 */ /* 0x0003e80000100a00 */
[----:B------:R1:W-:Y:S01]  /*123e0*/  LDGSTS.E [R82+0x4c200], desc[UR16][R16.64], !P2 ;  /* 0x4c20000010527fae */ /* 0x0003e2000d1a1010 */
[----:B------:R-:W-:Y:S01]  /*123f0*/  ISETP.GE.U32.AND P2, PT, R4, 0x7ffffe4c, PT ;  /* 0x7ffffe4c0400780c */ /* 0x000fe20003f46070 */
[C---:B--2---:R-:W-:Y:S02]  /*12400*/  IMAD.WIDE R18, R2.reuse, 0x4, R76 ;  /* 0x0000000402127825 */ /* 0x044fe400078e024c */
[----:B------:R2:W-:Y:S01]  /*12410*/  LDGSTS.E [R82+0x4c400], desc[UR16][R14.64], !P5 ;  /* 0x4c4000000e527fae */ /* 0x0005e2000e9a1010 */
[----:B-----5:R-:W-:Y:S01]  /*12420*/  IADD3 R4, PT, PT, R7, -0x137, RZ ;  /* 0xfffffec907047810 */ /* 0x020fe20007ffe0ff */
[----:B------:R-:W4:Y:S02]  /*12430*/  LDC R76, c[0x0][0x3a0] ;  /* 0x0000e800ff4c7b82 */ /* 0x000f240000000800 */
[----:B------:R2:W-:Y:S01]  /*12440*/  STL.64 [R1+0x3f8], R14 ;  /* 0x0003f80e01007387 */ /* 0x0005e20000100a00 */
[----:B-1----:R-:W-:-:S03]  /*12450*/  IMAD.WIDE R16, R2, 0x4, R78 ;  /* 0x0000000402107825 */ /* 0x002fc600078e024e */
[----:B------:R1:W-:Y:S01]  /*12460*/  LDGSTS.E [R82+0x4c600], desc[UR16][R12.64], !P5 ;  /* 0x4c6000000c527fae */ /* 0x0003e2000e9a1010 */
[----:B------:R-:W-:Y:S01]  /*12470*/  ISETP.GE.U32.AND P5, PT, R0, 0x7ffffe4b, PT ;  /* 0x7ffffe4b0000780c */ /* 0x000fe20003fa6070 */
[----:B------:R-:W5:Y:S01]  /*12480*/  LDC R7, c[0x0][0x3a0] ;  /* 0x0000e800ff077b82 */ /* 0x000f620000000800 */
[----:B---3--:R-:W-:Y:S01]  /*12490*/  VIADD R0, R10, 0xfffffec8 ;  /* 0xfffffec80a007836 */ /* 0x008fe20000000000 */
[----:B------:R1:W-:Y:S01]  /*124a0*/  STL.64 [R1+0x3e8], R12 ;  /* 0x0003e80c01007387 */ /* 0x0003e20000100a00 */
[----:B--2---:R-:W-:-:S03]  /*124b0*/  IMAD.WIDE R14, R2, 0x4, R80 ;  /* 0x00000004020e7825 */ /* 0x004fc600078e0250 */
[----:B------:R2:W-:Y:S02]  /*124c0*/  LDGSTS.E [R82+0x4c800], desc[UR16][R18.64], !P6 ;  /* 0x4c80000012527fae */ /* 0x0005e4000f1a1010 */
[----:B------:R-:W3:Y:S02]  /*124d0*/  LDC R10, c[0x0][0x3a0] ;  /* 0x0000e800ff0a7b82 */ /* 0x000ee40000000800 */
[----:B------:R2:W-:Y:S01]  /*124e0*/  LDGSTS.E [R82+0x4ca00], desc[UR16][R16.64], !P6 ;  /* 0x4ca0000010527fae */ /* 0x0005e2000f1a1010 */
[----:B-1----:R-:W-:Y:S01]  /*124f0*/  IMAD.WIDE R12, R2, 0x4, R94 ;  /* 0x00000004020c7825 */ /* 0x002fe200078e025e */
[----:B------:R-:W-:Y:S02]  /*12500*/  ISETP.GE.U32.AND P6, PT, R4, 0x7ffffe4a, PT ;  /* 0x7ffffe4a0400780c */ /* 0x000fe40003fc6070 */
[----:B------:R1:W-:Y:S01]  /*12510*/  LDGSTS.E [R82+0x4cc00], desc[UR16][R14.64], !P1 ;  /* 0x4cc000000e527fae */ /* 0x0003e2000c9a1010 */
[----:B------:R-:W-:Y:S01]  /*12520*/  IMAD.WIDE R22, R2, 0x4, R196 ;  /* 0x0000000402167825 */ /* 0x000fe200078e02c4 */
[----:B------:R-:W-:-:S02]  /*12530*/  IADD3 R32, PT, PT, R32, -0x15b, RZ ;  /* 0xfffffea520207810 */ /* 0x000fc40007ffe0ff */
[----:B------:R2:W-:Y:S01]  /*12540*/  STL.64 [R1+0x3e0], R18 ;  /* 0x0003e01201007387 */ /* 0x0005e20000100a00 */
[----:B------:R-:W3:Y:S01]  /*12550*/  LDC R80, c[0x0][0x3a0] ;  /* 0x0000e800ff507b82 */ /* 0x000ee20000000800 */
[----:B------:R-:W-:Y:S02]  /*12560*/  VIADD R4, R5, 0xfffffec7 ;  /* 0xfffffec705047836 */ /* 0x000fe40000000000 */
        /* <DEDUP_REMOVED lines=8> */
[----:B------:R-:W3:Y:S01]  /*125f0*/  LDC R9, c[0x0][0x3a0] ;  /* 0x0000e800ff097b82 */ /* 0x000ee20000000800 */
[C---:B-1----:R-:W-:Y:S02]  /*12600*/  IMAD.WIDE R16, R2.reuse, 0x4, R98 ;  /* 0x0000000402107825 */ /* 0x042fe400078e0262 */
[----:B------:R1:W-:Y:S02]  /*12610*/  LDGSTS.E [R82+0x4d000], desc[UR16][R18.64], !P2 ;  /* 0x4d00000012527fae */ /* 0x0003e4000d1a1010 */
[----:B--2---:R-:W-:-:S02]  /*12620*/  IMAD.WIDE R14, R2, 0x4, R100 ;  /* 0x00000004020e7825 */ /* 0x004fc400078e0264 */
[----:B------:R2:W-:Y:S01]  /*12630*/  LDGSTS.E [R82+0x4d200], desc[UR16][R16.64], !P2 ;  /* 0x4d20000010527fae */ /* 0x0005e2000d1a1010 */
[----:B------:R-:W5:Y:S01]  /*12640*/  LDC R96, c[0x0][0x3a0] ;  /* 0x0000e800ff607b82 */ /* 0x000f620000000800 */
[----:B----4-:R-:W-:Y:S01]  /*12650*/  IMAD.WIDE R12, R2, 0x4, R102 ;  /* 0x00000004020c7825 */ /* 0x010fe200078e0266 */
[----:B------:R-:W-:Y:S01]  /*12660*/  ISETP.GE.U32.AND P2, PT, R4, 0x7ffffe48, PT ;  /* 0x7ffffe480400780c */ /* 0x000fe20003f46070 */
[----:B------:R4:W-:Y:S02]  /*12670*/  LDGSTS.E [R82+0x4d400], desc[UR16][R14.64], !P5 ;  /* 0x4d4000000e527fae */ /* 0x0009e4000e9a1010 */
[----:B------:R-:W-:Y:S02]  /*12680*/  VIADD R4, R6, 0xfffffec5 ;  /* 0xfffffec506047836 */ /* 0x000fe40000000000 */
[----:B------:R1:W-:Y:S01]  /*12690*/  STL.64 [R1+0x380], R18 ;  /* 0x0003801201007387 */ /* 0x0003e20000100a00 */
[----:B------:R-:W5:Y:S03]  /*126a0*/  LDC R6, c[0x0][0x3a0] ;  /* 0x0000e800ff067b82 */ /* 0x000f660000000800 */
[----:B------:R2:W-:Y:S01]  /*126b0*/  LDGSTS.E [R82+0x4d600], desc[UR16][R12.64], !P5 ;  /* 0x4d6000000c527fae */ /* 0x0005e2000e9a1010 */
[----:B------:R-:W-:Y:S01]  /*126c0*/  ISETP.GE.U32.AND P5, PT, R0, 0x7ffffe47, PT ;  /* 0x7ffffe470000780c */ /* 0x000fe20003fa6070 */
[----:B------:R-:W-:-:S02]  /*126d0*/  VIADD R0, R8, 0xfffffec4 ;  /* 0xfffffec408007836 */ /* 0x000fc40000000000 */
[----:B------:R2:W-:Y:S01]  /*126e0*/  STL.64 [R1+0x368], R16 ;  /* 0x0003681001007387 */ /* 0x0005e20000100a00 */
[----:B------:R-:W5:Y:S01]  /*126f0*/  LDC R8, c[0x0][0x3a0] ;  /* 0x0000e800ff087b82 */ /* 0x000f620000000800 */
[----:B-1----:R-:W-:Y:S02]  /*12700*/  IMAD.WIDE R18, R2, 0x4, R104 ;  /* 0x0000000402127825 */ /* 0x002fe400078e0268 */
[----:B------:R4:W-:Y:S04]  /*12710*/  STL.64 [R1+0x350], R14 ;  /* 0x0003500e01007387 */ /* 0x0009e80000100a00 */
[----:B------:R1:W-:Y:S01]  /*12720*/  STL.64 [R1+0x338], R12 ;  /* 0x0003380c01007387 */ /* 0x0003e20000100a00 */
[----:B------:R-:W-:Y:S01]  /*12730*/  VIADD R24, R24, 0xfffffea7 ;  /* 0xfffffea718187836 */ /* 0x000fe20000000000 */
[----:B------:R-:W5:Y:S01]  /*12740*/  LDC R100, c[0x0][0x3a0] ;  /* 0x0000e800ff647b82 */ /* 0x000f620000000800 */
[C---:B--2---:R-:W-:Y:S01]  /*12750*/  IMAD.WIDE R16, R2.reuse, 0x4, R106 ;  /* 0x0000000402107825 */ /* 0x044fe200078e026a */
[----:B------:R2:W-:Y:S03]  /*12760*/  STL.64 [R1+0x320], R18 ;  /* 0x0003201201007387 */ /* 0x0005e60000100a00 */
[C---:B----4-:R-:W-:Y:S01]  /*12770*/  IMAD.WIDE R14, R2.reuse, 0x4, R108 ;  /* 0x00000004020e7825 */ /* 0x050fe200078e026c */
[----:B------:R2:W-:Y:S02]  /*12780*/  LDGSTS.E [R82+0x4d800], desc[UR16][R18.64], !P6 ;  /* 0x4d80000012527fae */ /* 0x0005e4000f1a1010 */
[----:B------:R-:W4:Y:S01]  /*12790*/  LDC R104, c[0x0][0x3a0] ;  /* 0x0000e800ff687b82 */ /* 0x000f220000000800 */
[----:B-1----:R-:W-:Y:S01]  /*127a0*/  IMAD.WIDE R12, R2, 0x4, R110 ;  /* 0x00000004020c7825 */ /* 0x002fe200078e026e */
[----:B------:R1:W-:Y:S04]  /*127b0*/  STL.64 [R1+0x308], R16 ;  /* 0x0003081001007387 */ /* 0x0003e80000100a00 */
[----:B------:R1:W-:Y:S01]  /*127c0*/  LDGSTS.E [R82+0x4da00], desc[UR16][R16.64], !P6 ;  /* 0x4da0000010527fae */ /* 0x0003e2000f1a1010 */
[----:B------:R-:W-:Y:S01]  /*127d0*/  ISETP.GE.U32.AND P6, PT, R4, 0x7ffffe46, PT ;  /* 0x7ffffe460400780c */ /* 0x000fe20003fc6070 */
[----:B------:R-:W-:Y:S01]  /*127e0*/  VIADD R40, R40, 0xfffffea3 ;  /* 0xfffffea328287836 */ /* 0x000fe20000000000 */
[----:B---3--:R-:W-:Y:S01]  /*127f0*/  IADD3 R80, PT, PT, R80, -0x167, RZ ;  /* 0xfffffe9950507810 */ /* 0x008fe20007ffe0ff */
[C---:B--2---:R-:W-:Y:S01]  /*12800*/  IMAD.WIDE R18, R2.reuse, 0x4, R112 ;  /* 0x0000000402127825 */ /* 0x044fe200078e0270 */
[----:B------:R2:W-:Y:S01]  /*12810*/  LDGSTS.E [R82+0x4dc00], desc[UR16][R14.64], !P1 ;  /* 0x4dc000000e527fae */ /* 0x0005e2000c9a1010 */
[----:B-----5:R-:W-:Y:S01]  /*12820*/  IADD3 R4, PT, PT, R7, -0x13d, RZ ;  /* 0xfffffec307047810 */ /* 0x020fe20007ffe0ff */
[----:B------:R-:W3:Y:S02]  /*12830*/  LDC R108, c[0x0][0x3a0] ;  /* 0x0000e800ff6c7b82 */ /* 0x000ee40000000800 */
[----:B------:R2:W-:Y:S01]  /*12840*/  STL.64 [R1+0x2f0], R14 ;  /* 0x0002f00e01007387 */ /* 0x0005e20000100a00 */
[----:B-1----:R-:W-:-:S03]  /*12850*/  IMAD.WIDE R16, R2, 0x4, R114 ;  /* 0x0000000402107825 */ /* 0x002fc600078e0272 */
[----:B------:R1:W-:Y:S01]  /*12860*/  LDGSTS.E [R82+0x4de00], desc[UR16][R12.64], !P1 ;  /* 0x4de000000c527fae */ /* 0x0003e2000c9a1010 */
[----:B------:R-:W-:Y:S01]  /*12870*/  ISETP.GE.U32.AND P1, PT, R0, 0x7ffffe45, PT ;  /* 0x7ffffe450000780c */ /* 0x000fe20003f26070 */
[----:B------:R-:W5:Y:S01]  /*12880*/  LDC R7, c[0x0][0x3a0] ;  /* 0x0000e800ff077b82 */ /* 0x000f620000000800 */
[----:B------:R-:W-:Y:S01]  /*12890*/  VIADD R0, R10, 0xfffffec2 ;  /* 0xfffffec20a007836 */ /* 0x000fe20000000000 */
[----:B------:R1:W-:Y:S01]  /*128a0*/  STL.64 [R1+0x2d8], R12 ;  /* 0x0002d80c01007387 */ /* 0x0003e20000100a00 */
[----:B--2---:R-:W-:-:S03]  /*128b0*/  IMAD.WIDE R14, R2, 0x4, R116 ;  /* 0x00000004020e7825 */ /* 0x004fc600078e0274 */
[----:B------:R2:W-:Y:S02]  /*128c0*/  LDGSTS.E [R82+0x4e000], desc[UR16][R18.64], !P2 ;  /* 0x4e00000012527fae */ /* 0x0005e4000d1a1010 */
[----:B------:R-:W3:Y:S02]  /*128d0*/  LDC R10, c[0x0][0x3a0] ;  /* 0x0000e800ff0a7b82 */ /* 0x000ee40000000800 */
[----:B------:R2:W-:Y:S01]  /*128e0*/  LDGSTS.E [R82+0x4e200], desc[UR16][R16.64], !P2 ;  /* 0x4e20000010527fae */ /* 0x0005e2000d1a1010 */
[----:B-1----:R-:W-:Y:S01]  /*128f0*/  IMAD.WIDE R12, R2, 0x4, R118 ;  /* 0x00000004020c7825 */ /* 0x002fe200078e0276 */
[----:B------:R-:W-:Y:S02]  /*12900*/  ISETP.GE.U32.AND P2, PT, R4, 0x7ffffe44, PT ;  /* 0x7ffffe440400780c */ /* 0x000fe40003f46070 */
[----:B------:R1:W-:Y:S02]  /*12910*/  LDGSTS.E [R82+0x4e400], desc[UR16][R14.64], !P5 ;  /* 0x4e4000000e527fae */ /* 0x0003e4000e9a1010 */
[----:B------:R-:W3:Y:S01]  /*12920*/  LDC R112, c[0x0][0x3a0] ;  /* 0x0000e800ff707b82 */ /* 0x000ee20000000800 */
[----:B------:R-:W-:Y:S01]  /*12930*/  VIADD R4, R5, 0xfffffec1 ;  /* 0xfffffec105047836 */ /* 0x000fe20000000000 */
[----:B------:R2:W-:Y:S04]  /*12940*/  STL.64 [R1+0x2c0], R18 ;  /* 0x0002c01201007387 */ /* 0x0005e80000100a00 */
[----:B------:R1:W-:Y:S02]  /*12950*/  LDGSTS.E [R82+0x4e600], desc[UR16][R12.64], !P5 ;  /* 0x4e6000000c527fae */ /* 0x0003e4000e9a1010 */
[----:B------:R-:W3:Y:S01]  /*12960*/  LDC R5, c[0x0][0x3a0] ;  /* 0x0000e800ff057b82 */ /* 0x000ee20000000800 */
[----:B------:R-:W-:Y:S01]  /*12970*/  ISETP.GE.U32.AND P5, PT, R0, 0x7ffffe43, PT ;  /* 0x7ffffe430000780c */ /* 0x000fe20003fa6070 */
[----:B------:R1:W-:Y:S01]  /*12980*/  STL.64 [R1+0x2a8], R16 ;  /* 0x0002a81001007387 */ /* 0x0003e20000100a00 */
[----:B------:R-:W-:Y:S01]  /*12990*/  IADD3 R0, PT, PT, R9, -0x140, RZ ;  /* 0xfffffec009007810 */ /* 0x000fe20007ffe0ff */
[----:B--2---:R-:W-:-:S02]  /*129a0*/  IMAD.WIDE R18, R2, 0x4, R120 ;  /* 0x0000000402127825 */ /* 0x004fc400078e0278 */
[----:B------:R2:W-:Y:S02]  /*129b0*/  STL.64 [R1+0x290], R14 ;  /* 0x0002900e01007387 */ /* 0x0005e40000100a00 */
[----:B------:R-:W3:Y:S02]  /*129c0*/  LDC R9, c[0x0][0x3a0] ;  /* 0x0000e800ff097b82 */ /* 0x000ee40000000800 */
[----:B------:R4:W-:Y:S01]  /*129d0*/  STL.64 [R1+0x278], R12 ;  /* 0x0002780c01007387 */ /* 0x0009e20000100a00 */
[----:B-1----:R-:W-:-:S03]  /*129e0*/  IMAD.WIDE R16, R2, 0x4, R122 ;  /* 0x0000000402107825 */ /* 0x002fc600078e027a */
[----:B------:R1:W-:Y:S02]  /*129f0*/  LDGSTS.E [R82+0x4e800], desc[UR16][R18.64], !P6 ;  /* 0x4e80000012527fae */ /* 0x0003e4000f1a1010 */
[----:B------:R-:W3:Y:S01]  /*12a00*/  LDC R116, c[0x0][0x3a0] ;  /* 0x0000e800ff747b82 */ /* 0x000ee20000000800 */
[C---:B--2---:R-:W-:Y:S01]  /*12a10*/  IMAD.WIDE R14, R2.reuse, 0x4, R124 ;  /* 0x00000004020e7825 */ /* 0x044fe200078e027c */
[----:B------:R2:W-:Y:S03]  /*12a20*/  LDGSTS.E [R82+0x4ea00], desc[UR16][R16.64], !P6 ;  /* 0x4ea0000010527fae */ /* 0x0005e6000f1a1010 */
[----:B----4-:R-:W-:Y:S01]  /*12a30*/  IMAD.WIDE R12, R2, 0x4, R126 ;  /* 0x00000004020c7825 */ /* 0x010fe200078e027e */
[----:B------:R-:W-:Y:S01]  /*12a40*/  ISETP.GE.U32.AND P6, PT, R4, 0x7ffffe42, PT ;  /* 0x7ffffe420400780c */ /* 0x000fe20003fc6070 */
[----:B------:R4:W-:Y:S01]  /*12a50*/  LDGSTS.E [R82+0x4ec00], desc[UR16][R14.64], !P1 ;  /* 0x4ec000000e527fae */ /* 0x0009e2000c9a1010 */
[----:B------:R-:W3:Y:S01]  /*12a60*/  LDC R120, c[0x0][0x3a0] ;  /* 0x0000e800ff787b82 */ /* 0x000ee20000000800 */
[----:B------:R-:W-:-:S02]  /*12a70*/  VIADD R4, R6, 0xfffffebf ;  /* 0xfffffebf06047836 */ /* 0x000fc40000000000 */
[----:B------:R1:W-:Y:S04]  /*12a80*/  STL.64 [R1+0x260], R18 ;  /* 0x0002601201007387 */ /* 0x0003e80000100a00 */
[----:B------:R2:W-:Y:S01]  /*12a90*/  LDGSTS.E [R82+0x4ee00], desc[UR16][R12.64], !P1 ;  /* 0x4ee000000c527fae */ /* 0x0005e2000c9a1010 */
[----:B------:R-:W-:Y:S01]  /*12aa0*/  ISETP.GE.U32.AND P1, PT, R0, 0x7ffffe41, PT ;  /* 0x7ffffe410000780c */ /* 0x000fe20003f26070 */
[----:B------:R-:W3:Y:S01]  /*12ab0*/  LDC R6, c[0x0][0x3a0] ;  /* 0x0000e800ff067b82 */ /* 0x000ee20000000800 */
[----:B------:R-:W-:Y:S01]  /*12ac0*/  VIADD R0, R8, 0xfffffebe ;  /* 0xfffffebe08007836 */ /* 0x000fe20000000000 */
[----:B------:R2:W-:Y:S01]  /*12ad0*/  STL.64 [R1+0x248], R16 ;  /* 0x0002481001007387 */ /* 0x0005e20000100a00 */
[----:B-1----:R-:W-:-:S03]  /*12ae0*/  IMAD.WIDE R18, R2, 0x4, R128 ;  /* 0x0000000402127825 */ /* 0x002fc600078e0280 */
[----:B------:R4:W-:Y:S02]  /*12af0*/  STL.64 [R1+0x230], R14 ;  /* 0x0002300e01007387 */ /* 0x0009e40000100a00 */
[----:B------:R-:W1:Y:S02]  /*12b00*/  LDC R8, c[0x0][0x3a0] ;  /* 0x0000e800ff087b82 */ /* 0x000e640000000800 */
[----:B------:R5:W-:Y:S01]  /*12b10*/  STL.64 [R1+0x218], R12 ;  /* 0x0002180c01007387 */ /* 0x000be20000100a00 */
[----:B--2---:R-:W-:-:S03]  /*12b20*/  IMAD.WIDE R16, R2, 0x4, R130 ;  /* 0x0000000402107825 */ /* 0x004fc600078e0282 */
[----:B------:R2:W-:Y:S02]  /*12b30*/  STL.64 [R1+0x200], R18 ;  /* 0x0002001201007387 */ /* 0x0005e40000100a00 */
[----:B------:R-:W1:Y:S01]  /*12b40*/  LDC R124, c[0x0][0x3a0] ;  /* 0x0000e800ff7c7b82 */ /* 0x000e620000000800 */
[C---:B----4-:R-:W-:Y:S01]  /*12b50*/  IMAD.WIDE R14, R2.reuse, 0x4, R134 ;  /* 0x00000004020e7825 */ /* 0x050fe200078e0286 */
[----:B------:R2:W-:Y:S03]  /*12b60*/  LDGSTS.E [R82+0x4f000], desc[UR16][R18.64], !P2 ;  /* 0x4f00000012527fae */ /* 0x0005e6000d1a1010 */
[----:B-----5:R-:W-:Y:S01]  /*12b70*/  IMAD.WIDE R12, R2, 0x4, R136 ;  /* 0x00000004020c7825 */ /* 0x020fe200078e0288 */
[----:B------:R4:W-:Y:S02]  /*12b80*/  STL.64 [R1+0x1e8], R16 ;  /* 0x0001e81001007387 */ /* 0x0009e40000100a00 */
[----:B------:R-:W5:Y:S02]  /*12b90*/  LDC R128, c[0x0][0x3a0] ;  /* 0x0000e800ff807b82 */ /* 0x000f640000000800 */
[----:B------:R4:W-:Y:S01]  /*12ba0*/  LDGSTS.E [R82+0x4f200], desc[UR16][R16.64], !P2 ;  /* 0x4f20000010527fae */ /* 0x0009e2000d1a1010 */
[----:B------:R-:W-:Y:S01]  /*12bb0*/  ISETP.GE.U32.AND P2, PT, R4, 0x7ffffe40, PT ;  /* 0x7ffffe400400780c */ /* 0x000fe20003f46070 */
[----:B--2---:R-:W-:-:S02]  /*12bc0*/  IMAD.WIDE R18, R2, 0x4, R138 ;  /* 0x0000000402127825 */ /* 0x004fc400078e028a */
[----:B------:R2:W-:Y:S01]  /*12bd0*/  LDGSTS.E [R82+0x4f400], desc[UR16][R14.64], !P5 ;  /* 0x4f4000000e527fae */ /* 0x0005e2000e9a1010 */
[----:B------:R-:W-:Y:S01]  /*12be0*/  IADD3 R4, PT, PT, R7, -0x143, RZ ;  /* 0xfffffebd07047810 */ /* 0x000fe20007ffe0ff */
[----:B------:R-:W1:Y:S02]  /*12bf0*/  LDC R134, c[0x0][0x3a0] ;  /* 0x0000e800ff867b82 */ /* 0x000e640000000800 */
[----:B------:R2:W-:Y:S01]  /*12c00*/  STL.64 [R1+0x170], R14 ;  /* 0x0001700e01007387 */ /* 0x0005e20000100a00 */
[----:B----4-:R-:W-:-:S03]  /*12c10*/  IMAD.WIDE R16, R2, 0x4, R140 ;  /* 0x0000000402107825 */ /* 0x010fc600078e028c */
[----:B------:R4:W-:Y:S01]  /*12c20*/  LDGSTS.E [R82+0x4f600], desc[UR16][R12.64], !P5 ;  /* 0x4f6000000c527fae */ /* 0x0009e2000e9a1010 */
[----:B------:R-:W-:Y:S01]  /*12c30*/  ISETP.GE.U32.AND P5, PT, R0, 0x7ffffe3f, PT ;  /* 0x7ffffe3f0000780c */ /* 0x000fe20003fa6070 */
[----:B------:R-:W1:Y:S01]  /*12c40*/  LDC R7, c[0x0][0x3a0] ;  /* 0x0000e800ff077b82 */ /* 0x000e620000000800 */
[----:B---3--:R-:W-:Y:S01]  /*12c50*/  VIADD R0, R10, 0xfffffebc ;  /* 0xfffffebc0a007836 */ /* 0x008fe20000000000 */
[----:B------:R4:W-:Y:S01]  /*12c60*/  STL.64 [R1+0x160], R12 ;  /* 0x0001600c01007387 */ /* 0x0009e20000100a00 */
[----:B--2---:R-:W-:-:S03]  /*12c70*/  IMAD.WIDE R14, R2, 0x4, R142 ;  /* 0x00000004020e7825 */ /* 0x004fc600078e028e */
[----:B------:R2:W-:Y:S02]  /*12c80*/  LDGSTS.E [R82+0x4f800], desc[UR16][R18.64], !P6 ;  /* 0x4f80000012527fae */ /* 0x0005e4000f1a1010 */
[----:B------:R-:W3:Y:S02]  /*12c90*/  LDC R10, c[0x0][0x3a0] ;  /* 0x0000e800ff0a7b82 */ /* 0x000ee40000000800 */
[----:B------:R2:W-:Y:S01]  /*12ca0*/  LDGSTS.E [R82+0x4fa00], desc[UR16][R16.64], !P6 ;  /* 0x4fa0000010527fae */ /* 0x0005e2000f1a1010 */
[----:B----4-:R-:W-:Y:S01]  /*12cb0*/  IMAD.WIDE R12, R2, 0x4, R144 ;  /* 0x00000004020c7825 */ /* 0x010fe200078e0290 */
[----:B------:R-:W-:Y:S02]  /*12cc0*/  ISETP.GE.U32.AND P6, PT, R4, 0x7ffffe3e, PT ;  /* 0x7ffffe3e0400780c */ /* 0x000fe40003fc6070 */
[----:B------:R4:W-:Y:S02]  /*12cd0*/  LDGSTS.E [R82+0x4fc00], desc[UR16][R14.64], !P1 ;  /* 0x4fc000000e527fae */ /* 0x0009e4000c9a1010 */
[----:B------:R-:W1:Y:S01]  /*12ce0*/  LDC R138, c[0x0][0x3a0] ;  /* 0x0000e800ff8a7b82 */ /* 0x000e620000000800 */
[----:B------:R-:W-:Y:S01]  /*12cf0*/  VIADD R4, R5, 0xfffffebb ;  /* 0xfffffebb05047836 */ /* 0x000fe20000000000 */
[----:B------:R2:W-:Y:S04]  /*12d00*/  STL.64 [R1+0x158], R18 ;  /* 0x0001581201007387 */ /* 0x0005e80000100a00 */
[----:B------:R4:W-:Y:S02]  /*12d10*/  LDGSTS.E [R82+0x4fe00], desc[UR16][R12.64], !P1 ;  /* 0x4fe000000c527fae */ /* 0x0009e4000c9a1010 */
[----:B------:R-:W1:Y:S01]  /*12d20*/  LDC R5, c[0x0][0x3a0] ;  /* 0x0000e800ff057b82 */ /* 0x000e620000000800 */
[----:B------:R-:W-:Y:S01]  /*12d30*/  ISETP.GE.U32.AND P1, PT, R0, 0x7ffffe3d, PT ;  /* 0x7ffffe3d0000780c */ /* 0x000fe20003f26070 */
[----:B------:R4:W-:Y:S01]  /*12d40*/  STL.64 [R1+0x148], R16 ;  /* 0x0001481001007387 */ /* 0x0009e20000100a00 */
[----:B------:R-:W-:Y:S01]  /*12d50*/  IADD3 R0, PT, PT, R9, -0x146, RZ ;  /* 0xfffffeba09007810 */ /* 0x000fe20007ffe0ff */
[----:B--2---:R-:W-:-:S02]  /*12d60*/  IMAD.WIDE R18, R2, 0x4, R146 ;  /* 0x0000000402127825 */ /* 0x004fc400078e0292 */
[----:B------:R2:W-:Y:S02]  /*12d70*/  STL.64 [R1+0x140], R14 ;  /* 0x0001400e01007387 */ /* 0x0005e40000100a00 */
[----:B------:R-:W3:Y:S02]  /*12d80*/  LDC R9, c[0x0][0x3a0] ;  /* 0x0000e800ff097b82 */ /* 0x000ee40000000800 */
[----:B------:R5:W-:Y:S01]  /*12d90*/  STL.64 [R1+0x138], R12 ;  /* 0x0001380c01007387 */ /* 0x000be20000100a00 */
[----:B----4-:R-:W-:-:S03]  /*12da0*/  IMAD.WIDE R16, R2, 0x4, R148 ;  /* 0x0000000402107825 */ /* 0x010fc600078e0294 */
[----:B------:R4:W-:Y:S02]  /*12db0*/  STL.64 [R1+0x130], R18 ;  /* 0x0001301201007387 */ /* 0x0009e40000100a00 */
[----:B------:R-:W3:Y:S01]  /*12dc0*/  LDC R146, c[0x0][0x3a0] ;  /* 0x0000e800ff927b82 */ /* 0x000ee20000000800 */
[C---:B--2---:R-:W-:Y:S01]  /*12dd0*/  IMAD.WIDE R14, R2.reuse, 0x4, R150 ;  /* 0x00000004020e7825 */ /* 0x044fe200078e0296 */
[----:B------:R4:W-:Y:S03]  /*12de0*/  LDGSTS.E [R82+0x50000], desc[UR16][R18.64], !P2 ;  /* 0x5000000012527fae */ /* 0x0009e6000d1a1010 */
[----:B-----5:R-:W-:Y:S01]  /*12df0*/  IMAD.WIDE R12, R2, 0x4, R152 ;  /* 0x00000004020c7825 */ /* 0x020fe200078e0298 */
[----:B------:R2:W-:Y:S02]  /*12e00*/  STL.64 [R1+0x128], R16 ;  /* 0x0001281001007387 */ /* 0x0005e40000100a00 */
[----:B------:R-:W5:Y:S02]  /*12e10*/  LDC R150, c[0x0][0x3a0] ;  /* 0x0000e800ff967b82 */ /* 0x000f640000000800 */
[----:B------:R2:W-:Y:S01]  /*12e20*/  LDGSTS.E [R82+0x50200], desc[UR16][R16.64], !P2 ;  /* 0x5020000010527fae */ /* 0x0005e2000d1a1010 */
[----:B------:R-:W-:Y:S01]  /*12e30*/  ISETP.GE.U32.AND P2, PT, R4, 0x7ffffe3c, PT ;  /* 0x7ffffe3c0400780c */ /* 0x000fe20003f46070 */
[----:B------:R-:W-:-:S02]  /*12e40*/  VIADD R4, R6, 0xfffffeb9 ;  /* 0xfffffeb906047836 */ /* 0x000fc40000000000 */
[C---:B----4-:R-:W-:Y:S01]  /*12e50*/  IMAD.WIDE R18, R2.reuse, 0x4, R154 ;  /* 0x0000000402127825 */ /* 0x050fe200078e029a */
[----:B------:R4:W-:Y:S01]  /*12e60*/  STL.64 [R1+0x110], R14 ;  /* 0x0001100e01007387 */ /* 0x0009e20000100a00 */
[----:B------:R-:W3:Y:S03]  /*12e70*/  LDC R6, c[0x0][0x3a0] ;  /* 0x0000e800ff067b82 */ /* 0x000ee60000000800 */
[----:B------:R4:W-:Y:S01]  /*12e80*/  LDGSTS.E [R82+0x50400], desc[UR16][R14.64], !P5 ;  /* 0x504000000e527fae */ /* 0x0009e2000e9a1010 */
[----:B--2---:R-:W-:-:S03]  /*12e90*/  IMAD.WIDE R16, R2, 0x4, R156 ;  /* 0x0000000402107825 */ /* 0x004fc600078e029c */
[----:B------:R2:W-:Y:S01]  /*12ea0*/  STL.64 [R1+0x108], R12 ;  /* 0x0001080c01007387 */ /* 0x0005e20000100a00 */
[----:B------:R-:W3:Y:S03]  /*12eb0*/  LDC R154, c[0x0][0x3a0] ;  /* 0x0000e800ff9a7b82 */ /* 0x000ee60000000800 */
[----:B------:R2:W-:Y:S01]  /*12ec0*/  LDGSTS.E [R82+0x50600], desc[UR16][R12.64], !P5 ;  /* 0x506000000c527fae */ /* 0x0005e2000e9a1010 */
[----:B------:R-:W-:Y:S01]  /*12ed0*/  ISETP.GE.U32.AND P5, PT, R0, 0x7ffffe3b, PT ;  /* 0x7ffffe3b0000780c */ /* 0x000fe20003fa6070 */
[----:B-1----:R-:W-:Y:S02]  /*12ee0*/  VIADD R0, R8, 0xfffffeb8 ;  /* 0xfffffeb808007836 */ /* 0x002fe40000000000 */
[C---:B----4-:R-:W-:Y:S01]  /*12ef0*/  IMAD.WIDE R14, R2.reuse, 0x4, R158 ;  /* 0x00000004020e7825 */ /* 0x050fe200078e029e */
[----:B------:R1:W-:Y:S01]  /*12f00*/  LDGSTS.E [R82+0x50800], desc[UR16][R18.64], !P6 ;  /* 0x5080000012527fae */ /* 0x0003e2000f1a1010 */
[----:B------:R-:W4:Y:S03]  /*12f10*/  LDC R8, c[0x0][0x3a0] ;  /* 0x0000e800ff087b82 */ /* 0x000f260000000800 */
[----:B------:R1:W-:Y:S01]  /*12f20*/  LDGSTS.E [R82+0x50a00], desc[UR16][R16.64], !P6 ;  /* 0x50a0000010527fae */ /* 0x0003e2000f1a1010 */
[----:B--2---:R-:W-:Y:S01]  /*12f30*/  IMAD.WIDE R12, R2, 0x4, R160 ;  /* 0x00000004020c7825 */ /* 0x004fe200078e02a0 */
[----:B------:R-:W-:-:S02]  /*12f40*/  ISETP.GE.U32.AND P6, PT, R4, 0x7ffffe3a, PT ;  /* 0x7ffffe3a0400780c */ /* 0x000fc40003fc6070 */
[----:B------:R2:W-:Y:S01]  /*12f50*/  LDGSTS.E [R82+0x50c00], desc[UR16][R14.64], !P1 ;  /* 0x50c000000e527fae */ /* 0x0005e2000c9a1010 */
[----:B------:R-:W4:Y:S03]  /*12f60*/  LDC R158, c[0x0][0x3a0] ;  /* 0x0000e800ff9e7b82 */ /* 0x000f260000000800 */
[----:B------:R1:W-:Y:S04]  /*12f70*/  STL.64 [R1+0x100], R18 ;  /* 0x0001001201007387 */ /* 0x0003e80000100a00 */
[----:B------:R2:W-:Y:S01]  /*12f80*/  LDGSTS.E [R82+0x50e00], desc[UR16][R12.64], !P1 ;  /* 0x50e000000c527fae */ /* 0x0005e2000c9a1010 */
[----:B------:R-:W-:-:S03]  /*12f90*/  ISETP.GE.U32.AND P1, PT, R0, 0x7ffffe39, PT ;  /* 0x7ffffe390000780c */ /* 0x000fc60003f26070 */
[----:B------:R2:W-:Y:S01]  /*12fa0*/  STL.64 [R1+0xf8], R16 ;  /* 0x0000f81001007387 */ /* 0x0005e20000100a00 */
[----:B------:R-:W-:Y:S01]  /*12fb0*/  IADD3 R4, PT, PT, R7, -0x149, RZ ;  /* 0xfffffeb707047810 */ /* 0x000fe20007ffe0ff */
[C---:B-1----:R-:W-:Y:S02]  /*12fc0*/  IMAD.WIDE R18, R2.reuse, 0x4, R162 ;  /* 0x0000000402127825 */ /* 0x042fe400078e02a2 */
[----:B------:R1:W-:Y:S01]  /*12fd0*/  STL.64 [R1+0xf0], R14 ;  /* 0x0000f00e01007387 */ /* 0x0003e20000100a00 */
[----:B------:R-:W4:Y:S03]  /*12fe0*/  LDC R7, c[0x0][0x3a0] ;  /* 0x0000e800ff077b82 */ /* 0x000f260000000800 */
[----:B------:R3:W-:Y:S01]  /*12ff0*/  STL.64 [R1+0xe8], R12 ;  /* 0x0000e80c01007387 */ /* 0x0007e20000100a00 */
[----:B--2---:R-:W-:-:S03]  /*13000*/  IMAD.WIDE R16, R2, 0x4, R164 ;  /* 0x0000000402107825 */ /* 0x004fc600078e02a4 */
[----:B------:R2:W-:Y:S01]  /*13010*/  STL.64 [R1+0xe0], R18 ;  /* 0x0000e01201007387 */ /* 0x0005e20000100a00 */
[----:B------:R-:W4:Y:S01]  /*13020*/  LDC R162, c[0x0][0x3a0] ;  /* 0x0000e800ffa27b82 */ /* 0x000f220000000800 */
[C---:B-1----:R-:W-:Y:S02]  /*13030*/  IMAD.WIDE R14, R2.reuse, 0x4, R166 ;  /* 0x00000004020e7825 */ /* 0x042fe400078e02a6 */
[----:B------:R2:W-:Y:S02]  /*13040*/  LDGSTS.E [R82+0x51000], desc[UR16][R18.64], !P2 ;  /* 0x5100000012527fae */ /* 0x0005e4000d1a1010 */
[----:B---3--:R-:W-:Y:S02]  /*13050*/  IMAD.WIDE R12, R2, 0x4, R168 ;  /* 0x00000004020c7825 */ /* 0x008fe400078e02a8 */
[----:B------:R1:W-:Y:S01]  /*13060*/  STL.64 [R1+0xd8], R16 ;  /* 0x0000d81001007387 */ /* 0x0003e20000100a00 */
[----:B------:R-:W3:Y:S01]  /*13070*/  LDC R166, c[0x0][0x3a0] ;  /* 0x0000e800ffa67b82 */ /* 0x000ee20000000800 */
[----:B------:R-:W-:-:S02]  /*13080*/  VIADD R0, R10, 0xfffffeb6 ;  /* 0xfffffeb60a007836 */ /* 0x000fc40000000000 */
[----:B------:R1:W-:Y:S01]  /*13090*/  LDGSTS.E [R82+0x51200], desc[UR16][R16.64], !P2 ;  /* 0x5120000010527fae */ /* 0x0003e2000d1a1010 */
[----:B------:R-:W-:Y:S01]  /*130a0*/  ISETP.GE.U32.AND P2, PT, R4, 0x7ffffe38, PT ;  /* 0x7ffffe380400780c */ /* 0x000fe20003f46070 */
[----:B------:R-:W-:Y:S02]  /*130b0*/  VIADD R4, R5, 0xfffffeb5 ;  /* 0xfffffeb505047836 */ /* 0x000fe40000000000 */
[C---:B--2---:R-:W-:Y:S01]  /*130c0*/  IMAD.WIDE R18, R2.reuse, 0x4, R170 ;  /* 0x0000000402127825 */ /* 0x044fe200078e02aa */
[----:B------:R2:W-:Y:S01]  /*130d0*/  STL.64 [R1+0xc8], R14 ;  /* 0x0000c80e01007387 */ /* 0x0005e20000100a00 */
[----:B------:R-:W3:Y:S03]  /*130e0*/  LDC R5, c[0x0][0x3a0] ;  /* 0x0000e800ff057b82 */ /* 0x000ee60000000800 */
[----:B------:R2:W-:Y:S01]  /*130f0*/  LDGSTS.E [R82+0x51400], desc[UR16][R14.64], !P5 ;  /* 0x514000000e527fae */ /* 0x0005e2000e9a1010 */
[----:B-1----:R-:W-:-:S03]  /*13100*/  IMAD.WIDE R16, R2, 0x4, R172 ;  /* 0x0000000402107825 */ /* 0x002fc600078e02ac */
[----:B------:R1:W-:Y:S01]  /*13110*/  STL.64 [R1+0xb8], R12 ;  /* 0x0000b80c01007387 */ /* 0x0003e20000100a00 */
[----:B------:R-:W3:Y:S03]  /*13120*/  LDC R10, c[0x0][0x3a0] ;  /* 0x0000e800ff0a7b82 */ /* 0x000ee60000000800 */
[----:B------:R1:W-:Y:S01]  /*13130*/  LDGSTS.E [R82+0x51600], desc[UR16][R12.64], !P5 ;  /* 0x516000000c527fae */ /* 0x0003e2000e9a1010 */
[----:B------:R-:W-:Y:S01]  /*13140*/  ISETP.GE.U32.AND P5, PT, R0, 0x7ffffe37, PT ;  /* 0x7ffffe370000780c */ /* 0x000fe20003fa6070 */
[C---:B--2---:R-:W-:Y:S01]  /*13150*/  IMAD.WIDE R14, R2.reuse, 0x4, R174 ;  /* 0x00000004020e7825 */ /* 0x044fe200078e02ae */
[----:B------:R-:W-:Y:S01]  /*13160*/  IADD3 R0, PT, PT, R9, -0x14c, RZ ;  /* 0xfffffeb409007810 */ /* 0x000fe20007ffe0ff */
[----:B------:R2:W-:Y:S01]  /*13170*/  LDGSTS.E [R82+0x51800], desc[UR16][R18.64], !P6 ;  /* 0x5180000012527fae */ /* 0x0005e2000f1a1010 */
[----:B------:R-:W3:Y:S03]  /*13180*/  LDC R9, c[0x0][0x3a0] ;  /* 0x0000e800ff097b82 */ /* 0x000ee60000000800 */
[----:B------:R2:W-:Y:S01]  /*13190*/  LDGSTS.E [R82+0x51a00], desc[UR16][R16.64], !P6 ;  /* 0x51a0000010527fae */ /* 0x0005e2000f1a1010 */
[----:B-1----:R-:W-:Y:S01]  /*131a0*/  IMAD.WIDE R12, R2, 0x4, R176 ;  /* 0x00000004020c7825 */ /* 0x002fe200078e02b0 */
[----:B------:R-:W-:-:S02]  /*131b0*/  ISETP.GE.U32.AND P6, PT, R4, 0x7ffffe36, PT ;  /* 0x7ffffe360400780c */ /* 0x000fc40003fc6070 */
[----:B------:R1:W-:Y:S01]  /*131c0*/  LDGSTS.E [R82+0x51c00], desc[UR16][R14.64], !P1 ;  /* 0x51c000000e527fae */ /* 0x0003e2000c9a1010 */
[----:B------:R-:W3:Y:S03]  /*131d0*/  LDC R170, c[0x0][0x3a0] ;  /* 0x0000e800ffaa7b82 */ /* 0x000ee60000000800 */
[----:B------:R2:W-:Y:S04]  /*131e0*/  STL.64 [R1+0xa8], R18 ;  /* 0x0000a81201007387 */ /* 0x0005e80000100a00 */
[----:B------:R1:W-:Y:S01]  /*131f0*/  LDGSTS.E [R82+0x51e00], desc[UR16][R12.64], !P1 ;  /* 0x51e000000c527fae */ /* 0x0003e2000c9a1010 */
[----:B------:R-:W-:-:S03]  /*13200*/  ISETP.GE.U32.AND P1, PT, R0, 0x7ffffe35, PT ;  /* 0x7ffffe350000780c */ /* 0x000fc60003f26070 */
[----:B------:R1:W-:Y:S01]  /*13210*/  STL.64 [R1+0x98], R16 ;  /* 0x0000981001007387 */ /* 0x0003e20000100a00 */
[----:B--2---:R-:W-:-:S03]  /*13220*/  IMAD.WIDE R18, R2, 0x4, R178 ;  /* 0x0000000402127825 */ /* 0x004fc600078e02b2 */
[----:B------:R2:W-:Y:S01]  /*13230*/  STL.64 [R1+0x88], R14 ;  /* 0x0000880e01007387 */ /* 0x0005e20000100a00 */
[----:B------:R-:W3:Y:S03]  /*13240*/  LDC R178, c[0x0][0x3a0] ;  /* 0x0000e800ffb27b82 */ /* 0x000ee60000000800 */
[----:B------:R4:W-:Y:S01]  /*13250*/  STL.64 [R1+0x78], R12 ;  /* 0x0000780c01007387 */ /* 0x0009e20000100a00 */
[----:B-1----:R-:W-:-:S03]  /*13260*/  IMAD.WIDE R16, R2, 0x4, R180 ;  /* 0x0000000402107825 */ /* 0x002fc600078e02b4 */
[----:B------:R1:W-:Y:S01]  /*13270*/  STL.64 [R1+0x68], R18 ;  /* 0x0000681201007387 */ /* 0x0003e20000100a00 */
[----:B--2---:R-:W-:-:S03]  /*13280*/  IMAD.WIDE R14, R2, 0x4, R182 ;  /* 0x00000004020e7825 */ /* 0x004fc600078e02b6 */
[----:B------:R1:W-:Y:S01]  /*13290*/  LDGSTS.E [R82+0x52000], desc[UR16][R18.64], !P2 ;  /* 0x5200000012527fae */ /* 0x0003e2000d1a1010 */
[----:B------:R-:W2:Y:S01]  /*132a0*/  LDC R182, c[0x0][0x3a0] ;  /* 0x0000e800ffb67b82 */ /* 0x000ea20000000800 */
[----:B----4-:R-:W-:Y:S02]  /*132b0*/  IMAD.WIDE R12, R2, 0x4, R72 ;  /* 0x00000004020c7825 */ /* 0x010fe400078e0248 */
[----:B------:R4:W-:Y:S04]  /*132c0*/  STL.64 [R1+0x58], R16 ;  /* 0x0000581001007387 */ /* 0x0009e80000100a00 */
[----:B------:R4:W-:Y:S01]  /*132d0*/  LDGSTS.E [R82+0x52200], desc[UR16][R16.64], !P2 ;  /* 0x5220000010527fae */ /* 0x0009e2000d1a1010 */
[----:B------:R-:W-:Y:S01]  /*132e0*/  VIADD R4, R6, 0xfffffeb3 ;  /* 0xfffffeb306047836 */ /* 0x000fe20000000000 */
[----:B------:R-:W2:Y:S01]  /*132f0*/  LDC R72, c[0x0][0x3a0] ;  /* 0x0000e800ff487b82 */ /* 0x000ea20000000800 */
[----:B-1----:R-:W-:Y:S01]  /*13300*/  IMAD.WIDE R18, R2, 0x4, R70 ;  /* 0x0000000402127825 */ /* 0x002fe200078e0246 */
[----:B------:R1:W-:Y:S04]  /*13310*/  STL.64 [R1+0x48], R14 ;  /* 0x0000480e01007387 */ /* 0x0003e80000100a00 */
[----:B------:R1:W-:Y:S01]  /*13320*/  LDGSTS.E [R82+0x52400], desc[UR16][R14.64], !P5 ;  /* 0x524000000e527fae */ /* 0x0003e2000e9a1010 */
[----:B------:R-:W-:-:S02]  /*13330*/  VIADD R0, R8, 0xfffffeb2 ;  /* 0xfffffeb208007836 */ /* 0x000fc40000000000 */
[----:B----4-:R-:W-:Y:S01]  /*13340*/  IMAD.WIDE R16, R2, 0x4, R68 ;  /* 0x0000000402107825 */ /* 0x010fe200078e0244 */
[----:B------:R4:W-:Y:S01]  /*13350*/  STL.64 [R1+0x40], R12 ;  /* 0x0000400c01007387 */ /* 0x0009e20000100a00 */
[----:B------:R-:W-:Y:S01]  /*13360*/  ISETP.GE.U32.AND P2, PT, R4, 0x7ffffe34, PT ;  /* 0x7ffffe340400780c */ /* 0x000fe20003f46070 */
[----:B------:R-:W2:Y:S02]  /*13370*/  LDC R6, c[0x0][0x3a0] ;  /* 0x0000e800ff067b82 */ /* 0x000ea40000000800 */
[----:B------:R4:W-:Y:S01]  /*13380*/  LDGSTS.E [R82+0x52600], desc[UR16][R12.64], !P5 ;  /* 0x526000000c527fae */ /* 0x0009e2000e9a1010 */
[----:B-1----:R-:W-:-:S03]  /*13390*/  IMAD.WIDE R14, R2, 0x4, R66 ;  /* 0x00000004020e7825 */ /* 0x002fc600078e0242 */
[----:B------:R1:W-:Y:S02]  /*133a0*/  STL.64 [R1+0x38], R18 ;  /* 0x0000381201007387 */ /* 0x0003e40000100a00 */
[----:B------:R-:W2:Y:S02]  /*133b0*/  LDC R8, c[0x0][0x3a0] ;  /* 0x0000e800ff087b82 */ /* 0x000ea40000000800 */
[----:B------:R1:W-:Y:S01]  /*133c0*/  LDGSTS.E [R82+0x52800], desc[UR16][R18.64], !P6 ;  /* 0x5280000012527fae */ /* 0x0003e2000f1a1010 */
[----:B----4-:R-:W-:-:S03]  /*133d0*/  IMAD.WIDE R12, R2, 0x4, R64 ;  /* 0x00000004020c7825 */ /* 0x010fc600078e0240 */
        /* <DEDUP_REMOVED lines=10> */
[----:B------:R-:W-:Y:S01]  /*13480*/  IADD3 R4, PT, PT, R7, -0x14f, RZ ;  /* 0xfffffeb107047810 */ /* 0x000fe20007ffe0ff */
[----:B------:R-:W2:Y:S02]  /*13490*/  LDC R60, c[0x0][0x3a0] ;  /* 0x0000e800ff3c7b82 */ /* 0x000ea40000000800 */
[----:B------:R4:W-:Y:S01]  /*134a0*/  LDGSTS.E [R82+0x52e00], desc[UR16][R12.64], !P1 ;  /* 0x52e000000c527fae */ /* 0x0009e2000c9a1010 */
[----:B-1----:R-:W-:-:S03]  /*134b0*/  IMAD.WIDE R14, R2, 0x4, R58 ;  /* 0x00000004020e7825 */ /* 0x002fc600078e023a */
[----:B------:R-:W-:Y:S02]  /*134c0*/  STL.64 [R1+0x18], R18 ;  /* 0x0000181201007387 */ /* 0x000fe40000100a00 */
[----:B------:R-:W1:Y:S02]  /*134d0*/  LDC R7, c[0x0][0x3a0] ;  /* 0x0000e800ff077b82 */ /* 0x000e640000000800 */
[----:B------:R2:W-:Y:S01]  /*134e0*/  STL.64 [R1+0x10], R16 ;  /* 0x0000101001007387 */ /* 0x0005e20000100a00 */
[----:B----4-:R-:W-:-:S03]  /*134f0*/  IMAD.WIDE R12, R2, 0x4, R56 ;  /* 0x00000004020c7825 */ /* 0x010fc600078e0238 */
[----:B------:R-:W-:Y:S01]  /*13500*/  STL.64 [R1+0x8], R14 ;  /* 0x0000080e01007387 */ /* 0x000fe20000100a00 */
[----:B------:R-:W-:-:S03]  /*13510*/  VIADD R0, R11, 0xfffffeb0 ;  /* 0xfffffeb00b007836 */ /* 0x000fc60000000000 */
[----:B------:R4:W-:Y:S01]  /*13520*/  STL.64 [R1], R12 ;  /* 0x0000000c01007387 */ /* 0x0009e20000100a00 */
[----:B------:R-:W-:Y:S01]  /*13530*/  ISETP.GE.U32.AND P6, PT, R4, 0x7ffffe32, PT ;  /* 0x7ffffe320400780c */ /* 0x000fe20003fc6070 */
[----:B------:R-:W1:Y:S02]  /*13540*/  LDC R56, c[0x0][0x3a0] ;  /* 0x0000e800ff387b82 */ /* 0x000e640000000800 */
[----:B------:R-:W5:Y:S04]  /*13550*/  LDL.LU.64 R46, [R1+0x168] ;  /* 0x00016800012e7983 */ /* 0x000f680000300a00 */
[----:B------:R-:W5:Y:S04]  /*13560*/  LDL.LU.64 R26, [R1+0x178] ;  /* 0x00017800011a7983 */ /* 0x000f680000300a00 */
[----:B------:R-:W5:Y:S04]  /*13570*/  LDL.LU.64 R30, [R1+0x180] ;  /* 0x00018000011e7983 */ /* 0x000f680000300a00 */
[----:B------:R-:W5:Y:S04]  /*13580*/  LDL.LU.64 R42, [R1+0x188] ;  /* 0x00018800012a7983 */ /* 0x000f680000300a00 */
[----:B------:R-:W-:Y:S01]  /*13590*/  LDGSTS.E [R82+0x53000], desc[UR16][R18.64], !P2 ;  /* 0x5300000012527fae */ /* 0x000fe2000d1a1010 */
[----:B------:R-:W-:-:S03]  /*135a0*/  ISETP.GE.U32.AND P1, PT, R0, 0x7ffffe31, PT ;  /* 0x7ffffe310000780c */ /* 0x000fc60003f26070 */
[----:B------:R2:W-:Y:S01]  /*135b0*/  LDGSTS.E [R82+0x53200], desc[UR16][R16.64], !P2 ;  /* 0x5320000010527fae */ /* 0x0005e2000d1a1010 */
[----:B---3--:R-:W-:-:S03]  /*135c0*/  VIADD R4, R5, 0xfffffeaf ;  /* 0xfffffeaf05047836 */ /* 0x008fc60000000000 */
[----:B------:R-:W-:Y:S04]  /*135d0*/  LDGSTS.E [R82+0x53400], desc[UR16][R14.64], !P5 ;  /* 0x534000000e527fae */ /* 0x000fe8000e9a1010 */
[----:B------:R4:W-:Y:S01]  /*135e0*/  LDGSTS.E [R82+0x53600], desc[UR16][R12.64], !P5 ;  /* 0x536000000c527fae */ /* 0x0009e2000e9a1010 */
[----:B------:R-:W-:Y:S01]  /*135f0*/  IADD3 R0, PT, PT, R10, -0x152, RZ ;  /* 0xfffffeae0a007810 */ /* 0x000fe20007ffe0ff */
[----:B--2---:R-:W2:Y:S01]  /*13600*/  LDC R16, c[0x0][0x3a0] ;  /* 0x0000e800ff107b82 */ /* 0x004ea20000000800 */
[----:B------:R-:W-:Y:S01]  /*13610*/  ISETP.GE.U32.AND P2, PT, R4, 0x7ffffe30, PT ;  /* 0x7ffffe300400780c */ /* 0x000fe20003f46070 */
[----:B------:R-:W-:Y:S01]  /*13620*/  LDGSTS.E [R82+0x53800], desc[UR16][R250.64], !P6 ;  /* 0x53800000fa527fae */ /* 0x000fe2000f1a1010 */
[----:B------:R-:W-:-:S03]  /*13630*/  IADD3 R8, PT, PT, R8, -0x155, RZ ;  /* 0xfffffeab08087810 */ /* 0x000fc60007ffe0ff */
[----:B------:R-:W3:Y:S02]  /*13640*/  LDL.LU.64 R84, [R1+0x190] ;  /* 0x0001900001547983 */ /* 0x000ee40000300a00 */
[----:B----4-:R-:W4:Y:S01]  /*13650*/  LDC R12, c[0x0][0x3a0] ;  /* 0x0000e800ff0c7b82 */ /* 0x010f220000000800 */
[----:B------:R-:W-:Y:S01]  /*13660*/  ISETP.GE.U32.AND P5, PT, R0, 0x7ffffe2f, PT ;  /* 0x7ffffe2f0000780c */ /* 0x000fe20003fa6070 */
[----:B------:R-:W-:Y:S01]  /*13670*/  VIADD R4, R6, 0xfffffead ;  /* 0xfffffead06047836 */ /* 0x000fe20000000000 */
[----:B------:R-:W-:Y:S01]  /*13680*/  LDGSTS.E [R82+0x53a00], desc[UR16][R248.64], !P6 ;  /* 0x53a00000f8527fae */ /* 0x000fe2000f1a1010 */
[----:B------:R-:W-:-:S03]  /*13690*/  VIADD R0, R9, 0xfffffeac ;  /* 0xfffffeac09007836 */ /* 0x000fc60000000000 */
[----:B------:R-:W-:Y:S01]  /*136a0*/  LDGSTS.E [R82+0x53c00], desc[UR16][R246.64], !P1 ;  /* 0x53c00000f6527fae */ /* 0x000fe2000c9a1010 */
[----:B------:R-:W-:Y:S01]  /*136b0*/  ISETP.GE.U32.AND P6, PT, R4, 0x7ffffe2e, PT ;  /* 0x7ffffe2e0400780c */ /* 0x000fe20003fc6070 */
[----:B------:R-:W-:Y:S02]  /*136c0*/  IMAD.WIDE R4, R2, 0x4, R54 ;  /* 0x0000000402047825 */ /* 0x000fe400078e0236 */
[----:B------:R-:W-:Y:S01]  /*136d0*/  LDGSTS.E [R82+0x53e00], desc[UR16][R244.64], !P1 ;  /* 0x53e00000f4527fae */ /* 0x000fe2000c9a1010 */
[----:B------:R-:W-:Y:S01]  /*136e0*/  ISETP.GE.U32.AND P1, PT, R0, 0x7ffffe2d, PT ;  /* 0x7ffffe2d0000780c */ /* 0x000fe20003f26070 */
[----:B-1----:R-:W-:Y:S02]  /*136f0*/  VIADD R0, R7, 0xfffffeaa ;  /* 0xfffffeaa07007836 */ /* 0x002fe40000000000 */
[----:B------:R-:W-:Y:S01]  /*13700*/  IMAD.WIDE R6, R2, 0x4, R52 ;  /* 0x0000000402067825 */ /* 0x000fe200078e0234 */
[----:B------:R-:W-:Y:S01]  /*13710*/  LDGSTS.E [R82+0x54000], desc[UR16][R242.64], !P2 ;  /* 0x54000000f2527fae */ /* 0x000fe2000d1a1010 */
[----:B------:R-:W1:Y:S03]  /*13720*/  LDC R52, c[0x0][0x3a0] ;  /* 0x0000e800ff347b82 */ /* 0x000e660000000800 */
[----:B------:R-:W-:Y:S01]  /*13730*/  LDGSTS.E [R82+0x54200], desc[UR16][R240.64], !P2 ;  /* 0x54200000f0527fae */ /* 0x000fe2000d1a1010 */
[----:B------:R-:W-:Y:S01]  /*13740*/  ISETP.GE.U32.AND P2, PT, R8, 0x7ffffe2c, PT ;  /* 0x7ffffe2c0800780c */ /* 0x000fe20003f46070 */
[----:B------:R-:W-:-:S02]  /*13750*/  IMAD.WIDE R8, R2, 0x4, R50 ;  /* 0x0000000402087825 */ /* 0x000fc400078e0232 */
[----:B------:R-:W-:Y:S02]  /*13760*/  LDGSTS.E [R82+0x54400], desc[UR16][R4.64], !P5 ;  /* 0x5440000004527fae */ /* 0x000fe4000e9a1010 */
[----:B------:R-:W-:Y:S02]  /*13770*/  IMAD.WIDE R10, R2, 0x4, R184 ;  /* 0x00000004020a7825 */ /* 0x000fe400078e02b8 */
[----:B------:R-:W-:Y:S01]  /*13780*/  LDGSTS.E [R82+0x54600], desc[UR16][R6.64], !P5 ;  /* 0x5460000006527fae */ /* 0x000fe2000e9a1010 */
[----:B------:R-:W-:Y:S02]  /*13790*/  ISETP.GE.U32.AND P5, PT, R0, 0x7ffffe2b, PT ;  /* 0x7ffffe2b0000780c */ /* 0x000fe40003fa6070 */
[----:B----4-:R-:W-:Y:S01]  /*137a0*/  IADD3 R0, PT, PT, R12, -0x158, RZ ;  /* 0xfffffea80c007810 */ /* 0x010fe20007ffe0ff */
[----:B------:R-:W4:Y:S01]  /*137b0*/  LDL.LU.64 R34, [R1+0x198] ;  /* 0x0001980001227983 */ /* 0x000f220000300a00 */
[----:B------:R-:W-:Y:S01]  /*137c0*/  IMAD.WIDE R12, R2, 0x4, R186 ;  /* 0x00000004020c7825 */ /* 0x000fe200078e02ba */
[----:B------:R-:W-:Y:S01]  /*137d0*/  IADD3 R56, PT, PT, R56, -0x161, RZ ;  /* 0xfffffe9f38387810 */ /* 0x000fe20007ffe0ff */
[----:B------:R-:W1:Y:S01]  /*137e0*/  LDC R186, c[0x0][0x3a0] ;  /* 0x0000e800ffba7b82 */ /* 0x000e620000000800 */
[----:B------:R-:W4:Y:S01]  /*137f0*/  LDL.LU.64 R86, [R1+0x1a0] ;  /* 0x0001a00001567983 */ /* 0x000f220000300a00 */
[----:B--2---:R-:W-:-:S02]  /*13800*/  VIADD R16, R16, 0xfffffea9 ;  /* 0xfffffea910107836 */ /* 0x004fc40000000000 */
[----:B------:R-:W-:Y:S01]  /*13810*/  IMAD.WIDE R14, R2, 0x4, R188 ;  /* 0x00000004020e7825 */ /* 0x000fe200078e02bc */
[----:B------:R-:W2:Y:S04]  /*13820*/  LDL.LU.64 R38, [R1+0x1a8] ;  /* 0x0001a80001267983 */ /* 0x000ea80000300a00 */
[----:B------:R-:W-:Y:S04]  /*13830*/  STL.64 [R1+0x11e8], R250 ;  /* 0x0011e8fa01007387 */ /* 0x000fe80000100a00 */
[----:B------:R-:W-:Y:S04]  /*13840*/  LDGSTS.E [R82+0x54800], desc[UR16][R8.64], !P6 ;  /* 0x5480000008527fae */ /* 0x000fe8000f1a1010 */
[----:B------:R-:W-:Y:S04]  /*13850*/  STL.64 [R1+0x11f0], R248 ;  /* 0x0011f0f801007387 */ /* 0x000fe80000100a00 */
[----:B------:R1:W-:Y:S01]  /*13860*/  LDGSTS.E [R82+0x54a00], desc[UR16][R10.64], !P6 ;  /* 0x54a000000a527fae */ /* 0x0003e2000f1a1010 */
[----:B------:R-:W-:Y:S01]  /*13870*/  ISETP.GE.U32.AND P6, PT, R16, 0x7ffffe2a, PT ;  /* 0x7ffffe2a1000780c */ /* 0x000fe20003fc6070 */
[----:B------:R-:W-:-:S02]  /*13880*/  IMAD.WIDE R16, R2, 0x4, R190 ;  /* 0x0000000402107825 */ /* 0x000fc400078e02be */
[----:B------:R-:W-:Y:S04]  /*13890*/  STL.64 [R1+0x11f8], R246 ;  /* 0x0011f8f601007387 */ /* 0x000fe80000100a00 */
[----:B------:R-:W-:Y:S01]  /*138a0*/  LDGSTS.E [R82+0x54c00], desc[UR16][R12.64], !P1 ;  /* 0x54c000000c527fae */ /* 0x000fe2000c9a1010 */
[----:B------:R-:W-:-:S03]  /*138b0*/  IMAD.WIDE R18, R2, 0x4, R192 ;  /* 0x0000000402127825 */ /* 0x000fc600078e02c0 */
[----:B------:R-:W-:Y:S04]  /*138c0*/  STL.64 [R1+0x1200], R244 ;  /* 0x001200f401007387 */ /* 0x000fe80000100a00 */
[----:B------:R-:W-:Y:S01]  /*138d0*/  LDGSTS.E [R82+0x54e00], desc[UR16][R14.64], !P1 ;  /* 0x54e000000e527fae */ /* 0x000fe2000c9a1010 */
[----:B------:R-:W-:Y:S01]  /*138e0*/  ISETP.GE.U32.AND P1, PT, R0, 0x7ffffe29, PT ;  /* 0x7ffffe290000780c */ /* 0x000fe20003f26070 */
[----:B------:R-:W-:Y:S02]  /*138f0*/  VIADD R0, R20, 0xfffffea6 ;  /* 0xfffffea614007836 */ /* 0x000fe40000000000 */
[----:B------:R-:W-:Y:S01]  /*13900*/  STL.64 [R1+0x1208], R242 ;  /* 0x001208f201007387 */ /* 0x000fe20000100a00 */
[----:B------:R-:W-:-:S03]  /*13910*/  IMAD.WIDE R20, R2, 0x4, R194 ;  /* 0x0000000402147825 */ /* 0x000fc600078e02c2 */
[----:B------:R-:W-:Y:S04]  /*13920*/  STL.64 [R1+0x1210], R240 ;  /* 0x001210f001007387 */ /* 0x000fe80000100a00 */
[----:B------:R-:W-:Y:S04]  /*13930*/  STL.64 [R1+0x1218], R4 ;  /* 0x0012180401007387 */ /* 0x000fe80000100a00 */
[----:B------:R-:W-:Y:S04]  /*13940*/  STL.64 [R1+0x1220], R6 ;  /* 0x0012200601007387 */ /* 0x000fe80000100a00 */
[----:B------:R-:W-:Y:S04]  /*13950*/  STL.64 [R1+0x1228], R8 ;  /* 0x0012280801007387 */ /* 0x000fe80000100a00 */
[----:B------:R1:W-:Y:S04]  /*13960*/  STL.64 [R1+0x1230], R10 ;  /* 0x0012300a01007387 */ /* 0x0003e80000100a00 */
[----:B------:R-:W-:Y:S04]  /*13970*/  LDGSTS.E [R82+0x55000], desc[UR16][R16.64], !P2 ;  /* 0x5500000010527fae */ /* 0x000fe8000d1a1010 */
[----:B------:R-:W-:Y:S04]  /*13980*/  STL.64 [R1+0x1238], R12 ;  /* 0x0012380c01007387 */ /* 0x000fe80000100a00 */
[----:B------:R-:W-:Y:S04]  /*13990*/  LDGSTS.E [R82+0x55200], desc[UR16][R18.64], !P2 ;  /* 0x5520000012527fae */ /* 0x000fe8000d1a1010 */
[----:B------:R-:W-:Y:S04]  /*139a0*/  STL.64 [R1+0x1240], R14 ;  /* 0x0012400e01007387 */ /* 0x000fe80000100a00 */
[----:B------:R-:W-:Y:S04]  /*139b0*/  LDGSTS.E [R82+0x55400], desc[UR16][R20.64], !P5 ;  /* 0x5540000014527fae */ /* 0x000fe8000e9a1010 */
[----:B------:R-:W-:Y:S04]  /*139c0*/  STL.64 [R1+0x1248], R16 ;  /* 0x0012481001007387 */ /* 0x000fe80000100a00 */
[----:B------:R-:W-:Y:S01]  /*139d0*/  LDGSTS.E [R82+0x55600], desc[UR16][R22.64], !P5 ;  /* 0x5560000016527fae */ /* 0x000fe2000e9a1010 */
[----:B------:R-:W-:Y:S01]  /*139e0*/  ISETP.GE.U32.AND P5, PT, R0, 0x7ffffe27, PT ;  /* 0x7ffffe270000780c */ /* 0x000fe20003fa6070 */
[----:B------:R-:W-:-:S02]  /*139f0*/  VIADD R0, R28, 0xfffffea4 ;  /* 0xfffffea41c007836 */ /* 0x000fc40000000000 */
[----:B------:R-:W-:Y:S04]  /*13a00*/  STL.64 [R1+0x1250], R18 ;  /* 0x0012501201007387 */ /* 0x000fe80000100a00 */
[----:B------:R-:W-:Y:S04]  /*13a10*/  STL.64 [R1+0x1258], R20 ;  /* 0x0012581401007387 */ /* 0x000fe80000100a00 */
[----:B------:R-:W-:Y:S04]  /*13a20*/  STL.64 [R1+0x1260], R22 ;  /* 0x0012601601007387 */ /* 0x000fe80000100a00 */
[----:B------:R-:W2:Y:S01]  /*13a30*/  LDL.LU.64 R88, [R1+0x1b0] ;  /* 0x0001b00001587983 */ /* 0x000ea20000300a00 */
[----:B-----5:R-:W-:-:S04]  /*13a40*/  IMAD.WIDE R28, R2, 0x4, R30 ;  /* 0x00000004021c7825 */ /* 0x020fc800078e021e */
[----:B------:R-:W-:Y:S02]  /*13a50*/  IMAD.WIDE R30, R2, 0x4, R42 ;  /* 0x00000004021e7825 */ /* 0x000fe400078e022a */
[----:B------:R-:W5:Y:S04]  /*13a60*/  LDL.LU.64 R42, [R1+0x1b8] ;  /* 0x0001b800012a7983 */ /* 0x000f680000300a00 */
[----:B------:R-:W5:Y:S01]  /*13a70*/  LDL.LU.64 R90, [R1+0x1c0] ;  /* 0x0001c000015a7983 */ /* 0x000f620000300a00 */
[----:B------:R-:W-:Y:S01]  /*13a80*/  ISETP.GE.U32.AND P2, PT, R24, 0x7ffffe28, PT ;  /* 0x7ffffe281800780c */ /* 0x000fe20003f46070 */
[C---:B------:R-:W-:Y:S02]  /*13a90*/  IMAD.WIDE R24, R2.reuse, 0x4, R46 ;  /* 0x0000000402187825 */ /* 0x040fe400078e022e */
[----:B------:R-:W5:Y:S02]  /*13aa0*/  LDL.LU.64 R46, [R1+0x1c8] ;  /* 0x0001c800012e7983 */ /* 0x000f640000300a00 */
[----:B------:R-:W-:-:S02]  /*13ab0*/  IMAD.WIDE R26, R2, 0x4, R26 ;  /* 0x00000004021a7825 */ /* 0x000fc400078e021a */
[----:B------:R-:W-:Y:S04]  /*13ac0*/  STL.64 [R1+0x1268], R24 ;  /* 0x0012681801007387 */ /* 0x000fe80000100a00 */
[----:B------:R-:W-:Y:S04]  /*13ad0*/  LDGSTS.E [R82+0x55800], desc[UR16][R24.64], !P6 ;  /* 0x5580000018527fae */ /* 0x000fe8000f1a1010 */
[----:B------:R-:W-:Y:S04]  /*13ae0*/  STL.64 [R1+0x1278], R26 ;  /* 0x0012781a01007387 */ /* 0x000fe80000100a00 */
[----:B------:R-:W-:Y:S01]  /*13af0*/  LDGSTS.E [R82+0x55a00], desc[UR16][R26.64], !P6 ;  /* 0x55a000001a527fae */ /* 0x000fe2000f1a1010 */
[----:B------:R-:W-:-:S03]  /*13b00*/  ISETP.GE.U32.AND P6, PT, R32, 0x7ffffe26, PT ;  /* 0x7ffffe262000780c */ /* 0x000fc60003fc6070 */
[----:B------:R-:W-:Y:S01]  /*13b10*/  STL.64 [R1+0x1280], R28 ;  /* 0x0012801c01007387 */ /* 0x000fe20000100a00 */
[----:B---3--:R-:W-:-:S03]  /*13b20*/  IMAD.WIDE R32, R2, 0x4, R84 ;  /* 0x0000000402207825 */ /* 0x008fc600078e0254 */
[----:B------:R-:W-:Y:S04]  /*13b30*/  LDGSTS.E [R82+0x55c00], desc[UR16][R28.64], !P1 ;  /* 0x55c000001c527fae */ /* 0x000fe8000c9a1010 */
[----:B------:R-:W-:Y:S04]  /*13b40*/  STL.64 [R1+0x1288], R30 ;  /* 0x0012881e01007387 */ /* 0x000fe80000100a00 */
[----:B------:R-:W-:Y:S01]  /*13b50*/  LDGSTS.E [R82+0x55e00], desc[UR16][R30.64], !P1 ;  /* 0x55e000001e527fae */ /* 0x000fe2000c9a1010 */
[----:B------:R-:W-:-:S03]  /*13b60*/  ISETP.GE.U32.AND P1, PT, R0, 0x7ffffe25, PT ;  /* 0x7ffffe250000780c */ /* 0x000fc60003f26070 */
[----:B------:R-:W3:Y:S01]  /*13b70*/  LDL.LU.64 R204, [R1+0x1d0] ;  /* 0x0001d00001cc7983 */ /* 0x000ee20000300a00 */
[----:B------:R-:W-:-:S03]  /*13b80*/  IADD3 R0, PT, PT, R36, -0x15e, RZ ;  /* 0xfffffea224007810 */ /* 0x000fc60007ffe0ff */
[----:B------:R-:W3:Y:S04]  /*13b90*/  LDL.LU.64 R200, [R1+0x1d8] ;  /* 0x0001d80001c87983 */ /* 0x000ee80000300a00 */
[----:B------:R-:W3:Y:S04]  /*13ba0*/  LDL.LU.64 R198, [R1+0x1e0] ;  /* 0x0001e00001c67983 */ /* 0x000ee80000300a00 */
[----:B------:R-:W3:Y:S01]  /*13bb0*/  LDL.LU.64 R84, [R1+0x1f0] ;  /* 0x0001f00001547983 */ /* 0x000ee20000300a00 */
[----:B----4-:R-:W-:-:S03]  /*13bc0*/  IMAD.WIDE R34, R2, 0x4, R34 ;  /* 0x0000000402227825 */ /* 0x010fc600078e0222 */
[----:B------:R-:W-:Y:S01]  /*13bd0*/  LDGSTS.E [R82+0x56000], desc[UR16][R32.64], !P2 ;  /* 0x5600000020527fae */ /* 0x000fe2000d1a1010 */
[----:B------:R-:W-:-:S03]  /*13be0*/  IMAD.WIDE R36, R2, 0x4, R86 ;  /* 0x0000000402247825 */ /* 0x000fc600078e0256 */
[----:B------:R-:W-:Y:S01]  /*13bf0*/  STL.64 [R1+0x1290], R32 ;  /* 0x0012902001007387 */ /* 0x000fe20000100a00 */
[----:B--2---:R-:W-:-:S03]  /*13c00*/  IMAD.WIDE R38, R2, 0x4, R38 ;  /* 0x0000000402267825 */ /* 0x004fc600078e0226 */
[----:B------:R-:W-:Y:S04]  /*13c10*/  STL.64 [R1+0x1298], R34 ;  /* 0x0012982201007387 */ /* 0x000fe80000100a00 */
[----:B------:R-:W-:Y:S04]  /*13c20*/  STL.64 [R1+0x12a0], R36 ;  /* 0x0012a02401007387 */ /* 0x000fe80000100a00 */
[----:B------:R-:W-:Y:S01]  /*13c30*/  LDGSTS.E [R82+0x56200], desc[UR16][R34.64], !P2 ;  /* 0x5620000022527fae */ /* 0x000fe2000d1a1010 */
[----:B------:R-:W-:-:S03]  /*13c40*/  ISETP.GE.U32.AND P2, PT, R40, 0x7ffffe24, PT ;  /* 0x7ffffe242800780c */ /* 0x000fc60003f46070 */
[----:B------:R-:W-:Y:S04]  /*13c50*/  STL.64 [R1+0x12b0], R38 ;  /* 0x0012b02601007387 */ /* 0x000fe80000100a00 */
[----:B------:R-:W-:Y:S04]  /*13c60*/  LDGSTS.E [R82+0x56400], desc[UR16][R36.64], !P5 ;  /* 0x5640000024527fae */ /* 0x000fe8000e9a1010 */
[----:B------:R-:W2:Y:S04]  /*13c70*/  LDL.LU.64 R202, [R1+0x1f8] ;  /* 0x0001f80001ca7983 */ /* 0x000ea80000300a00 */
[----:B------:R-:W-:Y:S01]  /*13c80*/  LDGSTS.E [R82+0x56600], desc[UR16][R38.64], !P5 ;  /* 0x5660000026527fae */ /* 0x000fe2000e9a1010 */
[----:B------:R-:W-:Y:S01]  /*13c90*/  ISETP.GE.U32.AND P5, PT, R0, 0x7ffffe23, PT ;  /* 0x7ffffe230000780c */ /* 0x000fe20003fa6070 */
[----:B------:R-:W-:-:S02]  /*13ca0*/  VIADD R0, R44, 0xfffffea0 ;  /* 0xfffffea02c007836 */ /* 0x000fc40000000000 */
[----:B------:R-:W4:Y:S01]  /*13cb0*/  LDL.LU.64 R86, [R1+0x208] ;  /* 0x0002080001567983 */ /* 0x000f220000300a00 */
[----:B------:R-:W-:-:S03]  /*13cc0*/  IMAD.WIDE R40, R2, 0x4, R88 ;  /* 0x0000000402287825 */ /* 0x000fc600078e0258 */
[----:B------:R-:W4:Y:S04]  /*13cd0*/  LDL.LU.64 R88, [R1+0x210] ;  /* 0x0002100001587983 */ /* 0x000f280000300a00 */
[----:B------:R-:W-:Y:S01]  /*13ce0*/  LDGSTS.E [R82+0x56800], desc[UR16][R40.64], !P6 ;  /* 0x5680000028527fae */ /* 0x000fe2000f1a1010 */
[----:B-----5:R-:W-:-:S03]  /*13cf0*/  IMAD.WIDE R44, R2, 0x4, R90 ;  /* 0x00000004022c7825 */ /* 0x020fc600078e025a */
[----:B------:R-:W5:Y:S01]  /*13d00*/  LDL.LU.64 R90, [R1+0x220] ;  /* 0x00022000015a7983 */ /* 0x000f620000300a00 */
[----:B------:R-:W-:-:S04]  /*13d10*/  IMAD.WIDE R42, R2, 0x4, R42 ;  /* 0x00000004022a7825 */ /* 0x000fc800078e022a */
[----:B------:R-:W-:Y:S01]  /*13d20*/  IMAD.WIDE R46, R2, 0x4, R46 ;  /* 0x00000004022e7825 */ /* 0x000fe200078e022e */
[----:B------:R-:W-:Y:S04]  /*13d30*/  STL.64 [R1+0x12b8], R40 ;  /* 0x0012b82801007387 */ /* 0x000fe80000100a00 */
[----:B------:R-:W-:Y:S01]  /*13d40*/  LDGSTS.E [R82+0x56a00], desc[UR16][R42.64], !P6 ;  /* 0x56a000002a527fae */ /* 0x000fe2000f1a1010 */
[----:B------:R-:W-:-:S03]  /*13d50*/  ISETP.GE.U32.AND P6, PT, R48, 0x7ffffe22, PT ;  /* 0x7ffffe223000780c */ /* 0x000fc60003fc6070 */
[----:B------:R-:W-:Y:S04]  /*13d60*/  STL.64 [R1+0x12c0], R42 ;  /* 0x0012c02a01007387 */ /* 0x000fe80000100a00 */
[----:B------:R-:W-:Y:S04]  /*13d70*/  LDGSTS.E [R82+0x56c00], desc[UR16][R44.64], !P1 ;  /* 0x56c000002c527fae */ /* 0x000fe8000c9a1010 */
[----:B------:R-:W-:Y:S04]  /*13d80*/  STL.64 [R1+0x12c8], R44 ;  /* 0x0012c82c01007387 */ /* 0x000fe80000100a00 */
[----:B------:R-:W-:Y:S01]  /*13d90*/  LDGSTS.E [R82+0x56e00], desc[UR16][R46.64], !P1 ;  /* 0x56e000002e527fae */ /* 0x000fe2000c9a1010 */
[----:B------:R-:W-:Y:S01]  /*13da0*/  ISETP.GE.U32.AND P1, PT, R0, 0x7ffffe21, PT ;  /* 0x7ffffe210000780c */ /* 0x000fe20003f26070 */
[----:B-1----:R-:W-:-:S02]  /*13db0*/  VIADD R0, R52, 0xfffffe9e ;  /* 0xfffffe9e34007836 */ /* 0x002fc40000000000 */
[----:B------:R-:W-:Y:S01]  /*13dc0*/  STL.64 [R1+0x12d8], R46 ;  /* 0x0012d82e01007387 */ /* 0x000fe20000100a00 */
[----:B---3--:R-:W-:-:S03]  /*13dd0*/  IMAD.WIDE R48, R2, 0x4, R204 ;  /* 0x0000000402307825 */ /* 0x008fc600078e02cc */
[----:B------:R-:W3:Y:S01]  /*13de0*/  LDL.LU.64 R204, [R1+0x228] ;  /* 0x0002280001cc7983 */ /* 0x000ee20000300a00 */
[----:B------:R-:W-:-:S03]  /*13df0*/  IMAD.WIDE R50, R2, 0x4, R200 ;  /* 0x0000000402327825 */ /* 0x000fc600078e02c8 */
[----:B------:R-:W3:Y:S01]  /*13e00*/  LDL.LU.64 R200, [R1+0x238] ;  /* 0x0002380001c87983 */ /* 0x000ee20000300a00 */
[----:B------:R-:W-:-:S03]  /*13e10*/  IMAD.WIDE R52, R2, 0x4, R198 ;  /* 0x0000000402347825 */ /* 0x000fc600078e02c6 */
[----:B------:R-:W3:Y:S01]  /*13e20*/  LDL.LU.64 R198, [R1+0x240] ;  /* 0x0002400001c67983 */ /* 0x000ee20000300a00 */
[----:B------:R-:W-:-:S03]  /*13e30*/  IMAD.WIDE R54, R2, 0x4, R84 ;  /* 0x0000000402367825 */ /* 0x000fc600078e0254 */
[----:B------:R-:W3:Y:S04]  /*13e40*/  LDL.LU.64 R84, [R1+0x250] ;  /* 0x0002500001547983 */ /* 0x000ee80000300a00 */
[----:B------:R-:W-:Y:S04]  /*13e50*/  LDGSTS.E [R82+0x57000], desc[UR16][R48.64], !P2 ;  /* 0x5700000030527fae */ /* 0x000fe8000d1a1010 */
        /* <DEDUP_REMOVED lines=8> */
[----:B--2---:R-:W-:-:S02]  /*13ee0*/  IMAD.WIDE R56, R2, 0x4, R202 ;  /* 0x0000000402387825 */ /* 0x004fc400078e02ca */
[----:B------:R-:W-:Y:S01]  /*13ef0*/  STL.64 [R1+0x12f8], R54 ;  /* 0x0012f83601007387 */ /* 0x000fe20000100a00 */
[----:B------:R-:W-:-:S03]  /*13f00*/  IADD3 R0, PT, PT, R60, -0x164, RZ ;  /* 0xfffffe9c3c007810 */ /* 0x000fc60007ffe0ff */
[----:B------:R-:W2:Y:S01]  /*13f10*/  LDL.LU.64 R202, [R1+0x258] ;  /* 0x0002580001ca7983 */ /* 0x000ea20000300a00 */
[----:B----4-:R-:W-:-:S03]  /*13f20*/  IMAD.WIDE R58, R2, 0x4, R86 ;  /* 0x00000004023a7825 */ /* 0x010fc600078e0256 */
[----:B------:R-:W4:Y:S01]  /*13f30*/  LDL.LU.64 R86, [R1+0x268] ;  /* 0x0002680001567983 */ /* 0x000f220000300a00 */
[----:B------:R-:W-:-:S03]  /*13f40*/  VIADD R64, R64, 0xfffffe9d ;  /* 0xfffffe9d40407836 */ /* 0x000fc60000000000 */
[----:B------:R-:W-:Y:S04]  /*13f50*/  LDGSTS.E [R82+0x57800], desc[UR16][R56.64], !P6 ;  /* 0x5780000038527fae */ /* 0x000fe8000f1a1010 */
[----:B------:R-:W-:Y:S01]  /*13f60*/  LDGSTS.E [R82+0x57a00], desc[UR16][R58.64], !P6 ;  /* 0x57a000003a527fae */ /* 0x000fe2000f1a1010 */
[----:B------:R-:W-:-:S03]  /*13f70*/  IMAD.WIDE R60, R2, 0x4, R88 ;  /* 0x00000004023c7825 */ /* 0x000fc600078e0258 */
[----:B------:R-:W4:Y:S01]  /*13f80*/  LDL.LU.64 R88, [R1+0x270] ;  /* 0x0002700001587983 */ /* 0x000f220000300a00 */
[----:B-----5:R-:W-:-:S03]  /*13f90*/  IMAD.WIDE R62, R2, 0x4, R90 ;  /* 0x00000004023e7825 */ /* 0x020fc600078e025a */
[----:B------:R-:W-:Y:S04]  /*13fa0*/  LDGSTS.E [R82+0x57c00], desc[UR16][R60.64], !P1 ;  /* 0x57c000003c527fae */ /* 0x000fe8000c9a1010 */
[----:B------:R-:W5:Y:S01]  /*13fb0*/  LDL.LU.64 R90, [R1+0x280] ;  /* 0x00028000015a7983 */ /* 0x000f620000300a00 */
[----:B------:R-:W-:-:S03]  /*13fc0*/  ISETP.GE.U32.AND P6, PT, R64, 0x7ffffe1e, PT ;  /* 0x7ffffe1e4000780c */ /* 0x000fc60003fc6070 */
[----:B------:R-:W-:Y:S04]  /*13fd0*/  STL.64 [R1+0x1300], R56 ;  /* 0x0013003801007387 */ /* 0x000fe80000100a00 */
[----:B------:R-:W-:Y:S04]  /*13fe0*/  STL.64 [R1+0x1308], R58 ;  /* 0x0013083a01007387 */ /* 0x000fe80000100a00 */
[----:B------:R-:W-:Y:S04]  /*13ff0*/  STL.64 [R1+0x1310], R60 ;  /* 0x0013103c01007387 */ /* 0x000fe80000100a00 */
[----:B------:R-:W-:Y:S01]  /*14000*/  LDGSTS.E [R82+0x57e00], desc[UR16][R62.64], !P1 ;  /* 0x57e000003e527fae */ /* 0x000fe2000c9a1010 */
[----:B------:R-:W-:Y:S01]  /*14010*/  ISETP.GE.U32.AND P1, PT, R0, 0x7ffffe1d, PT ;  /* 0x7ffffe1d0000780c */ /* 0x000fe20003f26070 */
[----:B------:R-:W-:-:S02]  /*14020*/  VIADD R0, R68, 0xfffffe9a ;  /* 0xfffffe9a44007836 */ /* 0x000fc40000000000 */
[----:B------:R-:W-:Y:S01]  /*14030*/  STL.64 [R1+0x1318], R62 ;  /* 0x0013183e01007387 */ /* 0x000fe20000100a00 */
[----:B------:R-:W-:Y:S02]  /*14040*/  VIADD R72, R72, 0xfffffe9b ;  /* 0xfffffe9b48487836 */ /* 0x000fe40000000000 */
[C---:B---3--:R-:W-:Y:S02]  /*14050*/  IMAD.WIDE R64, R2.reuse, 0x4, R204 ;  /* 0x0000000402407825 */ /* 0x048fe400078e02cc */
[----:B------:R-:W3:Y:S02]  /*14060*/  LDL.LU.64 R204, [R1+0x288] ;  /* 0x0002880001cc7983 */ /* 0x000ee40000300a00 */
[C---:B------:R-:W-:Y:S02]  /*14070*/  IMAD.WIDE R66, R2.reuse, 0x4, R200 ;  /* 0x0000000402427825 */ /* 0x040fe400078e02c8 */
[----:B------:R-:W3:Y:S02]  /*14080*/  LDL.LU.64 R200, [R1+0x298] ;  /* 0x0002980001c87983 */ /* 0x000ee40000300a00 */
[----:B------:R-:W-:-:S02]  /*14090*/  IMAD.WIDE R68, R2, 0x4, R198 ;  /* 0x0000000402447825 */ /* 0x000fc400078e02c6 */
[----:B------:R-:W3:Y:S02]  /*140a0*/  LDL.LU.64 R198, [R1+0x2a0] ;  /* 0x0002a00001c67983 */ /* 0x000ee40000300a00 */
[----:B------:R-:W-:Y:S02]  /*140b0*/  IMAD.WIDE R70, R2, 0x4, R84 ;  /* 0x0000000402467825 */ /* 0x000fe400078e0254 */
        /* <DEDUP_REMOVED lines=10> */
[----:B------:R-:W-:-:S02]  /*14160*/  VIADD R0, R76, 0xfffffe98 ;  /* 0xfffffe984c007836 */ /* 0x000fc40000000000 */
[----:B------:R-:W-:Y:S01]  /*14170*/  STL.64 [R1+0x1340], R70 ;  /* 0x0013404601007387 */ /* 0x000fe20000100a00 */
[----:B--2---:R-:W-:-:S03]  /*14180*/  IMAD.WIDE R72, R2, 0x4, R202 ;  /* 0x0000000402487825 */ /* 0x004fc600078e02ca */
[----:B------:R-:W2:Y:S01]  /*14190*/  LDL.LU.64 R202, [R1+0x2b8] ;  /* 0x0002b80001ca7983 */ /* 0x000ea20000300a00 */
[----:B----4-:R-:W-:-:S03]  /*141a0*/  IMAD.WIDE R74, R2, 0x4, R86 ;  /* 0x00000004024a7825 */ /* 0x010fc600078e0256 */
[----:B------:R-:W4:Y:S04]  /*141b0*/  LDL.LU.64 R86, [R1+0x2c8] ;  /* 0x0002c80001567983 */ /* 0x000f280000300a00 */
        /* <DEDUP_REMOVED lines=8> */
[----:B------:R-:W-:Y:S01]  /*14240*/  LDGSTS.E [R82+0x58e00], desc[UR16][R78.64], !P1 ;  /* 0x58e000004e527fae */ /* 0x000fe2000c9a1010 */
[----:B------:R-:W-:Y:S02]  /*14250*/  ISETP.GE.U32.AND P1, PT, R0, 0x7ffffe19, PT ;  /* 0x7ffffe190000780c */ /* 0x000fe40003f26070 */
[----:B------:R-:W-:Y:S01]  /*14260*/  IADD3 R0, PT, PT, R96, -0x16a, RZ ;  /* 0xfffffe9660007810 */ /* 0x000fe20007ffe0ff */
[----:B------:R-:W-:Y:S02]  /*14270*/  VIADD R93, R93, 0xfffffe97 ;  /* 0xfffffe975d5d7836 */ /* 0x000fe40000000000 */
[C---:B---3--:R-:W-:Y:S02]  /*14280*/  IMAD.WIDE R80, R2.reuse, 0x4, R204 ;  /* 0x0000000402507825 */ /* 0x048fe400078e02cc */
[----:B------:R-:W3:Y:S02]  /*14290*/  LDL.LU.64 R204, [R1+0x2e8] ;  /* 0x0002e80001cc7983 */ /* 0x000ee40000300a00 */
[----:B------:R-:W-:-:S02]  /*142a0*/  IMAD.WIDE R94, R2, 0x4, R200 ;  /* 0x00000004025e7825 */ /* 0x000fc400078e02c8 */
[----:B------:R-:W3:Y:S02]  /*142b0*/  LDL.LU.64 R200, [R1+0x2f8] ;  /* 0x0002f80001c87983 */ /* 0x000ee40000300a00 */
[C---:B------:R-:W-:Y:S02]  /*142c0*/  IMAD.WIDE R96, R2.reuse, 0x4, R198 ;  /* 0x0000000402607825 */ /* 0x040fe400078e02c6 */
[----:B------:R-:W3:Y:S02]  /*142d0*/  LDL.LU.64 R198, [R1+0x300] ;  /* 0x0003000001c67983 */ /* 0x000ee40000300a00 */
[----:B------:R-:W-:Y:S02]  /*142e0*/  IMAD.WIDE R98, R2, 0x4, R84 ;  /* 0x0000000402627825 */ /* 0x000fe400078e0254 */
[----:B------:R-:W3:Y:S04]  /*142f0*/  LDL.LU.64 R84, [R1+0x310] ;  /* 0x0003100001547983 */ /* 0x000ee80000300a00 */
[----:B------:R-:W-:Y:S04]  /*14300*/  LDGSTS.E [R82+0x59000], desc[UR16][R80.64], !P2 ;  /* 0x5900000050527fae */ /* 0x000fe8000d1a1010 */
[----:B------:R-:W-:Y:S01]  /*14310*/  LDGSTS.E [R82+0x59200], desc[UR16][R94.64], !P2 ;  /* 0x592000005e527fae */ /* 0x000fe2000d1a1010 */
[----:B------:R-:W-:Y:S01]  /*14320*/  ISETP.GE.U32.AND P2, PT, R93, 0x7ffffe18, PT ;  /* 0x7ffffe185d00780c */ /* 0x000fe20003f46070 */
[----:B------:R-:W-:-:S02]  /*14330*/  VIADD R93, R100, 0xfffffe95 ;  /* 0xfffffe95645d7836 */ /* 0x000fc40000000000 */
[----:B------:R-:W-:Y:S04]  /*14340*/  LDGSTS.E [R82+0x59400], desc[UR16][R96.64], !P5 ;  /* 0x5940000060527fae */ /* 0x000fe8000e9a1010 */
[----:B------:R-:W-:Y:S01]  /*14350*/  LDGSTS.E [R82+0x59600], desc[UR16][R98.64], !P5 ;  /* 0x5960000062527fae */ /* 0x000fe2000e9a1010 */
[----:B------:R-:W-:Y:S01]  /*14360*/  ISETP.GE.U32.AND P5, PT, R0, 0x7ffffe17, PT ;  /* 0x7ffffe170000780c */ /* 0x000fe20003fa6070 */
[----:B------:R-:W-:Y:S02]  /*14370*/  VIADD R0, R104, 0xfffffe94 ;  /* 0xfffffe9468007836 */ /* 0x000fe40000000000 */
[C---:B--2---:R-:W-:Y:S02]  /*14380*/  IMAD.WIDE R100, R2.reuse, 0x4, R202 ;  /* 0x0000000402647825 */ /* 0x044fe400078e02ca */
[----:B------:R-:W2:Y:S02]  /*14390*/  LDL.LU.64 R202, [R1+0x318] ;  /* 0x0003180001ca7983 */ /* 0x000ea40000300a00 */
[----:B----4-:R-:W-:-:S02]  /*143a0*/  IMAD.WIDE R102, R2, 0x4, R86 ;  /* 0x0000000402667825 */ /* 0x010fc400078e0256 */
[----:B------:R-:W4:Y:S04]  /*143b0*/  LDL.LU.64 R86, [R1+0x328] ;  /* 0x0003280001567983 */ /* 0x000f280000300a00 */
[----:B------:R-:W-:Y:S04]  /*143c0*/  LDGSTS.E [R82+0x59800], desc[UR16][R100.64], !P6 ;  /* 0x5980000064527fae */ /* 0x000fe8000f1a1010 */
[----:B------:R-:W-:Y:S01]  /*143d0*/  LDGSTS.E [R82+0x59a00], desc[UR16][R102.64], !P6 ;  /* 0x59a0000066527fae */ /* 0x000fe2000f1a1010 */
[----:B------:R-:W-:-:S03]  /*143e0*/  IMAD.WIDE R104, R2, 0x4, R88 ;  /* 0x0000000402687825 */ /* 0x000fc600078e0258 */
[----:B------:R-:W4:Y:S01]  /*143f0*/  LDL.LU.64 R88, [R1+0x330] ;  /* 0x0003300001587983 */ /* 0x000f220000300a00 */
[----:B-----5:R-:W-:Y:S01]  /*14400*/  IMAD.WIDE R106, R2, 0x4, R90 ;  /* 0x00000004026a7825 */ /* 0x020fe200078e025a */
[----:B------:R-:W-:Y:S02]  /*14410*/  ISETP.GE.U32.AND P6, PT, R93, 0x7ffffe16, PT ;  /* 0x7ffffe165d00780c */ /* 0x000fe40003fc6070 */
[----:B------:R-:W5:Y:S01]  /*14420*/  LDL.LU.64 R90, [R1+0x340] ;  /* 0x00034000015a7983 */ /* 0x000f620000300a00 */
[----:B------:R-:W-:-:S03]  /*14430*/  IADD3 R93, PT, PT, R108, -0x16d, RZ ;  /* 0xfffffe936c5d7810 */ /* 0x000fc60007ffe0ff */
[----:B------:R-:W-:Y:S04]  /*14440*/  LDGSTS.E [R82+0x59c00], desc[UR16][R104.64], !P1 ;  /* 0x59c0000068527fae */ /* 0x000fe8000c9a1010 */
[----:B------:R-:W-:Y:S01]  /*14450*/  LDGSTS.E [R82+0x59e00], desc[UR16][R106.64], !P1 ;  /* 0x59e000006a527fae */ /* 0x000fe2000c9a1010 */
[----:B------:R-:W-:Y:S01]  /*14460*/  ISETP.GE.U32.AND P1, PT, R0, 0x7ffffe15, PT ;  /* 0x7ffffe150000780c */ /* 0x000fe20003f26070 */
        /* <DEDUP_REMOVED lines=15> */
[----:B------:R-:W-:Y:S02]  /*14560*/  ISETP.GE.U32.AND P5, PT, R0, 0x7ffffe13, PT ;  /* 0x7ffffe130000780c */ /* 0x000fe40003fa6070 */
[----:B------:R-:W-:Y:S01]  /*14570*/  IADD3 R0, PT, PT, R120, -0x170, RZ ;  /* 0xfffffe9078007810 */ /* 0x000fe20007ffe0ff */
        /* <DEDUP_REMOVED lines=11> */
[----:B------:R-:W-:-:S03]  /*14630*/  VIADD R93, R124, 0xfffffe8f ;  /* 0xfffffe8f7c5d7836 */ /* 0x000fc60000000000 */
        /* <DEDUP_REMOVED lines=14> */
[----:B------:R-:W-:-:S02]  /*14720*/  ISETP.GE.U32.AND P2, PT, R93, 0x7ffffe10, PT ;  /* 0x7ffffe105d00780c */ /* 0x000fc40003f46070 */
[----:B------:R-:W-:Y:S01]  /*14730*/  IADD3 R93, PT, PT, R134, -0x173, RZ ;  /* 0xfffffe8d865d7810 */ /* 0x000fe20007ffe0ff */
        /* <DEDUP_REMOVED lines=11> */
[----:B------:R-:W2:Y:S04]  /*147f0*/  LDL.LU.64 R88, [R1+0x400] ;  /* 0x0004000001587983 */ /* 0x000ea80000300a00 */
[----:B------:R-:W-:Y:S01]  /*14800*/  LDGSTS.E [R82+0x5bc00], desc[UR16][R138.64], !P1 ;  /* 0x5bc000008a527fae */ /* 0x000fe2000c9a1010 */
[----:B-----5:R-:W-:-:S03]  /*14810*/  IMAD.WIDE R140, R2, 0x4, R90 ;  /* 0x00000004028c7825 */ /* 0x020fc600078e025a */
[----:B------:R-:W5:Y:S04]  /*14820*/  LDL.LU.64 R90, [R1+0x408] ;  /* 0x00040800015a7983 */ /* 0x000f680000300a00 */
[----:B------:R-:W-:Y:S01]  /*14830*/  LDGSTS.E [R82+0x5be00], desc[UR16][R140.64], !P1 ;  /* 0x5be000008c527fae */ /* 0x000fe2000c9a1010 */
[----:B------:R-:W-:Y:S02]  /*14840*/  ISETP.GE.U32.AND P1, PT, R0, 0x7ffffe0d, PT ;  /* 0x7ffffe0d0000780c */ /* 0x000fe40003f26070 */
[----:B------:R-:W-:Y:S01]  /*14850*/  IADD3 R0, PT, PT, R146, -0x176, RZ ;  /* 0xfffffe8a92007810 */ /* 0x000fe20007ffe0ff */
[----:B---3--:R-:W-:-:S04]  /*14860*/  IMAD.WIDE R142, R2, 0x4, R204 ;  /* 0x00000004028e7825 */ /* 0x008fc800078e02cc */
[C---:B------:R-:W-:Y:S01]  /*14870*/  IMAD.WIDE R144, R2.reuse, 0x4, R200 ;  /* 0x0000000402907825 */ /* 0x040fe200078e02c8 */
[----:B------:R-:W-:Y:S03]  /*14880*/  LDGSTS.E [R82+0x5c000], desc[UR16][R142.64], !P2 ;  /* 0x5c0000008e527fae */ /* 0x000fe6000d1a1010 */
[C---:B------:R-:W-:Y:S01]  /*14890*/  IMAD.WIDE R146, R2.reuse, 0x4, R198 ;  /* 0x0000000402927825 */ /* 0x040fe200078e02c6 */
[----:B------:R-:W3:Y:S03]  /*148a0*/  LDL.LU.64 R200, [R1+0x420] ;  /* 0x0004200001c87983 */ /* 0x000ee60000300a00 */
[----:B------:R-:W-:Y:S01]  /*148b0*/  IMAD.WIDE R148, R2, 0x4, R84 ;  /* 0x0000000402947825 */ /* 0x000fe200078e0254 */
[----:B------:R-:W3:Y:S04]  /*148c0*/  LDL.LU.64 R198, [R1+0x430] ;  /* 0x0004300001c67983 */ /* 0x000ee80000300a00 */
[----:B------:R-:W3:Y:S04]  /*148d0*/  LDL.LU.64 R84, [R1+0x438] ;  /* 0x0004380001547983 */ /* 0x000ee80000300a00 */
[----:B------:R-:W3:Y:S04]  /*148e0*/  LDL.LU.64 R206, [R1+0x450] ;  /* 0x0004500001ce7983 */ /* 0x000ee80000300a00 */
[----:B------:R-:W-:Y:S04]  /*148f0*/  LDGSTS.E [R82+0x5c200], desc[UR16][R144.64], !P2 ;  /* 0x5c20000090527fae */ /* 0x000fe8000d1a1010 */
[----:B------:R-:W-:Y:S04]  /*14900*/  LDGSTS.E [R82+0x5c400], desc[UR16][R146.64], !P5 ;  /* 0x5c40000092527fae */ /* 0x000fe8000e9a1010 */
[----:B------:R-:W-:Y:S01]  /*14910*/  LDGSTS.E [R82+0x5c600], desc[UR16][R148.64], !P5 ;  /* 0x5c60000094527fae */ /* 0x000fe2000e9a1010 */
[----:B------:R-:W-:Y:S01]  /*14920*/  ISETP.GE.U32.AND P5, PT, R0, 0x7ffffe0b, PT ;  /* 0x7ffffe0b0000780c */ /* 0x000fe20003fa6070 */
[----:B------:R-:W-:-:S02]  /*14930*/  VIADD R0, R154, 0xfffffe88 ;  /* 0xfffffe889a007836 */ /* 0x000fc40000000000 */
[----:B------:R-:W3:Y:S01]  /*14940*/  LDL.LU.64 R204, [R1+0x460] ;  /* 0x0004600001cc7983 */ /* 0x000ee20000300a00 */
[----:B----4-:R-:W-:-:S03]  /*14950*/  IMAD.WIDE R152, R2, 0x4, R86 ;  /* 0x0000000402987825 */ /* 0x010fc600078e0256 */
[----:B------:R-:W4:Y:S01]  /*14960*/  LDL.LU.64 R86, [R1+0x468] ;  /* 0x0004680001567983 */ /* 0x000f220000300a00 */
[----:B--2---:R-:W-:-:S03]  /*14970*/  IMAD.WIDE R154, R2, 0x4, R88 ;  /* 0x00000004029a7825 */ /* 0x004fc600078e0258 */
[----:B------:R-:W2:Y:S01]  /*14980*/  LDL.LU.64 R88, [R1+0x478] ;  /* 0x0004780001587983 */ /* 0x000ea20000300a00 */
[----:B-----5:R-:W-:-:S03]  /*14990*/  IMAD.WIDE R156, R2, 0x4, R90 ;  /* 0x00000004029c7825 */ /* 0x020fc600078e025a */
[----:B------:R-:W5:Y:S01]  /*149a0*/  LDL.LU.64 R90, [R1+0x480] ;  /* 0x00048000015a7983 */ /* 0x000f620000300a00 */
[----:B------:R-:W-:Y:S01]  /*149b0*/  ISETP.GE.U32.AND P6, PT, R93, 0x7ffffe0e, PT ;  /* 0x7ffffe0e5d00780c */ /* 0x000fe20003fc6070 */
[----:B------:R-:W-:Y:S02]  /*149c0*/  VIADD R93, R133, 0xfffffe8b ;  /* 0xfffffe8b855d7836 */ /* 0x000fe40000000000 */
[----:B------:R-:W1:Y:S03]  /*149d0*/  LDC R133, c[0x0][0x3a0] ;  /* 0x0000e800ff857b82 */ /* 0x000e660000000800 */
[----:B------:R-:W-:Y:S01]  /*149e0*/  ISETP.GE.U32.AND P2, PT, R93, 0x7ffffe0c, PT ;  /* 0x7ffffe0c5d00780c */ /* 0x000fe20003f46070 */
[----:B------:R-:W-:Y:S02]  /*149f0*/  VIADD R93, R150, 0xfffffe89 ;  /* 0xfffffe89965d7836 */ /* 0x000fe40000000000 */
[----:B------:R-:W-:-:S02]  /*14a00*/  IMAD.WIDE R150, R2, 0x4, R202 ;  /* 0x0000000402967825 */ /* 0x000fc400078e02ca */
[----:B------:R-:W5:Y:S04]  /*14a10*/  LDL.LU.64 R202, [R1+0x490] ;  /* 0x0004900001ca7983 */ /* 0x000f680000300a00 */
[----:B------:R-:W-:Y:S04]  /*14a20*/  LDGSTS.E [R82+0x5c800], desc[UR16][R150.64], !P6 ;  /* 0x5c80000096527fae */ /* 0x000fe8000f1a1010 */
[----:B------:R-:W-:Y:S01]  /*14a30*/  LDGSTS.E [R82+0x5ca00], desc[UR16][R152.64], !P6 ;  /* 0x5ca0000098527fae */ /* 0x000fe2000f1a1010 */
[----:B------:R-:W-:Y:S02]  /*14a40*/  ISETP.GE.U32.AND P6, PT, R93, 0x7ffffe0a, PT ;  /* 0x7ffffe0a5d00780c */ /* 0x000fe40003fc6070 */
[----:B------:R-:W-:Y:S01]  /*14a50*/  IADD3 R93, PT, PT, R158, -0x179, RZ ;  /* 0xfffffe879e5d7810 */ /* 0x000fe20007ffe0ff */
[----:B------:R-:W-:Y:S04]  /*14a60*/  LDGSTS.E [R82+0x5cc00], desc[UR16][R154.64], !P1 ;  /* 0x5cc000009a527fae */ /* 0x000fe8000c9a1010 */
[----:B------:R-:W-:Y:S01]  /*14a70*/  LDGSTS.E [R82+0x5ce00], desc[UR16][R156.64], !P1 ;  /* 0x5ce000009c527fae */ /* 0x000fe2000c9a1010 */
[----:B------:R-:W-:Y:S01]  /*14a80*/  ISETP.GE.U32.AND P1, PT, R0, 0x7ffffe09, PT ;  /* 0x7ffffe090000780c */ /* 0x000fe20003f26070 */
[----:B------:R-:W-:-:S02]  /*14a90*/  VIADD R0, R162, 0xfffffe86 ;  /* 0xfffffe86a2007836 */ /* 0x000fc40000000000 */
[C---:B---3--:R-:W-:Y:S02]  /*14aa0*/  IMAD.WIDE R158, R2.reuse, 0x4, R200 ;  /* 0x00000004029e7825 */ /* 0x048fe400078e02c8 */
[----:B------:R-:W3:Y:S02]  /*14ab0*/  LDL.LU.64 R200, [R1+0x498] ;  /* 0x0004980001c87983 */ /* 0x000ee40000300a00 */
[C---:B------:R-:W-:Y:S02]  /*14ac0*/  IMAD.WIDE R160, R2.reuse, 0x4, R198 ;  /* 0x0000000402a07825 */ /* 0x040fe400078e02c6 */
[----:B------:R-:W3:Y:S02]  /*14ad0*/  LDL.LU.64 R198, [R1+0x4a8] ;  /* 0x0004a80001c67983 */ /* 0x000ee40000300a00 */
[C---:B------:R-:W-:Y:S02]  /*14ae0*/  IMAD.WIDE R162, R2.reuse, 0x4, R84 ;  /* 0x0000000402a27825 */ /* 0x040fe400078e0254 */
[----:B------:R-:W3:Y:S02]  /*14af0*/  LDL.LU.64 R84, [R1+0x4b0] ;  /* 0x0004b00001547983 */ /* 0x000ee40000300a00 */
[----:B------:R-:W-:-:S02]  /*14b00*/  IMAD.WIDE R164, R2, 0x4, R206 ;  /* 0x0000000402a47825 */ /* 0x000fc400078e02ce */
[----:B------:R-:W-:Y:S04]  /*14b10*/  LDGSTS.E [R82+0x5d000], desc[UR16][R158.64], !P2 ;  /* 0x5d0000009e527fae */ /* 0x000fe8000d1a1010 */
[----:B------:R-:W-:Y:S04]  /*14b20*/  LDGSTS.E [R82+0x5d200], desc[UR16][R160.64], !P2 ;  /* 0x5d200000a0527fae */ /* 0x000fe8000d1a1010 */
[----:B------:R-:W-:Y:S04]  /*14b30*/  LDGSTS.E [R82+0x5d400], desc[UR16][R162.64], !P5 ;  /* 0x5d400000a2527fae */ /* 0x000fe8000e9a1010 */
[----:B------:R-:W-:Y:S01]  /*14b40*/  LDGSTS.E [R82+0x5d600], desc[UR16][R164.64], !P5 ;  /* 0x5d600000a4527fae */ /* 0x000fe2000e9a1010 */
[----:B------:R-:W-:-:S02]  /*14b50*/  ISETP.GE.U32.AND P5, PT, R0, 0x7ffffe07, PT ;  /* 0x7ffffe070000780c */ /* 0x000fc40003fa6070 */
[----:B------:R-:W-:Y:S01]  /*14b60*/  IADD3 R0, PT, PT, R170, -0x17c, RZ ;  /* 0xfffffe84aa007810 */ /* 0x000fe20007ffe0ff */
[C---:B----4-:R-:W-:Y:S02]  /*14b70*/  IMAD.WIDE R168, R2.reuse, 0x4, R86 ;  /* 0x0000000402a87825 */ /* 0x050fe400078e0256 */
[----:B------:R-:W4:Y:S04]  /*14b80*/  LDL.LU.64 R86, [R1+0x4c0] ;  /* 0x0004c00001567983 */ /* 0x000f280000300a00 */
[----:B------:R-:W4:Y:S01]  /*14b90*/  LDL.LU.64 R210, [R1+0x4c8] ;  /* 0x0004c80001d27983 */ /* 0x000f220000300a00 */
[----:B--2---:R-:W-:-:S03]  /*14ba0*/  IMAD.WIDE R170, R2, 0x4, R88 ;  /* 0x0000000402aa7825 */ /* 0x004fc600078e0258 */
[----:B------:R-:W2:Y:S01]  /*14bb0*/  LDL.LU.64 R88, [R1+0x4d0] ;  /* 0x0004d00001587983 */ /* 0x000ea20000300a00 */
[----:B-----5:R-:W-:-:S03]  /*14bc0*/  IMAD.WIDE R172, R2, 0x4, R90 ;  /* 0x0000000402ac7825 */ /* 0x020fc600078e025a */
[----:B------:R-:W5:Y:S01]  /*14bd0*/  LDL.LU.64 R90, [R1+0x4d8] ;  /* 0x0004d800015a7983 */ /* 0x000f620000300a00 */
[----:B------:R-:W-:Y:S01]  /*14be0*/  ISETP.GE.U32.AND P2, PT, R93, 0x7ffffe08, PT ;  /* 0x7ffffe085d00780c */ /* 0x000fe20003f46070 */
[----:B------:R-:W-:Y:S02]  /*14bf0*/  VIADD R93, R166, 0xfffffe85 ;  /* 0xfffffe85a65d7836 */ /* 0x000fe40000000000 */
[C---:B------:R-:W-:Y:S01]  /*14c00*/  IMAD.WIDE R166, R2.reuse, 0x4, R204 ;  /* 0x0000000402a67825 */ /* 0x040fe200078e02cc */
[----:B------:R-:W5:Y:S04]  /*14c10*/  LDL.LU.64 R208, [R1+0x4e0] ;  /* 0x0004e00001d07983 */ /* 0x000f680000300a00 */
[----:B------:R-:W-:Y:S01]  /*14c20*/  LDGSTS.E [R82+0x5d800], desc[UR16][R166.64], !P6 ;  /* 0x5d800000a6527fae */ /* 0x000fe2000f1a1010 */
[----:B------:R-:W-:-:S03]  /*14c30*/  IMAD.WIDE R174, R2, 0x4, R202 ;  /* 0x0000000402ae7825 */ /* 0x000fc600078e02ca */
[----:B------:R-:W-:Y:S04]  /*14c40*/  LDGSTS.E [R82+0x5da00], desc[UR16][R168.64], !P6 ;  /* 0x5da00000a8527fae */ /* 0x000fe8000f1a1010 */
[----:B------:R-:W-:Y:S04]  /*14c50*/  LDGSTS.E [R82+0x5dc00], desc[UR16][R170.64], !P1 ;  /* 0x5dc00000aa527fae */ /* 0x000fe8000c9a1010 */
[----:B------:R-:W-:Y:S01]  /*14c60*/  LDGSTS.E [R82+0x5de00], desc[UR16][R172.64], !P1 ;  /* 0x5de00000ac527fae */ /* 0x000fe2000c9a1010 */
[----:B------:R-:W-:Y:S01]  /*14c70*/  ISETP.GE.U32.AND P1, PT, R0, 0x7ffffe05, PT ;  /* 0x7ffffe050000780c */ /* 0x000fe20003f26070 */
[----:B------:R-:W-:Y:S01]  /*14c80*/  VIADD R0, R178, 0xfffffe82 ;  /* 0xfffffe82b2007836 */ /* 0x000fe20000000000 */
[----:B------:R-:W-:Y:S01]  /*14c90*/  ISETP.GE.U32.AND P6, PT, R93, 0x7ffffe06, PT ;  /* 0x7ffffe065d00780c */ /* 0x000fe20003fc6070 */
[----:B------:R-:W-:Y:S01]  /*14ca0*/  LDGSTS.E [R82+0x5e000], desc[UR16][R174.64], !P2 ;  /* 0x5e000000ae527fae */ /* 0x000fe2000d1a1010 */
[----:B-1----:R-:W-:-:S02]  /*14cb0*/  VIADD R93, R133, 0xfffffe83 ;  /* 0xfffffe83855d7836 */ /* 0x002fc40000000000 */
[----:B------:R-:W1:Y:S01]  /*14cc0*/  LDC R133, c[0x0][0x3a0] ;  /* 0x0000e800ff857b82 */ /* 0x000e620000000800 */
[----:B------:R-:W5:Y:S04]  /*14cd0*/  LDL.LU.64 R206, [R1+0x4e8] ;  /* 0x0004e80001ce7983 */ /* 0x000f680000300a00 */
[----:B------:R-:W5:Y:S04]  /*14ce0*/  LDL.LU.64 R204, [R1+0x6b8] ;  /* 0x0006b80001cc7983 */ /* 0x000f680000300a00 */
[----:B------:R-:W5:Y:S01]  /*14cf0*/  LDL.LU.64 R202, [R1+0x6d0] ;  /* 0x0006d00001ca7983 */ /* 0x000f620000300a00 */
[----:B---3--:R-:W-:-:S02]  /*14d00*/  IMAD.WIDE R176, R2, 0x4, R200 ;  /* 0x0000000402b07825 */ /* 0x008fc400078e02c8 */
[----:B------:R-:W3:Y:S02]  /*14d10*/  LDC R200, c[0x0][0x3a0] ;  /* 0x0000e800ffc87b82 */ /* 0x000ee40000000800 */
[C---:B------:R-:W-:Y:S01]  /*14d20*/  IMAD.WIDE R178, R2.reuse, 0x4, R198 ;  /* 0x0000000402b27825 */ /* 0x040fe200078e02c6 */
[----:B------:R-:W-:Y:S03]  /*14d30*/  LDGSTS.E [R82+0x5e200], desc[UR16][R176.64], !P2 ;  /* 0x5e200000b0527fae */ /* 0x000fe6000d1a1010 */
[----:B------:R-:W-:Y:S01]  /*14d40*/  IMAD.WIDE R180, R2, 0x4, R84 ;  /* 0x0000000402b47825 */ /* 0x000fe200078e0254 */
[----:B------:R-:W-:Y:S01]  /*14d50*/  LDGSTS.E [R82+0x5e400], desc[UR16][R178.64], !P5 ;  /* 0x5e400000b2527fae */ /* 0x000fe2000e9a1010 */
[----:B------:R-:W-:Y:S01]  /*14d60*/  ISETP.GE.U32.AND P2, PT, R93, 0x7ffffe04, PT ;  /* 0x7ffffe045d00780c */ /* 0x000fe20003f46070 */
[----:B------:R-:W1:Y:S02]  /*14d70*/  LDC R198, c[0x0][0x3a0] ;  /* 0x0000e800ffc67b82 */ /* 0x000e640000000800 */
[----:B------:R-:W-:Y:S01]  /*14d80*/  LDGSTS.E [R82+0x5e600], desc[UR16][R180.64], !P5 ;  /* 0x5e600000b4527fae */ /* 0x000fe2000e9a1010 */
[----:B------:R-:W-:-:S02]  /*14d90*/  ISETP.GE.U32.AND P5, PT, R0, 0x7ffffe03, PT ;  /* 0x7ffffe030000780c */ /* 0x000fc40003fa6070 */
[----:B------:R-:W-:Y:S01]  /*14da0*/  IADD3 R0, PT, PT, R182, -0x17f, RZ ;  /* 0xfffffe81b6007810 */ /* 0x000fe20007ffe0ff */
[----:B------:R-:W3:Y:S01]  /*14db0*/  LDL.LU.64 R84, [R1+0x700] ;  /* 0x0007000001547983 */ /* 0x000ee20000300a00 */
[----:B------:R-:W-:Y:S01]  /*14dc0*/  VIADD R93, R186, 0xfffffe80 ;  /* 0xfffffe80ba5d7836 */ /* 0x000fe20000000000 */
[----:B------:R-:W1:Y:S01]  /*14dd0*/  LDC R199, c[0x0][0x3a0] ;  /* 0x0000e800ffc77b82 */ /* 0x000e620000000800 */
[C---:B----4-:R-:W-:Y:S02]  /*14de0*/  IMAD.WIDE R182, R2.reuse, 0x4, R86 ;  /* 0x0000000402b67825 */ /* 0x050fe400078e0256 */
[----:B------:R-:W4:Y:S02]  /*14df0*/  LDL.LU.64 R86, [R1+0x6f8] ;  /* 0x0006f80001567983 */ /* 0x000f240000300a00 */
[----:B------:R-:W-:Y:S02]  /*14e00*/  IMAD.WIDE R184, R2, 0x4, R210 ;  /* 0x0000000402b87825 */ /* 0x000fe400078e02d2 */
[----:B------:R-:W-:Y:S02]  /*14e10*/  LDGSTS.E [R82+0x5e800], desc[UR16][R182.64], !P6 ;  /* 0x5e800000b6527fae */ /* 0x000fe4000f1a1010 */
[----:B------:R-:W-:-:S02]  /*14e20*/  VIADD R252, R252, 0x7f ;  /* 0x0000007ffcfc7836 */ /* 0x000fc40000000000 */
[----:B------:R-:W-:Y:S01]  /*14e30*/  LDGSTS.E [R82+0x5ea00], desc[UR16][R184.64], !P6 ;  /* 0x5ea00000b8527fae */ /* 0x000fe2000f1a1010 */
[----:B--2---:R-:W-:-:S03]  /*14e40*/  IMAD.WIDE R186, R2, 0x4, R88 ;  /* 0x0000000402ba7825 */ /* 0x004fc600078e0258 */
[----:B------:R-:W2:Y:S01]  /*14e50*/  LDL.LU.64 R88, [R1+0x6f0] ;  /* 0x0006f00001587983 */ /* 0x000ea20000300a00 */
[----:B-----5:R-:W-:-:S04]  /*14e60*/  IMAD.WIDE R188, R2, 0x4, R90 ;  /* 0x0000000402bc7825 */ /* 0x020fc800078e025a */
[C---:B------:R-:W-:Y:S01]  /*14e70*/  IMAD.WIDE R190, R2.reuse, 0x4, R208 ;  /* 0x0000000402be7825 */ /* 0x040fe200078e02d0 */
[----:B------:R-:W5:Y:S03]  /*14e80*/  LDL.LU.64 R90, [R1+0x6e8] ;  /* 0x0006e800015a7983 */ /* 0x000f660000300a00 */
[----:B------:R-:W-:-:S04]  /*14e90*/  IMAD.WIDE R194, R2, 0x4, R204 ;  /* 0x0000000402c27825 */ /* 0x000fc800078e02cc */
[C---:B------:R-:W-:Y:S01]  /*14ea0*/  IMAD.WIDE R196, R2.reuse, 0x4, R202 ;  /* 0x0000000402c47825 */ /* 0x040fe200078e02ca */
[----:B------:R-:W5:Y:S03]  /*14eb0*/  LDL.LU.64 R204, [R1+0x6b0] ;  /* 0x0006b00001cc7983 */ /* 0x000f660000300a00 */
[----:B---3--:R-:W-:-:S04]  /*14ec0*/  IMAD.WIDE R10, R2, 0x4, R84 ;  /* 0x00000004020a7825 */ /* 0x008fc800078e0254 */
[----:B----4-:R-:W-:Y:S01]  /*14ed0*/  IMAD.WIDE R8, R2, 0x4, R86 ;  /* 0x0000000402087825 */ /* 0x010fe200078e0256 */
[----:B------:R-:W-:Y:S04]  /*14ee0*/  STL.64 [R1+0xa50], R10 ;  /* 0x000a500a01007387 */ /* 0x000fe80000100a00 */
[----:B------:R-:W-:Y:S04]  /*14ef0*/  STL.64 [R1+0xa48], R8 ;  /* 0x000a480801007387 */ /* 0x000fe80000100a00 */
[----:B------:R-:W3:Y:S01]  /*14f00*/  LDL.LU.64 R202, [R1+0x6a8] ;  /* 0x0006a80001ca7983 */ /* 0x000ee20000300a00 */
[----:B------:R-:W-:-:S03]  /*14f10*/  ISETP.GE.AND P6, PT, R83, R93, PT ;  /* 0x0000005d5300720c */ /* 0x000fc60003fc6270 */
[----:B------:R-:W-:Y:S04]  /*14f20*/  LDGSTS.E [R82+0x5ec00], desc[UR16][R186.64], !P1 ;  /* 0x5ec00000ba527fae */ /* 0x000fe8000c9a1010 */
[----:B------:R-:W-:Y:S01]  /*14f30*/  LDGSTS.E [R82+0x5ee00], desc[UR16][R188.64], !P1 ;  /* 0x5ee00000bc527fae */ /* 0x000fe2000c9a1010 */
[----:B--2---:R-:W-:-:S04]  /*14f40*/  IMAD.WIDE R6, R2, 0x4, R88 ;  /* 0x0000000402067825 */ /* 0x004fc800078e0258 */
[----:B-----5:R-:W-:Y:S01]  /*14f50*/  IMAD.WIDE R4, R2, 0x4, R90 ;  /* 0x0000000402047825 */ /* 0x020fe200078e025a */
[----:B------:R2:W-:Y:S04]  /*14f60*/  STL.64 [R1+0xa40], R6 ;  /* 0x000a400601007387 */ /* 0x0005e80000100a00 */
[----:B------:R-:W4:Y:S04]  /*14f70*/  LDL.LU.64 R90, [R1+0x6a0] ;  /* 0x0006a000015a7983 */ /* 0x000f280000300a00 */
[----:B------:R5:W-:Y:S04]  /*14f80*/  STL.64 [R1+0xa38], R4 ;  /* 0x000a380401007387 */ /* 0x000be80000100a00 */
[----:B------:R-:W2:Y:S04]  /*14f90*/  LDL.LU.64 R86, [R1+0x698] ;  /* 0x0006980001567983 */ /* 0x000ea80000300a00 */
[----:B------:R-:W2:Y:S04]  /*14fa0*/  LDL.LU.64 R88, [R1+0x690] ;  /* 0x0006900001587983 */ /* 0x000ea80000300a00 */
[----:B------:R-:W5:Y:S04]  /*14fb0*/  LDL.LU.64 R208, [R1+0x688] ;  /* 0x0006880001d07983 */ /* 0x000f680000300a00 */
[----:B------:R-:W5:Y:S04]  /*14fc0*/  LDL.LU.64 R210, [R1+0x680] ;  /* 0x0006800001d27983 */ /* 0x000f680000300a00 */
[----:B------:R-:W5:Y:S04]  /*14fd0*/  LDL.LU.64 R212, [R1+0x678] ;  /* 0x0006780001d47983 */ /* 0x000f680000300a00 */
[----:B------:R-:W5:Y:S01]  /*14fe0*/  LDL.LU.64 R84, [R1+0x670] ;  /* 0x0006700001547983 */ /* 0x000f620000300a00 */
[----:B------:R-:W-:-:S02]  /*14ff0*/  ISETP.GE.U32.AND P1, PT, R0, 0x7ffffe02, PT ;  /* 0x7ffffe020000780c */ /* 0x000fc40003f26070 */
[----:B------:R-:W-:Y:S01]  /*15000*/  SEL R0, RZ, 0x4, P6 ;  /* 0x00000004ff007807 */ /* 0x000fe20003000000 */
[----:B------:R-:W-:Y:S01]  /*15010*/  IMAD.WIDE R192, R2, 0x4, R206 ;  /* 0x0000000402c07825 */ /* 0x000fe200078e02ce */
[----:B------:R-:W-:Y:S01]  /*15020*/  ISETP.GT.AND P6, PT, R252, 0x1ff, PT ;  /* 0x000001fffc00780c */ /* 0x000fe20003fc4270 */
[----:B------:R-:W5:Y:S01]  /*15030*/  LDL.LU.64 R216, [R1+0x668] ;  /* 0x0006680001d87983 */ /* 0x000f620000300a00 */
[----:B------:R-:W2:Y:S02]  /*15040*/  LDC R252, c[0x0][0x3a0] ;  /* 0x0000e800fffc7b82 */ /* 0x000ea40000000800 */
[----:B------:R-:W-:Y:S01]  /*15050*/  SEL R0, R0, RZ, P6 ;  /* 0x000000ff00007207 */ /* 0x000fe20003000000 */
[----:B------:R-:W5:Y:S01]  /*15060*/  LDL.LU.64 R218, [R1+0x660] ;  /* 0x0006600001da7983 */ /* 0x000f620000300a00 */
[----:B------:R-:W-:-:S03]  /*15070*/  ISETP.GE.U32.AND P6, PT, R93, 0x7ffffe01, PT ;  /* 0x7ffffe015d00780c */ /* 0x000fc60003fc6070 */
[----:B------:R-:W5:Y:S04]  /*15080*/  LDL.LU.64 R220, [R1+0x658] ;  /* 0x0006580001dc7983 */ /* 0x000f680000300a00 */
[----:B------:R-:W5:Y:S04]  /*15090*/  LDL.LU.64 R222, [R1+0x650] ;  /* 0x0006500001de7983 */ /* 0x000f680000300a00 */
[----:B------:R-:W-:Y:S04]  /*150a0*/  LDGSTS.E [R82+0x5f000], desc[UR16][R190.64], !P2 ;  /* 0x5f000000be527fae */ /* 0x000fe8000d1a1010 */
[----:B------:R-:W5:Y:S01]  /*150b0*/  LDL.LU.64 R224, [R1+0x648] ;  /* 0x0006480001e07983 */ /* 0x000f620000300a00 */
[----:B-1----:R-:W-:-:S02]  /*150c0*/  IADD3 R93, PT, PT, R133, -0x181, RZ ;  /* 0xfffffe7f855d7810 */ /* 0x002fc40007ffe0ff */
[----:B------:R-:W1:Y:S01]  /*150d0*/  LDC R133, c[0x0][0x3a0] ;  /* 0x0000e800ff857b82 */ /* 0x000e620000000800 */
[----:B------:R-:W-:Y:S01]  /*150e0*/  LDGSTS.E [R82+0x5f200], desc[UR16][R192.64], !P2 ;  /* 0x5f200000c0527fae */ /* 0x000fe2000d1a1010 */
[----:B------:R-:W-:Y:S01]  /*150f0*/  ISETP.NE.U32.AND P2, PT, R0, RZ, PT ;  /* 0x000000ff0000720c */ /* 0x000fe20003f45070 */
[----:B------:R-:W-:Y:S02]  /*15100*/  VIADD R0, R200, 0xfffffe7d ;  /* 0xfffffe7dc8007836 */ /* 0x000fe40000000000 */
[----:B------:R-:W5:Y:S04]  /*15110*/  LDL.LU.64 R226, [R1+0x640] ;  /* 0x0006400001e27983 */ /* 0x000f680000300a00 */
[----:B------:R-:W-:Y:S04]  /*15120*/  LDGSTS.E [R82+0x5f400], desc[UR16][R194.64], !P5 ;  /* 0x5f400000c2527fae */ /* 0x000fe8000e9a1010 */
[----:B------:R-:W5:Y:S04]  /*15130*/  LDL.LU.64 R228, [R1+0x638] ;  /* 0x0006380001e47983 */ /* 0x000f680000300a00 */
[----:B------:R-:W-:Y:S04]  /*15140*/  LDGSTS.E [R82+0x5f600], desc[UR16][R196.64], !P5 ;  /* 0x5f600000c4527fae */ /* 0x000fe8000e9a1010 */
[----:B------:R-:W5:Y:S04]  /*15150*/  LDL.LU.64 R230, [R1+0x630] ;  /* 0x0006300001e67983 */ /* 0x000f680000300a00 */
[----:B------:R-:W-:Y:S04]  /*15160*/  LDGSTS.E [R82+0x5f800], desc[UR16][R10.64], !P1 ;  /* 0x5f8000000a527fae */ /* 0x000fe8000c9a1010 */
[----:B------:R-:W5:Y:S01]  /*15170*/  LDL.LU.64 R232, [R1+0x628] ;  /* 0x0006280001e87983 */ /* 0x000f620000300a00 */
[----:B------:R-:W-:-:S03]  /*15180*/  ISETP.GE.U32.AND P5, PT, R93, 0x7ffffe00, PT ;  /* 0x7ffffe005d00780c */ /* 0x000fc60003fa6070 */
[----:B------:R-:W-:Y:S01]  /*15190*/  LDGSTS.E [R82+0x5fa00], desc[UR16][R8.64], !P1 ;  /* 0x5fa0000008527fae */ /* 0x000fe2000c9a1010 */
[----:B---3--:R-:W-:-:S03]  /*151a0*/  IMAD.WIDE R200, R3, 0x4, R202 ;  /* 0x0000000403c87825 */ /* 0x008fc600078e02ca */
[----:B------:R-:W3:Y:S01]  /*151b0*/  LDL.LU.64 R234, [R1+0x620] ;  /* 0x0006200001ea7983 */ /* 0x000ee20000300a00 */
[----:B------:R-:W-:-:S03]  /*151c0*/  VIADD R93, R198, 0xfffffe7e ;  /* 0xfffffe7ec65d7836 */ /* 0x000fc60000000000 */
[----:B------:R1:W-:Y:S04]  /*151d0*/  LDGSTS.E [R82+0x5fc00], desc[UR16][R6.64], !P6 ;  /* 0x5fc0000006527fae */ /* 0x0003e8000f1a1010 */
[----:B------:R-:W3:Y:S04]  /*151e0*/  LDL.LU.64 R236, [R1+0x618] ;  /* 0x0006180001ec7983 */ /* 0x000ee80000300a00 */
[----:B------:R1:W-:Y:S01]  /*151f0*/  LDGSTS.E [R82+0x5fe00], desc[UR16][R4.64], !P6 ;  /* 0x5fe0000004527fae */ /* 0x0003e2000f1a1010 */
[----:B------:R-:W-:-:S03]  /*15200*/  ISETP.GE.U32.AND P6, PT, R0, 0x7ffffdfe, PT ;  /* 0x7ffffdfe0000780c */ /* 0x000fc60003fc6070 */
[----:B------:R-:W3:Y:S01]  /*15210*/  LDL.LU.64 R238, [R1+0x610] ;  /* 0x0006100001ee7983 */ /* 0x000ee20000300a00 */
[----:B------:R-:W-:Y:S01]  /*15220*/  IADD3 R0, PT, PT, R199, -0x184, RZ ;  /* 0xfffffe7cc7007810 */ /* 0x000fe20007ffe0ff */
[----:B------:R-:W-:-:S04]  /*15230*/  IMAD.WIDE R198, R3, 0x4, R204 ;  /* 0x0000000403c67825 */ /* 0x000fc800078e02cc */
[C---:B----4-:R-:W-:Y:S01]  /*15240*/  IMAD.WIDE R202, R3.reuse, 0x4, R90 ;  /* 0x0000000403ca7825 */ /* 0x050fe200078e025a */
[----:B------:R-:W4:Y:S03]  /*15250*/  LDL.LU.64 R248, [R1+0x608] ;  /* 0x0006080001f87983 */ /* 0x000f260000300a00 */
[C---:B--2---:R-:W-:Y:S01]  /*15260*/  IMAD.WIDE R206, R3.reuse, 0x4, R88 ;  /* 0x0000000403ce7825 */ /* 0x044fe200078e0258 */
[----:B------:R-:W2:Y:S03]  /*15270*/  LDL.LU.64 R90, [R1+0x600] ;  /* 0x00060000015a7983 */ /* 0x000ea60000300a00 */
[C---:B-----5:R-:W-:Y:S01]  /*15280*/  IMAD.WIDE R214, R3.reuse, 0x4, R84 ;  /* 0x0000000403d67825 */ /* 0x060fe200078e0254 */
[----:B------:R-:W5:Y:S03]  /*15290*/  LDL.LU.64 R242, [R1+0x5f8] ;  /* 0x0005f80001f27983 */ /* 0x000f660000300a00 */
[C---:B------:R-:W-:Y:S01]  /*152a0*/  IMAD.WIDE R230, R3.reuse, 0x4, R230 ;  /* 0x0000000403e67825 */ /* 0x040fe200078e02e6 */
[----:B------:R-:W0:Y:S03]  /*152b0*/  LDGDEPBAR ;  /* 0x00000000000079af */ /* 0x000e260000000000 */
[C---:B------:R-:W-:Y:S01]  /*152c0*/  IMAD.WIDE R216, R3.reuse, 0x4, R216 ;  /* 0x0000000403d87825 */ /* 0x040fe200078e02d8 */
[----:B------:R-:W-:Y:S03]  /*152d0*/  LDGSTS.E [R92+-0x10000], desc[UR16][R198.64], P4 ;  /* 0xf0000000c65c7fae */ /* 0x000fe6000a1a1010 */
[C---:B------:R-:W-:Y:S01]  /*152e0*/  IMAD.WIDE R232, R3.reuse, 0x4, R232 ;  /* 0x0000000403e87825 */ /* 0x040fe200078e02e8 */
[----:B------:R-:W-:Y:S03]  /*152f0*/  LDGSTS.E [R92+-0xfc00], desc[UR16][R214.64], P4 ;  /* 0xf0400000d65c7fae */ /* 0x000fe6000a1a1010 */
[C---:B------:R-:W-:Y:S01]  /*15300*/  IMAD.WIDE R218, R3.reuse, 0x4, R218 ;  /* 0x0000000403da7825 */ /* 0x040fe200078e02da */
[----:B------:R-:W-:Y:S03]  /*15310*/  LDGSTS.E [R92+-0xf800], desc[UR16][R230.64], P4 ;  /* 0xf0800000e65c7fae */ /* 0x000fe6000a1a1010 */
[----:B---3--:R-:W-:-:S04]  /*15320*/  IMAD.WIDE R234, R3, 0x4, R234 ;  /* 0x0000000403ea7825 */ /* 0x008fc800078e02ea */
[----:B------:R-:W-:-:S04]  /*15330*/  IMAD.WIDE R220, R3, 0x4, R220 ;  /* 0x0000000403dc7825 */ /* 0x000fc800078e02dc */
[----:B------:R-:W-:-:S04]  /*15340*/  IMAD.WIDE R222, R3, 0x4, R222 ;  /* 0x0000000403de7825 */ /* 0x000fc800078e02de */
[----:B------:R-:W-:-:S04]  /*15350*/  IMAD.WIDE R208, R3, 0x4, R208 ;  /* 0x0000000403d07825 */ /* 0x000fc800078e02d0 */
[----:B------:R-:W-:-:S04]  /*15360*/  IMAD.WIDE R224, R3, 0x4, R224 ;  /* 0x0000000403e07825 */ /* 0x000fc800078e02e0 */
[----:B------:R-:W-:-:S04]  /*15370*/  IMAD.WIDE R210, R3, 0x4, R210 ;  /* 0x0000000403d27825 */ /* 0x000fc800078e02d2 */
[----:B------:R-:W-:-:S04]  /*15380*/  IMAD.WIDE R226, R3, 0x4, R226 ;  /* 0x0000000403e27825 */ /* 0x000fc800078e02e2 */
[----:B------:R-:W-:-:S04]  /*15390*/  IMAD.WIDE R212, R3, 0x4, R212 ;  /* 0x0000000403d47825 */ /* 0x000fc800078e02d4 */
[----:B------:R-:W-:Y:S01]  /*153a0*/  IMAD.WIDE R228, R3, 0x4, R228 ;  /* 0x0000000403e47825 */ /* 0x000fe200078e02e4 */
[----:B------:R-:W-:Y:S01]  /*153b0*/  ISETP.GE.U32.AND P1, PT, R93, 0x7ffffdff, PT ;  /* 0x7ffffdff5d00780c */ /* 0x000fe20003f26070 */
[----:B-1----:R-:W1:Y:S02]  /*153c0*/  LDC R7, c[0x0][0x3a0] ;  /* 0x0000e800ff077b82 */ /* 0x002e640000000800 */
[C---:B------:R-:W-:Y:S02]  /*153d0*/  IMAD.WIDE R204, R3.reuse, 0x4, R86 ;  /* 0x0000000403cc7825 */ /* 0x040fe400078e0256 */
[----:B------:R-:W3:Y:S04]  /*153e0*/  LDL.LU.64 R86, [R1+0x5f0] ;  /* 0x0005f00001567983 */ /* 0x000ee80000300a00 */
[----:B------:R-:W5:Y:S01]  /*153f0*/  LDL.LU.64 R88, [R1+0x5e8] ;  /* 0x0005e80001587983 */ /* 0x000f620000300a00 */
[C---:B------:R-:W-:Y:S01]  /*15400*/  IMAD.WIDE R236, R3.reuse, 0x4, R236 ;  /* 0x0000000403ec7825 */ /* 0x040fe200078e02ec */
[----:B------:R-:W1:Y:S02]  /*15410*/  LDC R93, c[0x0][0x3a0] ;  /* 0x0000e800ff5d7b82 */ /* 0x000e640000000800 */
[----:B------:R-:W5:Y:S04]  /*15420*/  LDL.LU.64 R84, [R1+0xa0] ;  /* 0x0000a00001547983 */ /* 0x000f680000300a00 */
[----:B------:R-:W5:Y:S02]  /*15430*/  LDL.LU.64 R8, [R1+0xb0] ;  /* 0x0000b00001087983 */ /* 0x000f640000300a00 */
[----:B------:R-:W1:Y:S02]  /*15440*/  LDC R6, c[0x0][0x3a0] ;  /* 0x0000e800ff067b82 */ /* 0x000e640000000800 */
[----:B------:R-:W5:Y:S04]  /*15450*/  LDL.LU.64 R4, [R1+0xc0] ;  /* 0x0000c00001047983 */ /* 0x000f680000300a00 */
[----:B------:R-:W5:Y:S04]  /*15460*/  LDL.LU.64 R246, [R1+0xd0] ;  /* 0x0000d00001f67983 */ /* 0x000f680000300a00 */
[----:B------:R-:W5:Y:S04]  /*15470*/  LDL.LU.64 R240, [R1+0x118] ;  /* 0x0001180001f07983 */ /* 0x000f680000300a00 */
[----:B------:R-:W5:Y:S04]  /*15480*/  LDL.LU.64 R250, [R1+0x120] ;  /* 0x0001200001fa7983 */ /* 0x000f680000300a00 */
[----:B------:R-:W5:Y:S04]  /*15490*/  LDL.LU.64 R14, [R1+0x150] ;  /* 0x00015000010e7983 */ /* 0x000f680000300a00 */
[----:B------:R-:W5:Y:S01]  /*154a0*/  LDL.LU.64 R244, [R1+0x5e0] ;  /* 0x0005e00001f47983 */ /* 0x000f620000300a00 */
[----:B----4-:R-:W-:-:S04]  /*154b0*/  IMAD.WIDE R248, R3, 0x4, R248 ;  /* 0x0000000403f87825 */ /* 0x010fc800078e02f8 */
[C---:B--2---:R-:W-:Y:S02]  /*154c0*/  IMAD.WIDE R24, R3.reuse, 0x4, R90 ;  /* 0x0000000403187825 */ /* 0x044fe400078e025a */
[----:B------:R-:W2:Y:S04]  /*154d0*/  LDL.LU.64 R90, [R1+0x5d8] ;  /* 0x0005d800015a7983 */ /* 0x000ea80000300a00 */
[----:B------:R-:W-:Y:S01]  /*154e0*/  STL.64 [R1+0x50], R248 ;  /* 0x000050f801007387 */ /* 0x000fe20000100a00 */
[----:B---3--:R-:W-:-:S04]  /*154f0*/  IMAD.WIDE R70, R3, 0x4, R86 ;  /* 0x0000000403467825 */ /* 0x008fc800078e0256 */
[C---:B-----5:R-:W-:Y:S01]  /*15500*/  IMAD.WIDE R62, R3.reuse, 0x4, R88 ;  /* 0x00000004033e7825 */ /* 0x060fe200078e0258 */
[----:B------:R-:W-:Y:S04]  /*15510*/  LDGSTS.E [R92+-0xf400], desc[UR16][R70.64], P4 ;  /* 0xf0c00000465c7fae */ /* 0x000fe8000a1a1010 */
[----:B------:R-:W3:Y:S01]  /*15520*/  LDL.LU.64 R88, [R1+0x5d0] ;  /* 0x0005d00001587983 */ /* 0x000ee20000300a00 */
[----:B------:R-:W-:-:S03]  /*15530*/  IMAD.WIDE R52, R3, 0x4, R84 ;  /* 0x0000000403347825 */ /* 0x000fc600078e0254 */
[----:B------:R-:W4:Y:S04]  /*15540*/  LDL.LU.64 R86, [R1+0x5c8] ;  /* 0x0005c80001567983 */ /* 0x000f280000300a00 */
[----:B------:R-:W-:Y:S04]  /*15550*/  STL.64 [R1+0x60], R24 ;  /* 0x0000601801007387 */ /* 0x000fe80000100a00 */
[----:B------:R5:W-:Y:S04]  /*15560*/  STL.64 [R1+0x80], R70 ;  /* 0x0000804601007387 */ /* 0x000be80000100a00 */
[----:B------:R-:W5:Y:S04]  /*15570*/  LDL.LU.64 R10, [R1+0x5c0] ;  /* 0x0005c000010a7983 */ /* 0x000f680000300a00 */
[----:B------:R-:W5:Y:S01]  /*15580*/  LDL.LU.64 R84, [R1+0x5b8] ;  /* 0x0005b80001547983 */ /* 0x000f620000300a00 */
[----:B------:R-:W-:-:S03]  /*15590*/  IMAD.WIDE R242, R3, 0x4, R242 ;  /* 0x0000000403f27825 */ /* 0x000fc600078e02f2 */
[----:B------:R-:W5:Y:S01]  /*155a0*/  LDL.LU.64 R12, [R1+0x5b0] ;  /* 0x0005b000010c7983 */ /* 0x000f620000300a00 */
[----:B------:R-:W-:-:S03]  /*155b0*/  IMAD.WIDE R44, R3, 0x4, R8 ;  /* 0x00000004032c7825 */ /* 0x000fc600078e0208 */
[----:B------:R-:W-:Y:S01]  /*155c0*/  STL.64 [R1+0x70], R242 ;  /* 0x000070f201007387 */ /* 0x000fe20000100a00 */
[----:B------:R-:W-:-:S03]  /*155d0*/  IMAD.WIDE R36, R3, 0x4, R4 ;  /* 0x0000000403247825 */ /* 0x000fc600078e0204 */
[----:B------:R-:W-:Y:S01]  /*155e0*/  STL.64 [R1+0x90], R62 ;  /* 0x0000903e01007387 */ /* 0x000fe20000100a00 */
[----:B------:R-:W-:-:S03]  /*155f0*/  IMAD.WIDE R246, R3, 0x4, R246 ;  /* 0x0000000403f67825 */ /* 0x000fc600078e02f6 */
[----:B------:R-:W5:Y:S01]  /*15600*/  LDL.LU.64 R8, [R1+0x5a8] ;  /* 0x0005a80001087983 */ /* 0x000f620000300a00 */
[----:B------:R-:W-:-:S03]  /*15610*/  IMAD.WIDE R22, R3, 0x4, R240 ;  /* 0x0000000403167825 */ /* 0x000fc600078e02f0 */
[----:B------:R-:W-:Y:S01]  /*15620*/  STL.64 [R1+0xa0], R52 ;  /* 0x0000a03401007387 */ /* 0x000fe20000100a00 */
[----:B------:R-:W-:-:S03]  /*15630*/  IMAD.WIDE R240, R3, 0x4, R250 ;  /* 0x0000000403f07825 */ /* 0x000fc600078e02fa */
[----:B------:R-:W5:Y:S01]  /*15640*/  LDL.LU.64 R4, [R1+0x5a0] ;  /* 0x0005a00001047983 */ /* 0x000f620000300a00 */
[----:B------:R-:W-:-:S03]  /*15650*/  IMAD.WIDE R68, R3, 0x4, R14 ;  /* 0x0000000403447825 */ /* 0x000fc600078e020e */
[----:B------:R-:W-:Y:S01]  /*15660*/  STL.64 [R1+0xb0], R44 ;  /* 0x0000b02c01007387 */ /* 0x000fe20000100a00 */
[----:B------:R-:W-:-:S03]  /*15670*/  IMAD.WIDE R60, R3, 0x4, R244 ;  /* 0x00000004033c7825 */ /* 0x000fc600078e02f4 */
[----:B------:R-:W5:Y:S04]  /*15680*/  LDL.LU.64 R250, [R1+0x598] ;  /* 0x0005980001fa7983 */ /* 0x000f680000300a00 */
[----:B------:R-:W-:Y:S04]  /*15690*/  STL.64 [R1+0xc0], R36 ;  /* 0x0000c02401007387 */ /* 0x000fe80000100a00 */
[----:B------:R-:W-:Y:S04]  /*156a0*/  STL.64 [R1+0xd0], R246 ;  /* 0x0000d0f601007387 */ /* 0x000fe80000100a00 */
[----:B------:R-:W-:Y:S04]  /*156b0*/  STL.64 [R1+0x118], R22 ;  /* 0x0001181601007387 */ /* 0x000fe80000100a00 */
[----:B------:R1:W-:Y:S04]  /*156c0*/  STL.64 [R1+0x150], R68 ;  /* 0x0001504401007387 */ /* 0x0003e80000100a00 */
[----:B------:R-:W-:Y:S01]  /*156d0*/  LDGSTS.E [R92+-0xf000], desc[UR16][R68.64], P4 ;  /* 0xf1000000445c7fae */ /* 0x000fe2000a1a1010 */
[----:B--2---:R-:W-:-:S03]  /*156e0*/  IMAD.WIDE R50, R3, 0x4, R90 ;  /* 0x0000000403327825 */ /* 0x004fc600078e025a */
[----:B------:R-:W2:Y:S04]  /*156f0*/  LDL.LU.64 R90, [R1+0x590] ;  /* 0x00059000015a7983 */ /* 0x000ea80000300a00 */
[----:B------:R-:W2:Y:S04]  /*15700*/  LDL.LU.64 R244, [R1+0x588] ;  /* 0x0005880001f47983 */ /* 0x000ea80000300a00 */
[----:B------:R-:W-:Y:S04]  /*15710*/  STL.64 [R1+0x120], R240 ;  /* 0x000120f001007387 */ /* 0x000fe80000100a00 */
[----:B------:R-:W-:Y:S01]  /*15720*/  STL.64 [R1+0x168], R60 ;  /* 0x0001683c01007387 */ /* 0x000fe20000100a00 */
[----:B---3--:R-:W-:-:S03]  /*15730*/  IMAD.WIDE R42, R3, 0x4, R88 ;  /* 0x00000004032a7825 */ /* 0x008fc600078e0258 */
[----:B------:R-:W3:Y:S01]  /*15740*/  LDL.LU.64 R88, [R1+0x580] ;  /* 0x0005800001587983 */ /* 0x000ee20000300a00 */
[----:B----4-:R-:W-:-:S03]  /*15750*/  IMAD.WIDE R34, R3, 0x4, R86 ;  /* 0x0000000403227825 */ /* 0x010fc600078e0256 */
[----:B------:R-:W4:Y:S04]  /*15760*/  LDL.LU.64 R86, [R1+0x578] ;  /* 0x0005780001567983 */ /* 0x000f280000300a00 */
[----:B------:R-:W-:Y:S01]  /*15770*/  STL.64 [R1+0x180], R50 ;  /* 0x0001803201007387 */ /* 0x000fe20000100a00 */
[----:B-----5:R-:W-:-:S03]  /*15780*/  IMAD.WIDE R20, R3, 0x4, R84 ;  /* 0x0000000403147825 */ /* 0x020fc600078e0254 */
[----:B------:R-:W5:Y:S01]  /*15790*/  LDL.LU.64 R84, [R1+0x570] ;  /* 0x0005700001547983 */ /* 0x000f620000300a00 */
[----:B------:R-:W-:-:S03]  /*157a0*/  IMAD.WIDE R10, R3, 0x4, R10 ;  /* 0x00000004030a7825 */ /* 0x000fc600078e020a */
[----:B------:R-:W-:Y:S04]  /*157b0*/  STL.64 [R1+0x198], R42 ;  /* 0x0001982a01007387 */ /* 0x000fe80000100a00 */
[----:B------:R-:W-:Y:S04]  /*157c0*/  STL.64 [R1+0x1b0], R34 ;  /* 0x0001b02201007387 */ /* 0x000fe80000100a00 */
[----:B------:R-:W5:Y:S01]  /*157d0*/  LDL.LU.64 R64, [R1+0x568] ;  /* 0x0005680001407983 */ /* 0x000f620000300a00 */
[----:B------:R-:W-:-:S03]  /*157e0*/  IMAD.WIDE R66, R3, 0x4, R8 ;  /* 0x0000000403427825 */ /* 0x000fc600078e0208 */
[----:B------:R-:W5:Y:S04]  /*157f0*/  LDL.LU.64 R56, [R1+0x560] ;  /* 0x0005600001387983 */ /* 0x000f680000300a00 */
[----:B------:R-:W-:Y:S01]  /*15800*/  STL.64 [R1+0x1c8], R10 ;  /* 0x0001c80a01007387 */ /* 0x000fe20000100a00 */
[----:B------:R-:W-:-:S03]  /*15810*/  IMAD.WIDE R16, R3, 0x4, R12 ;  /* 0x0000000403107825 */ /* 0x000fc600078e020c */
[----:B------:R-:W5:Y:S01]  /*15820*/  LDL.LU.64 R46, [R1+0x558] ;  /* 0x00055800012e7983 */ /* 0x000f620000300a00 */
[----:B------:R-:W-:-:S03]  /*15830*/  IMAD.WIDE R58, R3, 0x4, R4 ;  /* 0x00000004033a7825 */ /* 0x000fc600078e0204 */
[----:B------:R-:W-:Y:S04]  /*15840*/  STL.64 [R1+0x1e0], R20 ;  /* 0x0001e01401007387 */ /* 0x000fe80000100a00 */
[----:B------:R1:W-:Y:S01]  /*15850*/  STL.64 [R1+0x210], R66 ;  /* 0x0002104201007387 */ /* 0x0003e20000100a00 */
[----:B------:R-:W-:-:S03]  /*15860*/  IMAD.WIDE R48, R3, 0x4, R250 ;  /* 0x0000000403307825 */ /* 0x000fc600078e02fa */
[----:B------:R-:W5:Y:S04]  /*15870*/  LDL.LU.64 R38, [R1+0x550] ;  /* 0x0005500001267983 */ /* 0x000f680000300a00 */
[----:B------:R-:W5:Y:S04]  /*15880*/  LDL.LU.64 R30, [R1+0x548] ;  /* 0x00054800011e7983 */ /* 0x000f680000300a00 */
[----:B------:R-:W5:Y:S04]  /*15890*/  LDL.LU.64 R26, [R1+0x540] ;  /* 0x00054000011a7983 */ /* 0x000f680000300a00 */
[----:B------:R-:W5:Y:S04]  /*158a0*/  LDL.LU.64 R250, [R1+0x538] ;  /* 0x0005380001fa7983 */ /* 0x000f680000300a00 */
[----:B------:R-:W5:Y:S04]  /*158b0*/  LDL.LU.64 R12, [R1+0x530] ;  /* 0x00053000010c7983 */ /* 0x000f680000300a00 */
[----:B------:R-:W-:Y:S04]  /*158c0*/  STL.64 [R1+0x1f8], R16 ;  /* 0x0001f81001007387 */ /* 0x000fe80000100a00 */
[----:B------:R-:W-:Y:S04]  /*158d0*/  STL.64 [R1+0x228], R58 ;  /* 0x0002283a01007387 */ /* 0x000fe80000100a00 */
[----:B------:R-:W-:Y:S01]  /*158e0*/  LDGSTS.E [R92+-0xec00], desc[UR16][R66.64], P4 ;  /* 0xf1400000425c7fae */ /* 0x000fe2000a1a1010 */
[----:B--2---:R-:W-:-:S03]  /*158f0*/  IMAD.WIDE R40, R3, 0x4, R90 ;  /* 0x0000000403287825 */ /* 0x004fc600078e025a */
[----:B------:R-:W2:Y:S04]  /*15900*/  LDL.LU.64 R90, [R1+0x528] ;  /* 0x00052800015a7983 */ /* 0x000ea80000300a00 */
[----:B------:R-:W2:Y:S04]  /*15910*/  LDL.LU.64 R54, [R1+0x520] ;  /* 0x0005200001367983 */ /* 0x000ea80000300a00 */
[----:B------:R-:W-:Y:S01]  /*15920*/  STL.64 [R1+0x240], R48 ;  /* 0x0002403001007387 */ /* 0x000fe20000100a00 */
[----:B------:R-:W-:-:S04]  /*15930*/  IMAD.WIDE R32, R3, 0x4, R244 ;  /* 0x0000000403207825 */ /* 0x000fc800078e02f4 */
[C---:B---3--:R-:W-:Y:S02]  /*15940*/  IMAD.WIDE R8, R3.reuse, 0x4, R88 ;  /* 0x0000000403087825 */ /* 0x048fe400078e0258 */
[----:B------:R-:W3:Y:S02]  /*15950*/  LDL.LU.64 R88, [R1+0x518] ;  /* 0x0005180001587983 */ /* 0x000ee40000300a00 */
[C---:B----4-:R-:W-:Y:S02]  /*15960*/  IMAD.WIDE R18, R3.reuse, 0x4, R86 ;  /* 0x0000000403127825 */ /* 0x050fe400078e0256 */
[----:B------:R-:W4:Y:S04]  /*15970*/  LDL.LU.64 R86, [R1+0x510] ;  /* 0x0005100001567983 */ /* 0x000f280000300a00 */
[----:B------:R-:W4:Y:S04]  /*15980*/  LDL.LU.64 R28, [R1+0x508] ;  /* 0x00050800011c7983 */ /* 0x000f280000300a00 */
[----:B------:R-:W-:Y:S01]  /*15990*/  STL.64 [R1+0x258], R40 ;  /* 0x0002582801007387 */ /* 0x000fe20000100a00 */
[----:B-----5:R-:W-:-:S03]  /*159a0*/  IMAD.WIDE R14, R3, 0x4, R84 ;  /* 0x00000004030e7825 */ /* 0x020fc600078e0254 */
[----:B------:R-:W5:Y:S04]  /*159b0*/  LDL.LU.64 R84, [R1+0x500] ;  /* 0x0005000001547983 */ /* 0x000f680000300a00 */
[----:B------:R-:W5:Y:S04]  /*159c0*/  LDL.LU.64 R244, [R1+0x4f8] ;  /* 0x0004f80001f47983 */ /* 0x000f680000300a00 */
[----:B------:R-:W5:Y:S01]  /*159d0*/  LDL.LU.64 R4, [R1+0x4f0] ;  /* 0x0004f00001047983 */ /* 0x000f620000300a00 */
[----:B------:R-:W-:-:S03]  /*159e0*/  IMAD.WIDE R64, R3, 0x4, R64 ;  /* 0x0000000403407825 */ /* 0x000fc600078e0240 */
[----:B------:R-:W-:Y:S01]  /*159f0*/  STL.64 [R1+0x270], R32 ;  /* 0x0002702001007387 */ /* 0x000fe20000100a00 */
[----:B------:R-:W-:-:S03]  /*15a00*/  IMAD.WIDE R56, R3, 0x4, R56 ;  /* 0x0000000403387825 */ /* 0x000fc600078e0238 */
[----:B------:R-:W-:Y:S04]  /*15a10*/  STL.64 [R1+0x288], R8 ;  /* 0x0002880801007387 */ /* 0x000fe80000100a00 */
[----:B------:R-:W-:Y:S01]  /*15a20*/  STL.64 [R1+0x2a0], R18 ;  /* 0x0002a01201007387 */ /* 0x000fe20000100a00 */
[----:B------:R-:W-:-:S03]  /*15a30*/  IMAD.WIDE R46, R3, 0x4, R46 ;  /* 0x00000004032e7825 */ /* 0x000fc600078e022e */
[----:B------:R1:W-:Y:S04]  /*15a40*/  STL.64 [R1+0x2d0], R64 ;  /* 0x0002d04001007387 */ /* 0x0003e80000100a00 */
[----:B------:R-:W-:Y:S01]  /*15a50*/  STL.64 [R1+0x2b8], R14 ;  /* 0x0002b80e01007387 */ /* 0x000fe20000100a00 */
[----:B------:R-:W-:-:S03]  /*15a60*/  IMAD.WIDE R38, R3, 0x4, R38 ;  /* 0x0000000403267825 */ /* 0x000fc600078e0226 */
        /* <DEDUP_REMOVED lines=8> */
[----:B------:R-:W-:Y:S04]  /*15af0*/  STL.64 [R1+0x348], R26 ;  /* 0x0003481a01007387 */ /* 0x000fe80000100a00 */
[----:B------:R-:W-:Y:S04]  /*15b00*/  STL.64 [R1+0x360], R250 ;  /* 0x000360fa01007387 */ /* 0x000fe80000100a00 */
[----:B------:R-:W-:Y:S01]  /*15b10*/  LDGSTS.E [R92+-0xe800], desc[UR16][R64.64], P4 ;  /* 0xf1800000405c7fae */ /* 0x000fe2000a1a1010 */
[----:B--2---:R-:W-:-:S04]  /*15b20*/  IMAD.WIDE R90, R3, 0x4, R90 ;  /* 0x00000004035a7825 */ /* 0x004fc800078e025a */
[C---:B------:R-:W-:Y:S01]  /*15b30*/  IMAD.WIDE R54, R3.reuse, 0x4, R54 ;  /* 0x0000000403367825 */ /* 0x040fe200078e0236 */
[----:B------:R2:W-:Y:S04]  /*15b40*/  STL.64 [R1+0x390], R90 ;  /* 0x0003905a01007387 */ /* 0x0005e80000100a00 */
[----:B------:R-:W-:Y:S04]  /*15b50*/  STL.64 [R1+0x378], R12 ;  /* 0x0003780c01007387 */ /* 0x000fe80000100a00 */
[----:B------:R1:W-:Y:S04]  /*15b60*/  STL.64 [R1+0x3a8], R54 ;  /* 0x0003a83601007387 */ /* 0x0003e80000100a00 */
[----:B------:R-:W-:Y:S01]  /*15b70*/  LDGSTS.E [R92+-0xe400], desc[UR16][R90.64], P4 ;  /* 0xf1c000005a5c7fae */ /* 0x000fe2000a1a1010 */
[----:B---3--:R-:W-:-:S04]  /*15b80*/  IMAD.WIDE R88, R3, 0x4, R88 ;  /* 0x0000000403587825 */ /* 0x008fc800078e0258 */
[C---:B----4-:R-:W-:Y:S01]  /*15b90*/  IMAD.WIDE R86, R3.reuse, 0x4, R86 ;  /* 0x0000000403567825 */ /* 0x050fe200078e0256 */
[----:B------:R3:W-:Y:S03]  /*15ba0*/  STL.64 [R1+0x3c0], R88 ;  /* 0x0003c05801007387 */ /* 0x0007e60000100a00 */
[C---:B------:R-:W-:Y:S01]  /*15bb0*/  IMAD.WIDE R28, R3.reuse, 0x4, R28 ;  /* 0x00000004031c7825 */ /* 0x040fe200078e021c */
[----:B------:R4:W-:Y:S04]  /*15bc0*/  STL.64 [R1+0x3d8], R86 ;  /* 0x0003d85601007387 */ /* 0x0009e80000100a00 */
[----:B------:R1:W-:Y:S01]  /*15bd0*/  STL.64 [R1+0x3f0], R28 ;  /* 0x0003f01c01007387 */ /* 0x0003e20000100a00 */
[----:B-----5:R-:W-:-:S04]  /*15be0*/  IMAD.WIDE R84, R3, 0x4, R84 ;  /* 0x0000000403547825 */ /* 0x020fc800078e0254 */
[C---:B------:R-:W-:Y:S01]  /*15bf0*/  IMAD.WIDE R244, R3.reuse, 0x4, R244 ;  /* 0x0000000403f47825 */ /* 0x040fe200078e02f4 */
[----:B------:R5:W-:Y:S03]  /*15c00*/  STL.64 [R1+0x408], R84 ;  /* 0x0004085401007387 */ /* 0x000be60000100a00 */
[C---:B------:R-:W-:Y:S01]  /*15c10*/  IMAD.WIDE R4, R3.reuse, 0x4, R4 ;  /* 0x0000000403047825 */ /* 0x040fe200078e0204 */
[----:B------:R-:W-:Y:S04]  /*15c20*/  STL.64 [R1+0x420], R244 ;  /* 0x000420f401007387 */ /* 0x000fe80000100a00 */
[----:B------:R-:W-:Y:S04]  /*15c30*/  STL.64 [R1+0x438], R4 ;  /* 0x0004380401007387 */ /* 0x000fe80000100a00 */
[----:B------:R-:W3:Y:S04]  /*15c40*/  LDL.LU.64 R70, [R1+0x1340] ;  /* 0x0013400001467983 */ /* 0x000ee80000300a00 */
[----:B-1----:R-:W3:Y:S04]  /*15c50*/  LDL.LU.64 R68, [R1+0x1338] ;  /* 0x0013380001447983 */ /* 0x002ee80000300a00 */
[----:B------:R-:W3:Y:S04]  /*15c60*/  LDL.LU.64 R66, [R1+0x1330] ;  /* 0x0013300001427983 */ /* 0x000ee80000300a00 */
[----:B------:R-:W3:Y:S04]  /*15c70*/  LDL.LU.64 R64, [R1+0x1328] ;  /* 0x0013280001407983 */ /* 0x000ee80000300a00 */
[----:B--2---:R-:W2:Y:S04]  /*15c80*/  LDL.LU.64 R90, [R1+0x1320] ;  /* 0x00132000015a7983 */ /* 0x004ea80000300a00 */
[----:B--2---:R-:W-:Y:S04]  /*15c90*/  LDGSTS.E [R91+-0xff80], desc[UR16][R200.64], P4 ;  /* 0xf0080000c85b7fae */ /* 0x004fe8000a1a1010 */
[----:B------:R-:W-:Y:S04]  /*15ca0*/  LDGSTS.E [R91+-0xfb80], desc[UR16][R216.64], P4 ;  /* 0xf0480000d85b7fae */ /* 0x000fe8000a1a1010 */
[----:B------:R-:W-:Y:S04]  /*15cb0*/  LDGSTS.E [R91+-0xf780], desc[UR16][R232.64], P4 ;  /* 0xf0880000e85b7fae */ /* 0x000fe8000a1a1010 */
[----:B------:R-:W-:Y:S04]  /*15cc0*/  LDGSTS.E [R91+-0xf380], desc[UR16][R62.64], P4 ;  /* 0xf0c800003e5b7fae */ /* 0x000fe8000a1a1010 */
        /* <DEDUP_REMOVED lines=16> */
[----:B------:R-:W2:Y:S04]  /*15dd0*/  LDL.LU.64 R50, [R1+0x12e8] ;  /* 0x0012e80001327983 */ /* 0x000ea80000300a00 */
[----:B------:R-:W2:Y:S04]  /*15de0*/  LDL.LU.64 R48, [R1+0x12e0] ;  /* 0x0012e00001307983 */ /* 0x000ea80000300a00 */
[----:B------:R-:W-:Y:S04]  /*15df0*/  LDGSTS.E [R90+-0xe700], desc[UR16][R46.64], P4 ;  /* 0xf19000002e5a7fae */ /* 0x000fe8000a1a1010 */
[----:B------:R1:W-:Y:S04]  /*15e00*/  LDGSTS.E [R90+-0xe300], desc[UR16][R88.64], P4 ;  /* 0xf1d00000585a7fae */ /* 0x0003e8000a1a1010 */
[----:B------:R-:W2:Y:S04]  /*15e10*/  LDL.LU.64 R46, [R1+0x12d8] ;  /* 0x0012d800012e7983 */ /* 0x000ea80000300a00 */
[----:B---3--:R-:W3:Y:S04]  /*15e20*/  LDL.LU.64 R88, [R1+0x12d0] ;  /* 0x0012d00001587983 */ /* 0x008ee80000300a00 */
[----:B------:R1:W-:Y:S04]  /*15e30*/  STL.64 [R1+0x11e0], R90 ;  /* 0x0011e05a01007387 */ /* 0x0003e80000100a00 */
[----:B---3--:R-:W-:Y:S04]  /*15e40*/  LDGSTS.E [R89+-0xfe80], desc[UR16][R204.64], P4 ;  /* 0xf0180000cc597fae */ /* 0x008fe8000a1a1010 */
[----:B------:R-:W-:Y:S04]  /*15e50*/  LDGSTS.E [R89+-0xfa80], desc[UR16][R220.64], P4 ;  /* 0xf0580000dc597fae */ /* 0x000fe8000a1a1010 */
[----:B------:R-:W-:Y:S04]  /*15e60*/  LDGSTS.E [R89+-0xf680], desc[UR16][R236.64], P4 ;  /* 0xf0980000ec597fae */ /* 0x000fe8000a1a1010 */
[----:B------:R-:W-:Y:S04]  /*15e70*/  LDGSTS.E [R89+-0xf280], desc[UR16][R44.64], P4 ;  /* 0xf0d800002c597fae */ /* 0x000fe8000a1a1010 */
[----:B------:R-:W-:Y:S04]  /*15e80*/  LDGSTS.E [R89+-0xee80], desc[UR16][R42.64], P4 ;  /* 0xf11800002a597fae */ /* 0x000fe8000a1a1010 */
[----:B------:R-:W-:Y:S04]  /*15e90*/  LDGSTS.E [R89+-0xea80], desc[UR16][R40.64], P4 ;  /* 0xf158000028597fae */ /* 0x000fe8000a1a1010 */
[----:B------:R-:W3:Y:S04]  /*15ea0*/  LDL.LU.64 R44, [R1+0x12c8] ;  /* 0x0012c800012c7983 */ /* 0x000ee80000300a00 */
[----:B------:R-:W2:Y:S04]  /*15eb0*/  LDL.LU.64 R42, [R1+0x12c0] ;  /* 0x0012c000012a7983 */ /* 0x000ea80000300a00 */
[----:B------:R-:W2:Y:S04]  /*15ec0*/  LDL.LU.64 R40, [R1+0x12b8] ;  /* 0x0012b80001287983 */ /* 0x000ea80000300a00 */
[----:B------:R-:W-:Y:S04]  /*15ed0*/  LDGSTS.E [R89+-0xe680], desc[UR16][R38.64], P4 ;  /* 0xf198000026597fae */ /* 0x000fe8000a1a1010 */
[----:B------:R-:W-:Y:S01]  /*15ee0*/  LDGSTS.E [R89+-0xe280], desc[UR16][R86.64], P4 ;  /* 0xf1d8000056597fae */ /* 0x000fe2000a1a1010 */
[----:B------:R-:W-:-:S03]  /*15ef0*/  IMAD.WIDE R238, R3, 0x4, R238 ;  /* 0x0000000403ee7825 */ /* 0x000fc600078e02ee */
[----:B------:R-:W-:Y:S04]  /*15f00*/  LDGSTS.E [R88+-0xfe00], desc[UR16][R206.64], P4 ;  /* 0xf0200000ce587fae */ /* 0x000fe8000a1a1010 */
[----:B------:R-:W2:Y:S04]  /*15f10*/  LDL.LU.64 R38, [R1+0x12b0] ;  /* 0x0012b00001267983 */ /* 0x000ea80000300a00 */
[----:B----4-:R-:W4:Y:S04]  /*15f20*/  LDL.LU.64 R86, [R1+0x12a8] ;  /* 0x0012a80001567983 */ /* 0x010f280000300a00 */
[----:B------:R-:W-:Y:S04]  /*15f30*/  LDGSTS.E [R88+-0xfa00], desc[UR16][R222.64], P4 ;  /* 0xf0600000de587fae */ /* 0x000fe8000a1a1010 */
[----:B------:R-:W-:Y:S04]  /*15f40*/  LDGSTS.E [R88+-0xf600], desc[UR16][R238.64], P4 ;  /* 0xf0a00000ee587fae */ /* 0x000fe8000a1a1010 */
[----:B------:R-:W-:Y:S04]  /*15f50*/  LDGSTS.E [R88+-0xf200], desc[UR16][R36.64], P4 ;  /* 0xf0e0000024587fae */ /* 0x000fe8000a1a1010 */
[----:B------:R-:W-:Y:S04]  /*15f60*/  LDGSTS.E [R88+-0xee00], desc[UR16][R34.64], P4 ;  /* 0xf120000022587fae */ /* 0x000fe8000a1a1010 */
[----:B------:R-:W-:Y:S04]  /*15f70*/  LDGSTS.E [R88+-0xea00], desc[UR16][R32.64], P4 ;  /* 0xf160000020587fae */ /* 0x000fe8000a1a1010 */
[----:B------:R-:W-:Y:S04]  /*15f80*/  LDGSTS.E [R88+-0xe600], desc[UR16][R30.64], P4 ;  /* 0xf1a000001e587fae */ /* 0x000fe8000a1a1010 */
[----:B------:R-:W-:Y:S04]  /*15f90*/  LDGSTS.E [R88+-0xe200], desc[UR16][R28.64], P4 ;  /* 0xf1e000001c587fae */ /* 0x000fe8000a1a1010 */
[----:B------:R-:W2:Y:S04]  /*15fa0*/  LDL.LU.64 R36, [R1+0x12a0] ;  /* 0x0012a00001247983 */ /* 0x000ea80000300a00 */
[----:B------:R-:W2:Y:S04]  /*15fb0*/  LDL.LU.64 R34, [R1+0x1298] ;  /* 0x0012980001227983 */ /* 0x000ea80000300a00 */
[----:B------:R-:W2:Y:S04]  /*15fc0*/  LDL.LU.64 R32, [R1+0x1290] ;  /* 0x0012900001207983 */ /* 0x000ea80000300a00 */
[----:B------:R-:W2:Y:S04]  /*15fd0*/  LDL.LU.64 R30, [R1+0x1288] ;  /* 0x00128800011e7983 */ /* 0x000ea80000300a00 */
[----:B------:R-:W2:Y:S04]  /*15fe0*/  LDL.LU.64 R28, [R1+0x1280] ;  /* 0x00128000011c7983 */ /* 0x000ea80000300a00 */
[----:B----4-:R-:W-:Y:S04]  /*15ff0*/  LDGSTS.E [R87+-0xfd80], desc[UR16][R208.64], P4 ;  /* 0xf0280000d0577fae */ /* 0x010fe8000a1a1010 */
[----:B------:R-:W-:Y:S04]  /*16000*/  LDGSTS.E [R87+-0xf980], desc[UR16][R224.64], P4 ;  /* 0xf0680000e0577fae */ /* 0x000fe8000a1a1010 */
[----:B------:R-:W-:Y:S04]  /*16010*/  LDGSTS.E [R87+-0xf580], desc[UR16][R248.64], P4 ;  /* 0xf0a80000f8577fae */ /* 0x000fe8000a1a1010 */
[----:B------:R-:W-:Y:S04]  /*16020*/  LDGSTS.E [R87+-0xf180], desc[UR16][R246.64], P4 ;  /* 0xf0e80000f6577fae */ /* 0x000fe8000a1a1010 */
[----:B------:R-:W-:Y:S04]  /*16030*/  LDGSTS.E [R87+-0xed80], desc[UR16][R10.64], P4 ;  /* 0xf12800000a577fae */ /* 0x000fe8000a1a1010 */
[----:B------:R-:W-:Y:S04]  /*16040*/  LDGSTS.E [R87+-0xe980], desc[UR16][R8.64], P4 ;  /* 0xf168000008577fae */ /* 0x000fe8000a1a1010 */
[----:B------:R-:W-:Y:S04]  /*16050*/  LDGSTS.E [R87+-0xe580], desc[UR16][R26.64], P4 ;  /* 0xf1a800001a577fae */ /* 0x000fe8000a1a1010 */
[----:B------:R-:W1:Y:S04]  /*16060*/  LDL.LU.64 R10, [R1+0x6c8] ;  /* 0x0006c800010a7983 */ /* 0x000e680000300a00 */
[----:B------:R-:W4:Y:S04]  /*16070*/  LDL.LU.64 R8, [R1+0x6e0] ;  /* 0x0006e00001087983 */ /* 0x000f280000300a00 */
[----:B------:R-:W2:Y:S04]  /*16080*/  LDL.LU.64 R246, [R1+0x710] ;  /* 0x0007100001f67983 */ /* 0x000ea80000300a00 */
[----:B------:R-:W2:Y:S04]  /*16090*/  LDL.LU.64 R248, [R1+0x728] ;  /* 0x0007280001f87983 */ /* 0x000ea80000300a00 */
[----:B------:R-:W2:Y:S04]  /*160a0*/  LDL.LU.64 R26, [R1+0x1278] ;  /* 0x00127800011a7983 */ /* 0x000ea80000300a00 */
[----:B------:R-:W-:Y:S04]  /*160b0*/  LDGSTS.E [R87+-0xe180], desc[UR16][R84.64], P4 ;  /* 0xf1e8000054577fae */ /* 0x000fe8000a1a1010 */
[----:B------:R-:W-:Y:S04]  /*160c0*/  LDGSTS.E [R86+-0xfd00], desc[UR16][R210.64], P4 ;  /* 0xf0300000d2567fae */ /* 0x000fe8000a1a1010 */
[----:B------:R-:W-:Y:S04]  /*160d0*/  LDGSTS.E [R86+-0xf900], desc[UR16][R226.64], P4 ;  /* 0xf0700000e2567fae */ /* 0x000fe8000a1a1010 */
[----:B-----5:R-:W5:Y:S04]  /*160e0*/  LDL.LU.64 R84, [R1+0x1270] ;  /* 0x0012700001547983 */ /* 0x020f680000300a00 */
        /* <DEDUP_REMOVED lines=9> */
[----:B------:R-:W2:Y:S01]  /*16180*/  LDL.LU.64 R18, [R1+0x1250] ;  /* 0x0012500001127983 */ /* 0x000ea20000300a00 */
[----:B-1----:R-:W-:-:S03]  /*16190*/  IMAD.WIDE R90, R2, 0x4, R10 ;  /* 0x00000004025a7825 */ /* 0x002fc600078e020a */
[----:B-----5:R-:W-:Y:S04]  /*161a0*/  LDGSTS.E [R85+-0xfc80], desc[UR16][R212.64], P4 ;  /* 0xf0380000d4557fae */ /* 0x020fe8000a1a1010 */
[----:B------:R-:W-:Y:S04]  /*161b0*/  LDGSTS.E [R85+-0xf880], desc[UR16][R228.64], P4 ;  /* 0xf0780000e4557fae */ /* 0x000fe8000a1a1010 */
[----:B------:R-:W-:Y:S04]  /*161c0*/  LDGSTS.E [R85+-0xf480], desc[UR16][R242.64], P4 ;  /* 0xf0b80000f2557fae */ /* 0x000fe8000a1a1010 */
[----:B------:R-:W-:Y:S04]  /*161d0*/  LDGSTS.E [R85+-0xf080], desc[UR16][R240.64], P4 ;  /* 0xf0f80000f0557fae */ /* 0x000fe8000a1a1010 */
[----:B------:R4:W-:Y:S04]  /*161e0*/  LDGSTS.E [R85+-0xec80], desc[UR16][R16.64], P4 ;  /* 0xf138000010557fae */ /* 0x0009e8000a1a1010 */
[----:B------:R2:W-:Y:S04]  /*161f0*/  LDGSTS.E [R85+-0xe880], desc[UR16][R14.64], P4 ;  /* 0xf17800000e557fae */ /* 0x0005e8000a1a1010 */
[----:B------:R-:W5:Y:S04]  /*16200*/  LDL.LU.64 R240, [R1+0x740] ;  /* 0x0007400001f07983 */ /* 0x000f680000300a00 */
[----:B------:R-:W3:Y:S04]  /*16210*/  LDL.LU.64 R242, [R1+0x758] ;  /* 0x0007580001f27983 */ /* 0x000ee80000300a00 */
[----:B------:R-:W3:Y:S04]  /*16220*/  LDL.LU.64 R244, [R1+0x9b0] ;  /* 0x0009b00001f47983 */ /* 0x000ee80000300a00 */
[----:B------:R-:W3:Y:S01]  /*16230*/  LDL.LU.64 R250, [R1+0x9a8] ;  /* 0x0009a80001fa7983 */ /* 0x000ee20000300a00 */
[----:B----4-:R-:W-:-:S03]  /*16240*/  IMAD.WIDE R16, R2, 0x4, R8 ;  /* 0x0000000402107825 */ /* 0x010fc600078e0208 */
[----:B------:R1:W-:Y:S01]  /*16250*/  LDGSTS.E [R85+-0xe480], desc[UR16][R12.64], P4 ;  /* 0xf1b800000c557fae */ /* 0x0003e2000a1a1010 */
[----:B--2---:R-:W-:-:S03]  /*16260*/  IMAD.WIDE R14, R2, 0x4, R246 ;  /* 0x00000004020e7825 */ /* 0x004fc600078e02f6 */
[----:B------:R-:W2:Y:S04]  /*16270*/  LDL.LU.64 R246, [R1+0x9a0] ;  /* 0x0009a00001f67983 */ /* 0x000ea80000300a00 */
[----:B------:R5:W-:Y:S01]  /*16280*/  STL.64 [R1+0x4c8], R16 ;  /* 0x0004c81001007387 */ /* 0x000be20000100a00 */
[----:B-1----:R-:W-:-:S03]  /*16290*/  IMAD.WIDE R12, R2, 0x4, R248 ;  /* 0x00000004020c7825 */ /* 0x002fc600078e02f8 */
[----:B------:R-:W4:Y:S04]  /*162a0*/  LDL.LU.64 R10, [R1+0x998] ;  /* 0x00099800010a7983 */ /* 0x000f280000300a00 */
[----:B------:R3:W-:Y:S04]  /*162b0*/  STL.64 [R1+0x4e0], R14 ;  /* 0x0004e00e01007387 */ /* 0x0007e80000100a00 */
[----:B------:R-:W4:Y:S04]  /*162c0*/  LDL.LU.64 R8, [R1+0x990] ;  /* 0x0009900001087983 */ /* 0x000f280000300a00 */
[----:B------:R1:W-:Y:S04]  /*162d0*/  STL.64 [R1+0x4f8], R12 ;  /* 0x0004f80c01007387 */ /* 0x0003e80000100a00 */
[----:B------:R-:W4:Y:S04]  /*162e0*/  LDL.LU.64 R248, [R1+0x988] ;  /* 0x0009880001f87983 */ /* 0x000f280000300a00 */
[----:B------:R1:W-:Y:S04]  /*162f0*/  LDGSTS.E [R85+-0xe080], desc[UR16][R4.64], P4 ;  /* 0xf1f8000004557fae */ /* 0x0003e8000a1a1010 */
[----:B------:R-:W0:Y:S01]  /*16300*/  LDGDEPBAR ;  /* 0x00000000000079af */ /* 0x000e220000000000 */
[----:B------:R-:W-:Y:S01]  /*16310*/  BAR.SYNC.DEFER_BLOCKING 0x0 ;  /* 0x0000000000007b1d */ /* 0x000fe20000010000 */
[----:B------:R-:W-:Y:S01]  /*16320*/  ISETP.GE.U32.AND P4, PT, R0, 0x7ffffdfd, PT ;  /* 0x7ffffdfd0000780c */ /* 0x000fe20003f86070 */
[----:B------:R-:W-:-:S02]  /*16330*/  VIADD R93, R93, 0xfffffe7b ;  /* 0xfffffe7b5d5d7836 */ /* 0x000fc40000000000 */
[----:B------:R-:W-:-:S04]  /*16340*/  VIADD R0, R252, 0xfffffe7a ;  /* 0xfffffe7afc007836 */ /* 0x000fc80000000000 */
[----:B-1----:R-:W1:Y:S08]  /*16350*/  LDC R5, c[0x0][0x3a0] ;  /* 0x0000e800ff057b82 */ /* 0x002e700000000800 */
[----:B------:R-:W1:Y:S08]  /*16360*/  LDC R252, c[0x0][0x3a0] ;  /* 0x0000e800fffc7b82 */ /* 0x000e700000000800 */
[----:B------:R-:W1:Y:S01]  /*16370*/  LDC R4, c[0x0][0x3a0] ;  /* 0x0000e800ff047b82 */ /* 0x000e620000000800 */
[----:B------:R-:W-:Y:S01]  /*16380*/  @!PT LDS RZ, [RZ] ;  /* 0x00000000fffff984 */ /* 0x000fe20000000800 */
[----:B------:R-:W-:Y:S01]  /*16390*/  @!PT LDS RZ, [RZ] ;  /* 0x00000000fffff984 */ /* 0x000fe20000000800 */
[----:B------:R-:W-:Y:S01]  /*163a0*/  @!PT LDS RZ, [RZ] ;  /* 0x00000000fffff984 */ /* 0x000fe20000000800 */
[----:B------:R-:W-:Y:S04]  /*163b0*/  LDGSTS.E [R82+0x60000], desc[UR16][R90.64], !P5 ;  /* 0x600000005a527fae */ /* 0x000fe8000e9a1010 */
[----:B------:R5:W-:Y:S01]  /*163c0*/  LDGSTS.E [R82+0x60200], desc[UR16][R16.64], !P5 ;  /* 0x6020000010527fae */ /* 0x000be2000e9a1010 */
[----:B------:R-:W-:-:S03]  /*163d0*/  ISETP.GE.U32.AND P5, PT, R93, 0x7ffffdfc, PT ;  /* 0x7ffffdfc5d00780c */ /* 0x000fc60003fa6070 */
[----:B------:R3:W-:Y:S01]  /*163e0*/  LDGSTS.E [R82+0x60400], desc[UR16][R14.64], !P1 ;  /* 0x604000000e527fae */ /* 0x0007e2000c9a1010 */
[----:B------:R-:W-:-:S03]  /*163f0*/  IADD3 R93, PT, PT, R7, -0x187, RZ ;  /* 0xfffffe79075d7810 */ /* 0x000fc60007ffe0ff */
[----:B------:R1:W-:Y:S01]  /*16400*/  LDGSTS.E [R82+0x60600], desc[UR16][R12.64], !P1 ;  /* 0x606000000c527fae */ /* 0x0003e2000c9a1010 */
[----:B------:R-:W-:Y:S01]  /*16410*/  ISETP.GE.U32.AND P1, PT, R0, 0x7ffffdfb, PT ;  /* 0x7ffffdfb0000780c */ /* 0x000fe20003f26070 */
[----:B------:R-:W-:Y:S02]  /*16420*/  VIADD R0, R6, 0xfffffe78 ;  /* 0xfffffe7806007836 */ /* 0x000fe40000000000 */
[----:B-----5:R-:W-:-:S04]  /*16430*/  IMAD.WIDE R16, R2, 0x4, R240 ;  /* 0x0000000402107825 */ /* 0x020fc800078e02f0 */
[C---:B---3--:R-:W-:Y:S01]  /*16440*/  IMAD.WIDE R14, R2.reuse, 0x4, R242 ;  /* 0x00000004020e7825 */ /* 0x048fe200078e02f2 */
[----:B------:R4:W-:Y:S03]  /*16450*/  STL.64 [R1+0x510], R16 ;  /* 0x0005101001007387 */ /* 0x0009e60000100a00 */
[C---:B-1----:R-:W-:Y:S01]  /*16460*/  IMAD.WIDE R12, R2.reuse, 0x4, R244 ;  /* 0x00000004020c7825 */ /* 0x042fe200078e02f4 */
[----:B------:R1:W-:Y:S03]  /*16470*/  STL.64 [R1+0x520], R14 ;  /* 0x0005200e01007387 */ /* 0x0003e60000100a00 */
[C---:B------:R-:W-:Y:S01]  /*16480*/  IMAD.WIDE R6, R2.reuse, 0x4, R250 ;  /* 0x0000000402067825 */ /* 0x040fe200078e02fa */
[----:B------:R-:W3:Y:S04]  /*16490*/  LDL.LU.64 R242, [R1+0x980] ;  /* 0x0009800001f27983 */ /* 0x000ee80000300a00 */
[----:B------:R-:W5:Y:S04]  /*164a0*/  LDL.LU.64 R240, [R1+0x978] ;  /* 0x0009780001f07983 */ /* 0x000f680000300a00 */
[----:B------:R1:W-:Y:S04]  /*164b0*/  STL.64 [R1+0x530], R12 ;  /* 0x0005300c01007387 */ /* 0x0003e80000100a00 */
[----:B------:R1:W-:Y:S01]  /*164c0*/  STL.64 [R1+0x540], R6 ;  /* 0x0005400601007387 */ /* 0x0003e20000100a00 */
[----:B--2---:R-:W-:-:S03]  /*164d0*/  IMAD.WIDE R246, R2, 0x4, R246 ;  /* 0x0000000402f67825 */ /* 0x004fc600078e02f6 */
[----:B------:R-:W2:Y:S04]  /*164e0*/  LDL.LU.64 R244, [R1+0x970] ;  /* 0x0009700001f47983 */ /* 0x000ea80000300a00 */
[----:B------:R-:W2:Y:S04]  /*164f0*/  LDL.LU.64 R250, [R1+0x958] ;  /* 0x0009580001fa7983 */ /* 0x000ea80000300a00 */
[----:B------:R4:W-:Y:S04]  /*16500*/  LDGSTS.E [R82+0x60800], desc[UR16][R16.64], !P6 ;  /* 0x6080000010527fae */ /* 0x0009e8000f1a1010 */
[----:B------:R1:W-:Y:S04]  /*16510*/  LDGSTS.E [R82+0x60a00], desc[UR16][R14.64], !P6 ;  /* 0x60a000000e527fae */ /* 0x0003e8000f1a1010 */
[----:B------:R1:W-:Y:S01]  /*16520*/  STL.64 [R1+0x550], R246 ;  /* 0x000550f601007387 */ /* 0x0003e20000100a00 */
[----:B----4-:R-:W-:-:S03]  /*16530*/  IMAD.WIDE R16, R2, 0x4, R10 ;  /* 0x0000000402107825 */ /* 0x010fc600078e020a */
[----:B------:R4:W-:Y:S01]  /*16540*/  LDGSTS.E [R82+0x60c00], desc[UR16][R12.64], !P4 ;  /* 0x60c000000c527fae */ /* 0x0009e2000e1a1010 */
[----:B-1----:R-:W-:-:S03]  /*16550*/  IMAD.WIDE R14, R2, 0x4, R8 ;  /* 0x00000004020e7825 */ /* 0x002fc600078e0208 */
[----:B------:R5:W-:Y:S04]  /*16560*/  STL.64 [R1+0x560], R16 ;  /* 0x0005601001007387 */ /* 0x000be80000100a00 */
[----:B------:R-:W2:Y:S01]  /*16570*/  LDL.LU.64 R10, [R1+0x950] ;  /* 0x00095000010a7983 */ /* 0x000ea20000300a00 */
[----:B----4-:R-:W-:-:S03]  /*16580*/  IMAD.WIDE R12, R2, 0x4, R248 ;  /* 0x00000004020c7825 */ /* 0x010fc600078e02f8 */
[----:B------:R-:W4:Y:S04]  /*16590*/  LDL.LU.64 R8, [R1+0x948] ;  /* 0x0009480001087983 */ /* 0x000f280000300a00 */
[----:B------:R1:W-:Y:S04]  /*165a0*/  LDGSTS.E [R82+0x60e00], desc[UR16][R6.64], !P4 ;  /* 0x60e0000006527fae */ /* 0x0003e8000e1a1010 */
[----:B------:R2:W-:Y:S04]  /*165b0*/  STL.64 [R1+0xa10], R14 ;  /* 0x000a100e01007387 */ /* 0x0005e80000100a00 */
[----:B------:R-:W-:Y:S04]  /*165c0*/  LDGSTS.E [R82+0x61000], desc[UR16][R246.64], !P5 ;  /* 0x61000000f6527fae */ /* 0x000fe8000e9a1010 */
[----:B------:R2:W-:Y:S01]  /*165d0*/  STL.64 [R1+0xa08], R12 ;  /* 0x000a080c01007387 */ /* 0x0005e20000100a00 */
[----:B-1----:R-:W1:Y:S01]  /*165e0*/  LDC R7, c[0x0][0x3a0] ;  /* 0x0000e800ff077b82 */ /* 0x002e620000000800 */
[----:B------:R-:W-:-:S02]  /*165f0*/  ISETP.GE.U32.AND P6, PT, R93, 0x7ffffdfa, PT ;  /* 0x7ffffdfa5d00780c */ /* 0x000fc40003fc6070 */
[----:B------:R5:W-:Y:S04]  /*16600*/  LDGSTS.E [R82+0x61200], desc[UR16][R16.64], !P5 ;  /* 0x6120000010527fae */ /* 0x000be8000e9a1010 */
[----:B------:R-:W4:Y:S01]  /*16610*/  LDL.LU.64 R246, [R1+0x940] ;  /* 0x0009400001f67983 */ /* 0x000f220000300a00 */
[----:B------:R-:W1:Y:S03]  /*16620*/  LDC R6, c[0x0][0x3a0] ;  /* 0x0000e800ff067b82 */ /* 0x000e660000000800 */
[----:B------:R-:W4:Y:S01]  /*16630*/  LDL.LU.64 R248, [R1+0x938] ;  /* 0x0009380001f87983 */ /* 0x000f220000300a00 */
[----:B------:R-:W-:-:S03]  /*16640*/  ISETP.GE.U32.AND P4, PT, R0, 0x7ffffdf9, PT ;  /* 0x7ffffdf90000780c */ /* 0x000fc60003f86070 */
[----:B------:R2:W-:Y:S04]  /*16650*/  LDGSTS.E [R82+0x61400], desc[UR16][R14.64], !P1 ;  /* 0x614000000e527fae */ /* 0x0005e8000c9a1010 */
[----:B------:R1:W-:Y:S01]  /*16660*/  LDGSTS.E [R82+0x61600], desc[UR16][R12.64], !P1 ;  /* 0x616000000c527fae */ /* 0x0003e2000c9a1010 */
[----:B------:R-:W-:Y:S01]  /*16670*/  VIADD R93, R133, 0xfffffe77 ;  /* 0xfffffe77855d7836 */ /* 0x000fe20000000000 */
[----:B------:R-:W-:Y:S01]  /*16680*/  IADD3 R0, PT, PT, R5, -0x18a, RZ ;  /* 0xfffffe7605007810 */ /* 0x000fe20007ffe0ff */
[----:B------:R-:W1:Y:S03]  /*16690*/  LDC R133, c[0x0][0x3a0] ;  /* 0x0000e800ff857b82 */ /* 0x000e660000000800 */
[----:B------:R-:W-:Y:S01]  /*166a0*/  ISETP.GE.U32.AND P5, PT, R93, 0x7ffffdf8, PT ;  /* 0x7ffffdf85d00780c */ /* 0x000fe20003fa6070 */
[----:B------:R-:W-:Y:S01]  /*166b0*/  VIADD R93, R252, 0xfffffe75 ;  /* 0xfffffe75fc5d7836 */ /* 0x000fe20000000000 */
[----:B------:R-:W-:Y:S01]  /*166c0*/  ISETP.GE.U32.AND P1, PT, R0, 0x7ffffdf7, PT ;  /* 0x7ffffdf70000780c */ /* 0x000fe20003f26070 */
[----:B------:R-:W-:-:S02]  /*166d0*/  VIADD R0, R4, 0xfffffe74 ;  /* 0xfffffe7404007836 */ /* 0x000fc40000000000 */
[----:B------:R-:W1:Y:S08]  /*166e0*/  LDC R5, c[0x0][0x3a0] ;  /* 0x0000e800ff057b82 */ /* 0x000e700000000800 */
[----:B------:R-:W1:Y:S08]  /*166f0*/  LDC R252, c[0x0][0x3a0] ;  /* 0x0000e800fffc7b82 */ /* 0x000e700000000800 */
[----:B------:R-:W1:Y:S01]  /*16700*/  LDC R4, c[0x0][0x3a0] ;  /* 0x0000e800ff047b82 */ /* 0x000e620000000800 */
[----:B---3--:R-:W-:-:S04]  /*16710*/  IMAD.WIDE R242, R2, 0x4, R242 ;  /* 0x0000000402f27825 */ /* 0x008fc800078e02f2 */
[C---:B-----5:R-:W-:Y:S01]  /*16720*/  IMAD.WIDE R16, R2.reuse, 0x4, R240 ;  /* 0x0000000402107825 */ /* 0x060fe200078e02f0 */
[----:B------:R3:W-:Y:S04]  /*16730*/  STL.64 [R1+0xa00], R242 ;  /* 0x000a00f201007387 */ /* 0x0007e80000100a00 */
[----:B------:R5:W-:Y:S04]  /*16740*/  STL.64 [R1+0x9f8], R16 ;  /* 0x0009f81001007387 */ /* 0x000be80000100a00 */
[----:B------:R-:W-:Y:S01]  /*16750*/  LDGSTS.E [R82+0x61800], desc[UR16][R242.64], !P6 ;  /* 0x61800000f2527fae */ /* 0x000fe2000f1a1010 */
[----:B--2---:R-:W-:-:S03]  /*16760*/  IMAD.WIDE R14, R2, 0x4, R244 ;  /* 0x00000004020e7825 */ /* 0x004fc600078e02f4 */
[----:B------:R5:W-:Y:S01]  /*16770*/  LDGSTS.E [R82+0x61a00], desc[UR16][R16.64], !P6 ;  /* 0x61a0000010527fae */ /* 0x000be2000f1a1010 */
[----:B-1----:R-:W-:-:S03]  /*16780*/  IMAD.WIDE R12, R2, 0x4, R250 ;  /* 0x00000004020c7825 */ /* 0x002fc600078e02fa */
[----:B------:R-:W2:Y:S04]  /*16790*/  LDL.LU.64 R244, [R1+0x930] ;  /* 0x0009300001f47983 */ /* 0x000ea80000300a00 */
[----:B------:R-:W2:Y:S04]  /*167a0*/  LDL.LU.64 R240, [R1+0x928] ;  /* 0x0009280001f07983 */ /* 0x000ea80000300a00 */
[----:B------:R4:W-:Y:S04]  /*167b0*/  STL.64 [R1+0x9f0], R14 ;  /* 0x0009f00e01007387 */ /* 0x0009e80000100a00 */
[----:B------:R1:W-:Y:S04]  /*167c0*/  STL.64 [R1+0x9e8], R12 ;  /* 0x0009e80c01007387 */ /* 0x0003e80000100a00 */
[----:B---3--:R-:W3:Y:S04]  /*167d0*/  LDL.LU.64 R242, [R1+0x920] ;  /* 0x0009200001f27983 */ /* 0x008ee80000300a00 */
[----:B------:R-:W3:Y:S04]  /*167e0*/  LDL.LU.64 R250, [R1+0x918] ;  /* 0x0009180001fa7983 */ /* 0x000ee80000300a00 */
[----:B------:R4:W-:Y:S01]  /*167f0*/  LDGSTS.E [R82+0x61c00], desc[UR16][R14.64], !P4 ;  /* 0x61c000000e527fae */ /* 0x0009e2000e1a1010 */
[----:B-----5:R-:W-:Y:S01]  /*16800*/  IMAD.WIDE R16, R2, 0x4, R10 ;  /* 0x0000000402107825 */ /* 0x020fe200078e020a */
[----:B------:R-:W-:-:S02]  /*16810*/  ISETP.GE.U32.AND P6, PT, R93, 0x7ffffdf6, PT ;  /* 0x7ffffdf65d00780c */ /* 0x000fc40003fc6070 */
[----:B------:R1:W-:Y:S01]  /*16820*/  LDGSTS.E [R82+0x61e00], desc[UR16][R12.64], !P4 ;  /* 0x61e000000c527fae */ /* 0x0003e2000e1a1010 */
[----:B------:R-:W-:Y:S01]  /*16830*/  ISETP.GE.U32.AND P4, PT, R0, 0x7ffffdf5, PT ;  /* 0x7ffffdf50000780c */ /* 0x000fe20003f86070 */
[----:B------:R-:W-:Y:S01]  /*16840*/  VIADD R0, R6, 0xfffffe72 ;  /* 0xfffffe7206007836 */ /* 0x000fe20000000000 */
[----:B------:R-:W-:Y:S01]  /*16850*/  IADD3 R93, PT, PT, R7, -0x18d, RZ ;  /* 0xfffffe73075d7810 */ /* 0x000fe20007ffe0ff */
[----:B------:R-:W-:Y:S01]  /*16860*/  STL.64 [R1+0x9e0], R16 ;  /* 0x0009e01001007387 */ /* 0x000fe20000100a00 */
[----:B----4-:R-:W-:-:S03]  /*16870*/  IMAD.WIDE R14, R2, 0x4, R8 ;  /* 0x00000004020e7825 */ /* 0x010fc600078e0208 */
[----:B------:R-:W-:Y:S04]  /*16880*/  LDGSTS.E [R82+0x62000], desc[UR16][R16.64], !P5 ;  /* 0x6200000010527fae */ /* 0x000fe8000e9a1010 */
[----:B------:R-:W-:Y:S04]  /*16890*/  STL.64 [R1+0x9d8], R14 ;  /* 0x0009d80e01007387 */ /* 0x000fe80000100a00 */
[----:B------:R-:W4:Y:S04]  /*168a0*/  LDL.LU.64 R8, [R1+0x910] ;  /* 0x0009100001087983 */ /* 0x000f280000300a00 */
[----:B------:R-:W5:Y:S01]  /*168b0*/  LDL.LU.64 R10, [R1+0x908] ;  /* 0x00090800010a7983 */ /* 0x000f620000300a00 */
[----:B-1----:R-:W-:-:S03]  /*168c0*/  IMAD.WIDE R12, R2, 0x4, R246 ;  /* 0x00000004020c7825 */ /* 0x002fc600078e02f6 */
[----:B------:R-:W-:Y:S01]  /*168d0*/  LDGSTS.E [R82+0x62200], desc[UR16][R14.64], !P5 ;  /* 0x622000000e527fae */ /* 0x000fe2000e9a1010 */
[----:B------:R-:W-:-:S03]  /*168e0*/  IMAD.WIDE R6, R2, 0x4, R248 ;  /* 0x0000000402067825 */ /* 0x000fc600078e02f8 */
[----:B------:R-:W-:Y:S04]  /*168f0*/  STL.64 [R1+0x9d0], R12 ;  /* 0x0009d00c01007387 */ /* 0x000fe80000100a00 */
[----:B------:R1:W-:Y:S04]  /*16900*/  STL.64 [R1+0x9c8], R6 ;  /* 0x0009c80601007387 */ /* 0x0003e80000100a00 */
[----:B------:R-:W5:Y:S04]  /*16910*/  LDL.LU.64 R246, [R1+0x900] ;  /* 0x0009000001f67983 */ /* 0x000f680000300a00 */
[----:B------:R-:W5:Y:S04]  /*16920*/  LDL.LU.64 R248, [R1+0x8f8] ;  /* 0x0008f80001f87983 */ /* 0x000f680000300a00 */
[----:B------:R-:W-:Y:S04]  /*16930*/  LDGSTS.E [R82+0x62400], desc[UR16][R12.64], !P1 ;  /* 0x624000000c527fae */ /* 0x000fe8000c9a1010 */
[----:B------:R1:W-:Y:S01]  /*16940*/  LDGSTS.E [R82+0x62600], desc[UR16][R6.64], !P1 ;  /* 0x6260000006527fae */ /* 0x0003e2000c9a1010 */
[----:B------:R-:W-:Y:S01]  /*16950*/  ISETP.GE.U32.AND P5, PT, R93, 0x7ffffdf4, PT ;  /* 0x7ffffdf45d00780c */ /* 0x000fe20003fa6070 */
[C---:B--2---:R-:W-:Y:S01]  /*16960*/  IMAD.WIDE R244, R2.reuse, 0x4, R244 ;  /* 0x0000000402f47825 */ /* 0x044fe200078e02f4 */
[----:B-1----:R-:W1:Y:S03]  /*16970*/  LDC R7, c[0x0][0x3a0] ;  /* 0x0000e800ff077b82 */ /* 0x002e660000000800 */
[C---:B------:R-:W-:Y:S01]  /*16980*/  IMAD.WIDE R16, R2.reuse, 0x4, R240 ;  /* 0x0000000402107825 */ /* 0x040fe200078e02f0 */
[----:B------:R2:W-:Y:S04]  /*16990*/  STL.64 [R1+0x9c0], R244 ;  /* 0x0009c0f401007387 */ /* 0x0005e80000100a00 */
[----:B------:R5:W-:Y:S01]  /*169a0*/  STL.64 [R1+0x9b8], R16 ;  /* 0x0009b81001007387 */ /* 0x000be20000100a00 */
[----:B------:R-:W1:Y:S03]  /*169b0*/  LDC R6, c[0x0][0x3a0] ;  /* 0x0000e800ff067b82 */ /* 0x000e660000000800 */
[----:B------:R-:W5:Y:S01]  /*169c0*/  LDL.LU.64 R240, [R1+0x8f0] ;  /* 0x0008f00001f07983 */ /* 0x000f620000300a00 */
[----:B---3--:R-:W-:-:S03]  /*169d0*/  IMAD.WIDE R14, R2, 0x4, R242 ;  /* 0x00000004020e7825 */ /* 0x008fc600078e02f2 */
[----:B------:R-:W-:Y:S01]  /*169e0*/  LDGSTS.E [R82+0x62800], desc[UR16][R244.64], !P6 ;  /* 0x62800000f4527fae */ /* 0x000fe2000f1a1010 */
[----:B------:R-:W-:-:S03]  /*169f0*/  IMAD.WIDE R12, R2, 0x4, R250 ;  /* 0x00000004020c7825 */ /* 0x000fc600078e02fa */
[----:B------:R-:W3:Y:S04]  /*16a00*/  LDL.LU.64 R242, [R1+0x8e8] ;  /* 0x0008e80001f27983 */ /* 0x000ee80000300a00 */
[----:B------:R1:W-:Y:S04]  /*16a10*/  STL.64 [R1+0x9b0], R14 ;  /* 0x0009b00e01007387 */ /* 0x0003e80000100a00 */
[----:B------:R1:W-:Y:S04]  /*16a20*/  STL.64 [R1+0x9a8], R12 ;  /* 0x0009a80c01007387 */ /* 0x0003e80000100a00 */
[----:B--2---:R-:W2:Y:S04]  /*16a30*/  LDL.LU.64 R244, [R1+0x8e0] ;  /* 0x0008e00001f47983 */ /* 0x004ea80000300a00 */
[----:B------:R-:W2:Y:S04]  /*16a40*/  LDL.LU.64 R250, [R1+0x8d8] ;  /* 0x0008d80001fa7983 */ /* 0x000ea80000300a00 */
[----:B------:R5:W-:Y:S01]  /*16a50*/  LDGSTS.E [R82+0x62a00], desc[UR16][R16.64], !P6 ;  /* 0x62a0000010527fae */ /* 0x000be2000f1a1010 */
[----:B----4-:R-:W-:-:S03]  /*16a60*/  IMAD.WIDE R8, R2, 0x4, R8 ;  /* 0x0000000402087825 */ /* 0x010fc600078e0208 */
[----:B------:R1:W-:Y:S01]  /*16a70*/  LDGSTS.E [R82+0x62c00], desc[UR16][R14.64], !P4 ;  /* 0x62c000000e527fae */ /* 0x0003e2000e1a1010 */
[----:B-----5:R-:W-:-:S03]  /*16a80*/  IMAD.WIDE R16, R2, 0x4, R10 ;  /* 0x0000000402107825 */ /* 0x020fc600078e020a */
[----:B------:R4:W-:Y:S04]  /*16a90*/  STL.64 [R1+0x9a0], R8 ;  /* 0x0009a00801007387 */ /* 0x0009e80000100a00 */
[----:B------:R5:W-:Y:S04]  /*16aa0*/  LDGSTS.E [R82+0x62e00], desc[UR16][R12.64], !P4 ;  /* 0x62e000000c527fae */ /* 0x000be8000e1a1010 */
[----:B------:R4:W-:Y:S01]  /*16ab0*/  STL.64 [R1+0x998], R16 ;  /* 0x0009981001007387 */ /* 0x0009e20000100a00 */
[----:B-1----:R-:W-:-:S03]  /*16ac0*/  IMAD.WIDE R14, R2, 0x4, R246 ;  /* 0x00000004020e7825 */ /* 0x002fc600078e02f6 */
[----:B------:R-:W-:Y:S01]  /*16ad0*/  LDGSTS.E [R82+0x63000], desc[UR16][R8.64], !P5 ;  /* 0x6300000008527fae */ /* 0x000fe2000e9a1010 */
[----:B-----5:R-:W-:-:S03]  /*16ae0*/  IMAD.WIDE R12, R2, 0x4, R248 ;  /* 0x00000004020c7825 */ /* 0x020fc600078e02f8 */
[----:B------:R-:W5:Y:S04]  /*16af0*/  LDL.LU.64 R246, [R1+0x8d0] ;  /* 0x0008d00001f67983 */ /* 0x000f680000300a00 */
[----:B------:R-:W5:Y:S04]  /*16b00*/  LDL.LU.64 R10, [R1+0x8c8] ;  /* 0x0008c800010a7983 */ /* 0x000f680000300a00 */
[----:B------:R3:W-:Y:S04]  /*16b10*/  STL.64 [R1+0x990], R14 ;  /* 0x0009900e01007387 */ /* 0x0007e80000100a00 */
[----:B------:R2:W-:Y:S04]  /*16b20*/  STL.64 [R1+0x988], R12 ;  /* 0x0009880c01007387 */ /* 0x0005e80000100a00 */
[----:B----4-:R-:W4:Y:S04]  /*16b30*/  LDL.LU.64 R8, [R1+0x8c0] ;  /* 0x0008c00001087983 */ /* 0x010f280000300a00 */
[----:B------:R-:W4:Y:S01]  /*16b40*/  LDL.LU.64 R248, [R1+0x8b8] ;  /* 0x0008b80001f87983 */ /* 0x000f220000300a00 */
[----:B------:R-:W-:Y:S01]  /*16b50*/  ISETP.GE.U32.AND P1, PT, R0, 0x7ffffdf3, PT ;  /* 0x7ffffdf30000780c */ /* 0x000fe20003f26070 */
[----:B------:R-:W-:Y:S01]  /*16b60*/  VIADD R93, R133, 0xfffffe71 ;  /* 0xfffffe71855d7836 */ /* 0x000fe20000000000 */
[----:B------:R-:W-:Y:S01]  /*16b70*/  IADD3 R0, PT, PT, R5, -0x190, RZ ;  /* 0xfffffe7005007810 */ /* 0x000fe20007ffe0ff */
[----:B------:R1:W-:Y:S01]  /*16b80*/  LDGSTS.E [R82+0x63200], desc[UR16][R16.64], !P5 ;  /* 0x6320000010527fae */ /* 0x0003e2000e9a1010 */
[----:B------:R-:W1:Y:S02]  /*16b90*/  LDC R133, c[0x0][0x3a0] ;  /* 0x0000e800ff857b82 */ /* 0x000e640000000800 */
[----:B------:R-:W-:Y:S01]  /*16ba0*/  ISETP.GE.U32.AND P6, PT, R93, 0x7ffffdf2, PT ;  /* 0x7ffffdf25d00780c */ /* 0x000fe20003fc6070 */
[----:B------:R-:W-:Y:S01]  /*16bb0*/  VIADD R93, R252, 0xfffffe6f ;  /* 0xfffffe6ffc5d7836 */ /* 0x000fe20000000000 */
[----:B------:R-:W-:Y:S01]  /*16bc0*/  ISETP.GE.U32.AND P4, PT, R0, 0x7ffffdf1, PT ;  /* 0x7ffffdf10000780c */ /* 0x000fe20003f86070 */
[----:B------:R-:W-:-:S03]  /*16bd0*/  VIADD R0, R4, 0xfffffe6e ;  /* 0xfffffe6e04007836 */ /* 0x000fc60000000000 */
[----:B------:R-:W1:Y:S01]  /*16be0*/  LDC R5, c[0x0][0x3a0] ;  /* 0x0000e800ff057b82 */ /* 0x000e620000000800 */
[----:B------:R3:W-:Y:S01]  /*16bf0*/  LDGSTS.E [R82+0x63400], desc[UR16][R14.64], !P1 ;  /* 0x634000000e527fae */ /* 0x0007e2000c9a1010 */
[----:B------:R-:W-:-:S03]  /*16c00*/  ISETP.GE.U32.AND P5, PT, R93, 0x7ffffdf0, PT ;  /* 0x7ffffdf05d00780c */ /* 0x000fc60003fa6070 */
[----:B------:R2:W-:Y:S01]  /*16c10*/  LDGSTS.E [R82+0x63600], desc[UR16][R12.64], !P1 ;  /* 0x636000000c527fae */ /* 0x0005e2000c9a1010 */
[----:B------:R-:W-:Y:S01]  /*16c20*/  ISETP.GE.U32.AND P1, PT, R0, 0x7ffffdef, PT ;  /* 0x7ffffdef0000780c */ /* 0x000fe20003f26070 */
[----:B------:R-:W-:Y:S01]  /*16c30*/  VIADD R0, R6, 0xfffffe6c ;  /* 0xfffffe6c06007836 */ /* 0x000fe20000000000 */
[----:B------:R-:W-:Y:S01]  /*16c40*/  IADD3 R93, PT, PT, R7, -0x193, RZ ;  /* 0xfffffe6d075d7810 */ /* 0x000fe20007ffe0ff */
[----:B------:R-:W1:Y:S08]  /*16c50*/  LDC R252, c[0x0][0x3a0] ;  /* 0x0000e800fffc7b82 */ /* 0x000e700000000800 */
[----:B------:R-:W1:Y:S02]  /*16c60*/  LDC R4, c[0x0][0x3a0] ;  /* 0x0000e800ff047b82 */ /* 0x000e640000000800 */
[----:B-1----:R-:W-:-:S04]  /*16c70*/  IMAD.WIDE R16, R2, 0x4, R240 ;  /* 0x0000000402107825 */ /* 0x002fc800078e02f0 */
[C---:B---3--:R-:W-:Y:S01]  /*16c80*/  IMAD.WIDE R14, R2.reuse, 0x4, R242 ;  /* 0x00000004020e7825 */ /* 0x048fe200078e02f2 */
[----:B------:R1:W-:Y:S04]  /*16c90*/  STL.64 [R1+0x980], R16 ;  /* 0x0009801001007387 */ /* 0x0003e80000100a00 */
[----:B------:R4:W-:Y:S04]  /*16ca0*/  STL.64 [R1+0x978], R14 ;  /* 0x0009780e01007387 */ /* 0x0009e80000100a00 */
[----:B------:R-:W3:Y:S01]  /*16cb0*/  LDL.LU.64 R242, [R1+0x8b0] ;  /* 0x0008b00001f27983 */ /* 0x000ee20000300a00 */
[----:B--2---:R-:W-:-:S03]  /*16cc0*/  IMAD.WIDE R12, R2, 0x4, R244 ;  /* 0x00000004020c7825 */ /* 0x004fc600078e02f4 */
[----:B------:R-:W2:Y:S01]  /*16cd0*/  LDL.LU.64 R240, [R1+0x8a8] ;  /* 0x0008a80001f07983 */ /* 0x000ea20000300a00 */
[----:B------:R-:W-:-:S03]  /*16ce0*/  IMAD.WIDE R6, R2, 0x4, R250 ;  /* 0x0000000402067825 */ /* 0x000fc600078e02fa */
[----:B------:R-:W-:Y:S04]  /*16cf0*/  STL.64 [R1+0x970], R12 ;  /* 0x0009700c01007387 */ /* 0x000fe80000100a00 */
[----:B------:R1:W-:Y:S04]  /*16d00*/  STL.64 [R1+0x958], R6 ;  /* 0x0009580601007387 */ /* 0x0003e80000100a00 */
[----:B------:R-:W2:Y:S04]  /*16d10*/  LDL.LU.64 R244, [R1+0x8a0] ;  /* 0x0008a00001f47983 */ /* 0x000ea80000300a00 */
[----:B------:R-:W2:Y:S04]  /*16d20*/  LDL.LU.64 R250, [R1+0x898] ;  /* 0x0008980001fa7983 */ /* 0x000ea80000300a00 */
[----:B------:R1:W-:Y:S04]  /*16d30*/  LDGSTS.E [R82+0x63800], desc[UR16][R16.64], !P6 ;  /* 0x6380000010527fae */ /* 0x0003e8000f1a1010 */
[----:B------:R4:W-:Y:S04]  /*16d40*/  LDGSTS.E [R82+0x63a00], desc[UR16][R14.64], !P6 ;  /* 0x63a000000e527fae */ /* 0x0009e8000f1a1010 */
[----:B------:R-:W-:Y:S04]  /*16d50*/  LDGSTS.E [R82+0x63c00], desc[UR16][R12.64], !P4 ;  /* 0x63c000000c527fae */ /* 0x000fe8000e1a1010 */
[----:B------:R4:W-:Y:S01]  /*16d60*/  LDGSTS.E [R82+0x63e00], desc[UR16][R6.64], !P4 ;  /* 0x63e0000006527fae */ /* 0x0009e2000e1a1010 */
[----:B-----5:R-:W-:-:S04]  /*16d70*/  IMAD.WIDE R246, R2, 0x4, R246 ;  /* 0x0000000402f67825 */ /* 0x020fc800078e02f6 */
[C---:B-1----:R-:W-:Y:S01]  /*16d80*/  IMAD.WIDE R16, R2.reuse, 0x4, R10 ;  /* 0x0000000402107825 */ /* 0x042fe200078e020a */
[----:B------:R1:W-:Y:S03]  /*16d90*/  STL.64 [R1+0x950], R246 ;  /* 0x000950f601007387 */ /* 0x0003e60000100a00 */
[C---:B----4-:R-:W-:Y:S01]  /*16da0*/  IMAD.WIDE R14, R2.reuse, 0x4, R8 ;  /* 0x00000004020e7825 */ /* 0x050fe200078e0208 */
[----:B------:R2:W-:Y:S01]  /*16db0*/  STL.64 [R1+0x948], R16 ;  /* 0x0009481001007387 */ /* 0x0005e20000100a00 */
[----:B------:R-:W4:Y:S02]  /*16dc0*/  LDC R7, c[0x0][0x3a0] ;  /* 0x0000e800ff077b82 */ /* 0x000f240000000800 */
[----:B------:R-:W-:Y:S01]  /*16dd0*/  IMAD.WIDE R12, R2, 0x4, R248 ;  /* 0x00000004020c7825 */ /* 0x000fe200078e02f8 */
[----:B------:R-:W5:Y:S04]  /*16de0*/  LDL.LU.64 R10, [R1+0x890] ;  /* 0x00089000010a7983 */ /* 0x000f680000300a00 */
[----:B------:R-:W5:Y:S01]  /*16df0*/  LDL.LU.64 R8, [R1+0x888] ;  /* 0x0008880001087983 */ /* 0x000f620000300a00 */
[----:B------:R-:W2:Y:S03]  /*16e00*/  LDC R6, c[0x0][0x3a0] ;  /* 0x0000e800ff067b82 */ /* 0x000ea60000000800 */
[----:B------:R1:W-:Y:S04]  /*16e10*/  STL.64 [R1+0x940], R14 ;  /* 0x0009400e01007387 */ /* 0x0003e80000100a00 */
[----:B------:R-:W-:Y:S04]  /*16e20*/  LDGSTS.E [R82+0x64000], desc[UR16][R246.64], !P5 ;  /* 0x64000000f6527fae */ /* 0x000fe8000e9a1010 */
[----:B------:R2:W-:Y:S01]  /*16e30*/  STL.64 [R1+0x938], R12 ;  /* 0x0009380c01007387 */ /* 0x0005e20000100a00 */
[----:B------:R-:W-:-:S02]  /*16e40*/  ISETP.GE.U32.AND P6, PT, R93, 0x7ffffdee, PT ;  /* 0x7ffffdee5d00780c */ /* 0x000fc40003fc6070 */
[----:B------:R-:W-:Y:S01]  /*16e50*/  ISETP.GE.U32.AND P4, PT, R0, 0x7ffffded, PT ;  /* 0x7ffffded0000780c */ /* 0x000fe20003f86070 */
[----:B------:R2:W-:Y:S04]  /*16e60*/  LDGSTS.E [R82+0x64200], desc[UR16][R16.64], !P5 ;  /* 0x6420000010527fae */ /* 0x0005e8000e9a1010 */
[----:B-1----:R-:W5:Y:S04]  /*16e70*/  LDL.LU.64 R246, [R1+0x880] ;  /* 0x0008800001f67983 */ /* 0x002f680000300a00 */
[----:B------:R-:W5:Y:S04]  /*16e80*/  LDL.LU.64 R248, [R1+0x878] ;  /* 0x0008780001f87983 */ /* 0x000f680000300a00 */
        /* <DEDUP_REMOVED lines=13> */
[C---:B--2---:R-:W-:Y:S01]  /*16f60*/  IMAD.WIDE R16, R2.reuse, 0x4, R240 ;  /* 0x0000000402107825 */ /* 0x044fe200078e02f0 */
[----:B------:R2:W-:Y:S04]  /*16f70*/  STL.64 [R1+0x930], R242 ;  /* 0x000930f201007387 */ /* 0x0005e80000100a00 */
[----:B------:R5:W-:Y:S04]  /*16f80*/  STL.64 [R1+0x928], R16 ;  /* 0x0009281001007387 */ /* 0x000be80000100a00 */
[----:B------:R-:W-:Y:S01]  /*16f90*/  LDGSTS.E [R82+0x64800], desc[UR16][R242.64], !P6 ;  /* 0x64800000f2527fae */ /* 0x000fe2000f1a1010 */
[----:B-1----:R-:W-:-:S03]  /*16fa0*/  IMAD.WIDE R14, R2, 0x4, R244 ;  /* 0x00000004020e7825 */ /* 0x002fc600078e02f4 */
[----:B------:R5:W-:Y:S01]  /*16fb0*/  LDGSTS.E [R82+0x64a00], desc[UR16][R16.64], !P6 ;  /* 0x64a0000010527fae */ /* 0x000be2000f1a1010 */
[----:B------:R-:W-:-:S03]  /*16fc0*/  IMAD.WIDE R12, R2, 0x4, R250 ;  /* 0x00000004020c7825 */ /* 0x000fc600078e02fa */
[----:B------:R-:W3:Y:S04]  /*16fd0*/  LDL.LU.64 R244, [R1+0x870] ;  /* 0x0008700001f47983 */ /* 0x000ee80000300a00 */
[----:B------:R-:W3:Y:S04]  /*16fe0*/  LDL.LU.64 R240, [R1+0x868] ;  /* 0x0008680001f07983 */ /* 0x000ee80000300a00 */
[----:B------:R1:W-:Y:S04]  /*16ff0*/  STL.64 [R1+0x920], R14 ;  /* 0x0009200e01007387 */ /* 0x0003e80000100a00 */
[----:B------:R1:W-:Y:S04]  /*17000*/  STL.64 [R1+0x918], R12 ;  /* 0x0009180c01007387 */ /* 0x0003e80000100a00 */
[----:B--2---:R-:W2:Y:S04]  /*17010*/  LDL.LU.64 R242, [R1+0x860] ;  /* 0x0008600001f27983 */ /* 0x004ea80000300a00 */
[----:B------:R-:W2:Y:S04]  /*17020*/  LDL.LU.64 R250, [R1+0x858] ;  /* 0x0008580001fa7983 */ /* 0x000ea80000300a00 */
[----:B------:R1:W-:Y:S01]  /*17030*/  LDGSTS.E [R82+0x64c00], desc[UR16][R14.64], !P4 ;  /* 0x64c000000e527fae */ /* 0x0003e2000e1a1010 */
[----:B------:R-:W-:-:S03]  /*17040*/  ISETP.GE.U32.AND P6, PT, R93, 0x7ffffdea, PT ;  /* 0x7ffffdea5d00780c */ /* 0x000fc60003fc6070 */
[----:B------:R1:W-:Y:S01]  /*17050*/  LDGSTS.E [R82+0x64e00], desc[UR16][R12.64], !P4 ;  /* 0x64e000000c527fae */ /* 0x0003e2000e1a1010 */
[----:B------:R-:W-:Y:S01]  /*17060*/  ISETP.GE.U32.AND P4, PT, R0, 0x7ffffde9, PT ;  /* 0x7ffffde90000780c */ /* 0x000fe20003f86070 */
[----:B------:R-:W-:Y:S01]  /*17070*/  VIADD R0, R6, 0xfffffe66 ;  /* 0xfffffe6606007836 */ /* 0x000fe20000000000 */
[----:B----4-:R-:W-:Y:S01]  /*17080*/  IADD3 R93, PT, PT, R7, -0x199, RZ ;  /* 0xfffffe67075d7810 */ /* 0x010fe20007ffe0ff */
[----:B-----5:R-:W-:-:S04]  /*17090*/  IMAD.WIDE R16, R2, 0x4, R10 ;  /* 0x0000000402107825 */ /* 0x020fc800078e020a */
[C---:B-1----:R-:W-:Y:S01]  /*170a0*/  IMAD.WIDE R14, R2.reuse, 0x4, R8 ;  /* 0x00000004020e7825 */ /* 0x042fe200078e0208 */
[----:B------:R-:W-:Y:S04]  /*170b0*/  STL.64 [R1+0x910], R16 ;  /* 0x0009101001007387 */ /* 0x000fe80000100a00 */
[----:B------:R-:W-:Y:S04]  /*170c0*/  STL.64 [R1+0x908], R14 ;  /* 0x0009080e01007387 */ /* 0x000fe80000100a00 */
[----:B------:R-:W4:Y:S04]  /*170d0*/  LDL.LU.64 R8, [R1+0x850] ;  /* 0x0008500001087983 */ /* 0x000f280000300a00 */
[----:B------:R-:W5:Y:S04]  /*170e0*/  LDL.LU.64 R10, [R1+0x848] ;  /* 0x00084800010a7983 */ /* 0x000f680000300a00 */
[----:B------:R-:W-:Y:S01]  /*170f0*/  LDGSTS.E [R82+0x65000], desc[UR16][R16.64], !P5 ;  /* 0x6500000010527fae */ /* 0x000fe2000e9a1010 */
[----:B------:R-:W-:-:S03]  /*17100*/  IMAD.WIDE R12, R2, 0x4, R246 ;  /* 0x00000004020c7825 */ /* 0x000fc600078e02f6 */
        /* <DEDUP_REMOVED lines=9> */
[C---:B---3--:R-:W-:Y:S01]  /*171a0*/  IMAD.WIDE R244, R2.reuse, 0x4, R244 ;  /* 0x0000000402f47825 */ /* 0x048fe200078e02f4 */
[----:B-1----:R-:W1:Y:S03]  /*171b0*/  LDC R7, c[0x0][0x3a0] ;  /* 0x0000e800ff077b82 */ /* 0x002e660000000800 */
[C---:B------:R-:W-:Y:S01]  /*171c0*/  IMAD.WIDE R16, R2.reuse, 0x4, R240 ;  /* 0x0000000402107825 */ /* 0x040fe200078e02f0 */
[----:B------:R3:W-:Y:S04]  /*171d0*/  STL.64 [R1+0x8f0], R244 ;  /* 0x0008f0f401007387 */ /* 0x0007e80000100a00 */
[----:B------:R5:W-:Y:S01]  /*171e0*/  STL.64 [R1+0x8e8], R16 ;  /* 0x0008e81001007387 */ /* 0x000be20000100a00 */
[----:B------:R-:W1:Y:S03]  /*171f0*/  LDC R6, c[0x0][0x3a0] ;  /* 0x0000e800ff067b82 */ /* 0x000e660000000800 */
[----:B------:R-:W5:Y:S01]  /*17200*/  LDL.LU.64 R240, [R1+0x830] ;  /* 0x0008300001f07983 */ /* 0x000f620000300a00 */
[----:B--2---:R-:W-:-:S03]  /*17210*/  IMAD.WIDE R14, R2, 0x4, R242 ;  /* 0x00000004020e7825 */ /* 0x004fc600078e02f2 */
[----:B------:R-:W-:Y:S01]  /*17220*/  LDGSTS.E [R82+0x65800], desc[UR16][R244.64], !P6 ;  /* 0x65800000f4527fae */ /* 0x000fe2000f1a1010 */
[----:B------:R-:W-:-:S03]  /*17230*/  IMAD.WIDE R12, R2, 0x4, R250 ;  /* 0x00000004020c7825 */ /* 0x000fc600078e02fa */
[----:B------:R-:W2:Y:S04]  /*17240*/  LDL.LU.64 R242, [R1+0x828] ;  /* 0x0008280001f27983 */ /* 0x000ea80000300a00 */
[----:B------:R1:W-:Y:S04]  /*17250*/  STL.64 [R1+0x8e0], R14 ;  /* 0x0008e00e01007387 */ /* 0x0003e80000100a00 */
[----:B------:R1:W-:Y:S04]  /*17260*/  STL.64 [R1+0x8d8], R12 ;  /* 0x0008d80c01007387 */ /* 0x0003e80000100a00 */
[----:B---3--:R-:W3:Y:S04]  /*17270*/  LDL.LU.64 R244, [R1+0x820] ;  /* 0x0008200001f47983 */ /* 0x008ee80000300a00 */
[----:B------:R-:W3:Y:S04]  /*17280*/  LDL.LU.64 R250, [R1+0x818] ;  /* 0x0008180001fa7983 */ /* 0x000ee80000300a00 */
[----:B------:R5:W-:Y:S04]  /*17290*/  LDGSTS.E [R82+0x65a00], desc[UR16][R16.64], !P6 ;  /* 0x65a0000010527fae */ /* 0x000be8000f1a1010 */
[----:B------:R1:W-:Y:S04]  /*172a0*/  LDGSTS.E [R82+0x65c00], desc[UR16][R14.64], !P4 ;  /* 0x65c000000e527fae */ /* 0x0003e8000e1a1010 */
[----:B------:R1:W-:Y:S01]  /*172b0*/  LDGSTS.E [R82+0x65e00], desc[UR16][R12.64], !P4 ;  /* 0x65e000000c527fae */ /* 0x0003e2000e1a1010 */
[----:B----4-:R-:W-:-:S04]  /*172c0*/  IMAD.WIDE R8, R2, 0x4, R8 ;  /* 0x0000000402087825 */ /* 0x010fc800078e0208 */
[----:B-----5:R-:W-:Y:S01]  /*172d0*/  IMAD.WIDE R16, R2, 0x4, R10 ;  /* 0x0000000402107825 */ /* 0x020fe200078e020a */
[----:B------:R4:W-:Y:S04]  /*172e0*/  STL.64 [R1+0x8d0], R8 ;  /* 0x0008d00801007387 */ /* 0x0009e80000100a00 */
[----:B------:R5:W-:Y:S04]  /*172f0*/  STL.64 [R1+0x8c8], R16 ;  /* 0x0008c81001007387 */ /* 0x000be80000100a00 */
[----:B------:R-:W-:Y:S01]  /*17300*/  LDGSTS.E [R82+0x66000], desc[UR16][R8.64], !P5 ;  /* 0x6600000008527fae */ /* 0x000fe2000e9a1010 */
[----:B------:R-:W-:Y:S01]  /*17310*/  ISETP.GE.U32.AND P1, PT, R0, 0x7ffffde7, PT ;  /* 0x7ffffde70000780c */ /* 0x000fe20003f26070 */
[----:B-1----:R-:W-:-:S02]  /*17320*/  IMAD.WIDE R14, R2, 0x4, R246 ;  /* 0x00000004020e7825 */ /* 0x002fc400078e02f6 */
[----:B------:R5:W-:Y:S02]  /*17330*/  LDGSTS.E [R82+0x66200], desc[UR16][R16.64], !P5 ;  /* 0x6620000010527fae */ /* 0x000be4000e9a1010 */
[----:B------:R-:W-:Y:S02]  /*17340*/  IMAD.WIDE R12, R2, 0x4, R248 ;  /* 0x00000004020c7825 */ /* 0x000fe400078e02f8 */
[----:B------:R-:W3:Y:S04]  /*17350*/  LDL.LU.64 R246, [R1+0x810] ;  /* 0x0008100001f67983 */ /* 0x000ee80000300a00 */
[----:B------:R-:W3:Y:S04]  /*17360*/  LDL.LU.64 R10, [R1+0x808] ;  /* 0x00080800010a7983 */ /* 0x000ee80000300a00 */
[----:B------:R2:W-:Y:S04]  /*17370*/  STL.64 [R1+0x8c0], R14 ;  /* 0x0008c00e01007387 */ /* 0x0005e80000100a00 */
[----:B------:R3:W-:Y:S04]  /*17380*/  STL.64 [R1+0x8b8], R12 ;  /* 0x0008b80c01007387 */ /* 0x0007e80000100a00 */
[----:B----4-:R-:W4:Y:S04]  /*17390*/  LDL.LU.64 R8, [R1+0x800] ;  /* 0x0008000001087983 */ /* 0x010f280000300a00 */
[----:B------:R-:W4:Y:S01]  /*173a0*/  LDL.LU.64 R248, [R1+0x7f8] ;  /* 0x0007f80001f87983 */ /* 0x000f220000300a00 */
[----:B------:R-:W-:Y:S01]  /*173b0*/  VIADD R93, R133, 0xfffffe65 ;  /* 0xfffffe65855d7836 */ /* 0x000fe20000000000 */
[----:B------:R-:W-:Y:S01]  /*173c0*/  IADD3 R0, PT, PT, R5, -0x19c, RZ ;  /* 0xfffffe6405007810 */ /* 0x000fe20007ffe0ff */
[----:B------:R-:W1:Y:S01]  /*173d0*/  LDC R133, c[0x0][0x3a0] ;  /* 0x0000e800ff857b82 */ /* 0x000e620000000800 */
[----:B------:R2:W-:Y:S02]  /*173e0*/  LDGSTS.E [R82+0x66400], desc[UR16][R14.64], !P1 ;  /* 0x664000000e527fae */ /* 0x0005e4000c9a1010 */
[----:B------:R-:W-:Y:S01]  /*173f0*/  ISETP.GE.U32.AND P6, PT, R93, 0x7ffffde6, PT ;  /* 0x7ffffde65d00780c */ /* 0x000fe20003fc6070 */
[----:B------:R-:W-:Y:S01]  /*17400*/  VIADD R93, R252, 0xfffffe63 ;  /* 0xfffffe63fc5d7836 */ /* 0x000fe20000000000 */
[----:B------:R-:W-:Y:S01]  /*17410*/  ISETP.GE.U32.AND P4, PT, R0, 0x7ffffde5, PT ;  /* 0x7ffffde50000780c */ /* 0x000fe20003f86070 */
[----:B------:R-:W-:Y:S01]  /*17420*/  VIADD R0, R4, 0xfffffe62 ;  /* 0xfffffe6204007836 */ /* 0x000fe20000000000 */
[----:B------:R3:W-:Y:S01]  /*17430*/  LDGSTS.E [R82+0x66600], desc[UR16][R12.64], !P1 ;  /* 0x666000000c527fae */ /* 0x0007e2000c9a1010 */
[----:B------:R-:W1:Y:S01]  /*17440*/  LDC R5, c[0x0][0x3a0] ;  /* 0x0000e800ff057b82 */ /* 0x000e620000000800 */
[----:B------:R-:W-:-:S02]  /*17450*/  ISETP.GE.U32.AND P5, PT, R93, 0x7ffffde4, PT ;  /* 0x7ffffde45d00780c */ /* 0x000fc40003fa6070 */
[----:B------:R-:W-:Y:S01]  /*17460*/  ISETP.GE.U32.AND P1, PT, R0, 0x7ffffde3, PT ;  /* 0x7ffffde30000780c */ /* 0x000fe20003f26070 */
[----:B------:R-:W-:Y:S01]  /*17470*/  VIADD R0, R6, 0xfffffe60 ;  /* 0xfffffe6006007836 */ /* 0x000fe20000000000 */
[----:B------:R-:W-:-:S03]  /*17480*/  IADD3 R93, PT, PT, R7, -0x19f, RZ ;  /* 0xfffffe61075d7810 */ /* 0x000fc60007ffe0ff */
[----:B------:R-:W1:Y:S08]  /*17490*/  LDC R252, c[0x0][0x3a0] ;  /* 0x0000e800fffc7b82 */ /* 0x000e700000000800 */
[----:B------:R-:W1:Y:S01]  /*174a0*/  LDC R4, c[0x0][0x3a0] ;  /* 0x0000e800ff047b82 */ /* 0x000e620000000800 */
[----:B-----5:R-:W-:-:S04]  /*174b0*/  IMAD.WIDE R16, R2, 0x4, R240 ;  /* 0x0000000402107825 */ /* 0x020fc800078e02f0 */
[C---:B--2---:R-:W-:Y:S01]  /*174c0*/  IMAD.WIDE R14, R2.reuse, 0x4, R242 ;  /* 0x00000004020e7825 */ /* 0x044fe200078e02f2 */
[----:B------:R-:W-:Y:S04]  /*174d0*/  STL.64 [R1+0x8b0], R16 ;  /* 0x0008b01001007387 */ /* 0x000fe80000100a00 */
[----:B------:R-:W-:Y:S04]  /*174e0*/  STL.64 [R1+0x8a8], R14 ;  /* 0x0008a80e01007387 */ /* 0x000fe80000100a00 */
[----:B------:R-:W2:Y:S01]  /*174f0*/  LDL.LU.64 R242, [R1+0x7f0] ;  /* 0x0007f00001f27983 */ /* 0x000ea20000300a00 */
[----:B---3--:R-:W-:-:S03]  /*17500*/  IMAD.WIDE R12, R2, 0x4, R244 ;  /* 0x00000004020c7825 */ /* 0x008fc600078e02f4 */
[----:B------:R-:W3:Y:S01]  /*17510*/  LDL.LU.64 R240, [R1+0x7e8] ;  /* 0x0007e80001f07983 */ /* 0x000ee20000300a00 */
[----:B------:R-:W-:-:S03]  /*17520*/  IMAD.WIDE R6, R2, 0x4, R250 ;  /* 0x0000000402067825 */ /* 0x000fc600078e02fa */
[----:B------:R-:W-:Y:S04]  /*17530*/  STL.64 [R1+0x8a0], R12 ;  /* 0x0008a00c01007387 */ /* 0x000fe80000100a00 */
[----:B------:R5:W-:Y:S04]  /*17540*/  STL.64 [R1+0x898], R6 ;  /* 0x0008980601007387 */ /* 0x000be80000100a00 */
[----:B------:R-:W3:Y:S04]  /*17550*/  LDL.LU.64 R244, [R1+0x7e0] ;  /* 0x0007e00001f47983 */ /* 0x000ee80000300a00 */
[----:B------:R-:W3:Y:S04]  /*17560*/  LDL.LU.64 R250, [R1+0x7d8] ;  /* 0x0007d80001fa7983 */ /* 0x000ee80000300a00 */
[----:B------:R-:W-:Y:S04]  /*17570*/  LDGSTS.E [R82+0x66800], desc[UR16][R16.64], !P6 ;  /* 0x6680000010527fae */ /* 0x000fe8000f1a1010 */
[----:B------:R-:W-:Y:S04]  /*17580*/  LDGSTS.E [R82+0x66a00], desc[UR16][R14.64], !P6 ;  /* 0x66a000000e527fae */ /* 0x000fe8000f1a1010 */
[----:B------:R-:W-:Y:S04]  /*17590*/  LDGSTS.E [R82+0x66c00], desc[UR16][R12.64], !P4 ;  /* 0x66c000000c527fae */ /* 0x000fe8000e1a1010 */
[----:B------:R5:W-:Y:S01]  /*175a0*/  LDGSTS.E [R82+0x66e00], desc[UR16][R6.64], !P4 ;  /* 0x66e0000006527fae */ /* 0x000be2000e1a1010 */
[C---:B------:R-:W-:Y:S01]  /*175b0*/  IMAD.WIDE R246, R2.reuse, 0x4, R246 ;  /* 0x0000000402f67825 */ /* 0x040fe200078e02f6 */
[----:B-----5:R-:W5:Y:S03]  /*175c0*/  LDC R7, c[0x0][0x3a0] ;  /* 0x0000e800ff077b82 */ /* 0x020f660000000800 */
[C---:B------:R-:W-:Y:S01]  /*175d0*/  IMAD.WIDE R16, R2.reuse, 0x4, R10 ;  /* 0x0000000402107825 */ /* 0x040fe200078e020a */
[----:B------:R1:W-:Y:S04]  /*175e0*/  STL.64 [R1+0x890], R246 ;  /* 0x000890f601007387 */ /* 0x0003e80000100a00 */
[----:B------:R3:W-:Y:S01]  /*175f0*/  STL.64 [R1+0x888], R16 ;  /* 0x0008881001007387 */ /* 0x0007e20000100a00 */
[----:B------:R-:W2:Y:S03]  /*17600*/  LDC R6, c[0x0][0x3a0] ;  /* 0x0000e800ff067b82 */ /* 0x000ea60000000800 */
[----:B------:R-:W5:Y:S01]  /*17610*/  LDL.LU.64 R10, [R1+0x7d0] ;  /* 0x0007d000010a7983 */ /* 0x000f620000300a00 */
[----:B----4-:R-:W-:-:S03]  /*17620*/  IMAD.WIDE R14, R2, 0x4, R8 ;  /* 0x00000004020e7825 */ /* 0x010fc600078e0208 */
[----:B------:R-:W-:Y:S01]  /*17630*/  LDGSTS.E [R82+0x67000], desc[UR16][R246.64], !P5 ;  /* 0x67000000f6527fae */ /* 0x000fe2000e9a1010 */
[----:B------:R-:W-:-:S03]  /*17640*/  IMAD.WIDE R12, R2, 0x4, R248 ;  /* 0x00000004020c7825 */ /* 0x000fc600078e02f8 */
[----:B------:R-:W4:Y:S04]  /*17650*/  LDL.LU.64 R8, [R1+0x7c8] ;  /* 0x0007c80001087983 */ /* 0x000f280000300a00 */
[----:B------:R2:W-:Y:S04]  /*17660*/  STL.64 [R1+0x880], R14 ;  /* 0x0008800e01007387 */ /* 0x0005e80000100a00 */
[----:B------:R2:W-:Y:S04]  /*17670*/  STL.64 [R1+0x878], R12 ;  /* 0x0008780c01007387 */ /* 0x0005e80000100a00 */
[----:B-1----:R-:W4:Y:S04]  /*17680*/  LDL.LU.64 R246, [R1+0x7c0] ;  /* 0x0007c00001f67983 */ /* 0x002f280000300a00 */
[----:B------:R-:W4:Y:S01]  /*17690*/  LDL.LU.64 R248, [R1+0x7b8] ;  /* 0x0007b80001f87983 */ /* 0x000f220000300a00 */
[----:B------:R-:W-:-:S02]  /*176a0*/  ISETP.GE.U32.AND P6, PT, R93, 0x7ffffde2, PT ;  /* 0x7ffffde25d00780c */ /* 0x000fc40003fc6070 */
[----:B------:R-:W-:Y:S01]  /*176b0*/  ISETP.GE.U32.AND P4, PT, R0, 0x7ffffde1, PT ;  /* 0x7ffffde10000780c */ /* 0x000fe20003f86070 */
[----:B------:R3:W-:Y:S04]  /*176c0*/  LDGSTS.E [R82+0x67200], desc[UR16][R16.64], !P5 ;  /* 0x6720000010527fae */ /* 0x0007e8000e9a1010 */
        /* <DEDUP_REMOVED lines=12> */
[----:B--2---:R-:W-:-:S04]  /*17790*/  IMAD.WIDE R242, R2, 0x4, R242 ;  /* 0x0000000402f27825 */ /* 0x004fc800078e02f2 */
[C---:B---3--:R-:W-:Y:S01]  /*177a0*/  IMAD.WIDE R16, R2.reuse, 0x4, R240 ;  /* 0x0000000402107825 */ /* 0x048fe200078e02f0 */
[----:B------:R2:W-:Y:S04]  /*177b0*/  STL.64 [R1+0x870], R242 ;  /* 0x000870f201007387 */ /* 0x0005e80000100a00 */
[----:B------:R3:W-:Y:S04]  /*177c0*/  STL.64 [R1+0x868], R16 ;  /* 0x0008681001007387 */ /* 0x0007e80000100a00 */
[----:B------:R-:W-:Y:S01]  /*177d0*/  LDGSTS.E [R82+0x67800], desc[UR16][R242.64], !P6 ;  /* 0x67800000f2527fae */ /* 0x000fe2000f1a1010 */
[----:B-1----:R-:W-:-:S03]  /*177e0*/  IMAD.WIDE R14, R2, 0x4, R244 ;  /* 0x00000004020e7825 */ /* 0x002fc600078e02f4 */
[----:B------:R3:W-:Y:S01]  /*177f0*/  LDGSTS.E [R82+0x67a00], desc[UR16][R16.64], !P6 ;  /* 0x67a0000010527fae */ /* 0x0007e2000f1a1010 */
[----:B------:R-:W-:-:S03]  /*17800*/  IMAD.WIDE R12, R2, 0x4, R250 ;  /* 0x00000004020c7825 */ /* 0x000fc600078e02fa */
[----:B------:R-:W4:Y:S04]  /*17810*/  LDL.LU.64 R244, [R1+0x7b0] ;  /* 0x0007b00001f47983 */ /* 0x000f280000300a00 */
[----:B------:R-:W4:Y:S04]  /*17820*/  LDL.LU.64 R240, [R1+0x7a8] ;  /* 0x0007a80001f07983 */ /* 0x000f280000300a00 */
        /* <DEDUP_REMOVED lines=9> */
[----:B-----5:R-:W-:Y:S01]  /*178c0*/  IADD3 R93, PT, PT, R7, -0x1a5, RZ ;  /* 0xfffffe5b075d7810 */ /* 0x020fe20007ffe0ff */
[----:B---3--:R-:W-:-:S04]  /*178d0*/  IMAD.WIDE R16, R2, 0x4, R10 ;  /* 0x0000000402107825 */ /* 0x008fc800078e020a */
[C---:B----4-:R-:W-:Y:S01]  /*178e0*/  IMAD.WIDE R14, R2.reuse, 0x4, R8 ;  /* 0x00000004020e7825 */ /* 0x050fe200078e0208 */
[----:B------:R-:W-:Y:S04]  /*178f0*/  STL.64 [R1+0x850], R16 ;  /* 0x0008501001007387 */ /* 0x000fe80000100a00 */
[----:B------:R-:W-:Y:S04]  /*17900*/  STL.64 [R1+0x848], R14 ;  /* 0x0008480e01007387 */ /* 0x000fe80000100a00 */
[----:B------:R-:W3:Y:S01]  /*17910*/  LDL.LU.64 R8, [R1+0x790] ;  /* 0x0007900001087983 */ /* 0x000ee20000300a00 */
[----:B-1----:R-:W-:-:S03]  /*17920*/  IMAD.WIDE R12, R2, 0x4, R246 ;  /* 0x00000004020c7825 */ /* 0x002fc600078e02f6 */
[----:B------:R-:W4:Y:S01]  /*17930*/  LDL.LU.64 R10, [R1+0x788] ;  /* 0x00078800010a7983 */ /* 0x000f220000300a00 */
[----:B------:R-:W-:-:S03]  /*17940*/  IMAD.WIDE R6, R2, 0x4, R248 ;  /* 0x0000000402067825 */ /* 0x000fc600078e02f8 */
[----:B------:R-:W-:Y:S04]  /*17950*/  STL.64 [R1+0x840], R12 ;  /* 0x0008400c01007387 */ /* 0x000fe80000100a00 */
[----:B------:R1:W-:Y:S04]  /*17960*/  STL.64 [R1+0x838], R6 ;  /* 0x0008380601007387 */ /* 0x0003e80000100a00 */
[----:B------:R-:W5:Y:S04]  /*17970*/  LDL.LU.64 R246, [R1+0x780] ;  /* 0x0007800001f67983 */ /* 0x000f680000300a00 */
[----:B------:R-:W5:Y:S04]  /*17980*/  LDL.LU.64 R248, [R1+0x778] ;  /* 0x0007780001f87983 */ /* 0x000f680000300a00 */
[----:B------:R-:W-:Y:S04]  /*17990*/  LDGSTS.E [R82+0x68000], desc[UR16][R16.64], !P5 ;  /* 0x6800000010527fae */ /* 0x000fe8000e9a1010 */
[----:B------:R-:W-:Y:S04]  /*179a0*/  LDGSTS.E [R82+0x68200], desc[UR16][R14.64], !P5 ;  /* 0x682000000e527fae */ /* 0x000fe8000e9a1010 */
[----:B------:R-:W-:Y:S04]  /*179b0*/  LDGSTS.E [R82+0x68400], desc[UR16][R12.64], !P1 ;  /* 0x684000000c527fae */ /* 0x000fe8000c9a1010 */
[----:B------:R1:W-:Y:S01]  /*179c0*/  LDGSTS.E [R82+0x68600], desc[UR16][R6.64], !P1 ;  /* 0x6860000006527fae */ /* 0x0003e2000c9a1010 */
[----:B------:R-:W-:Y:S01]  /*179d0*/  ISETP.GE.U32.AND P5, PT, R93, 0x7ffffddc, PT ;  /* 0x7ffffddc5d00780c */ /* 0x000fe20003fa6070 */
[C---:B------:R-:W-:Y:S01]  /*179e0*/  IMAD.WIDE R244, R2.reuse, 0x4, R244 ;  /* 0x0000000402f47825 */ /* 0x040fe200078e02f4 */
        /* <DEDUP_REMOVED lines=12> */
[----:B------:R-:W2:Y:S04]  /*17ab0*/  LDL.LU.64 R244, [R1+0x760] ;  /* 0x0007600001f47983 */ /* 0x000ea80000300a00 */
[----:B------:R-:W2:Y:S04]  /*17ac0*/  LDL.LU.64 R250, [R1+0x750] ;  /* 0x0007500001fa7983 */ /* 0x000ea80000300a00 */
[----:B------:R4:W-:Y:S04]  /*17ad0*/  LDGSTS.E [R82+0x68a00], desc[UR16][R16.64], !P6 ;  /* 0x68a0000010527fae */ /* 0x0009e8000f1a1010 */
[----:B------:R5:W-:Y:S04]  /*17ae0*/  LDGSTS.E [R82+0x68c00], desc[UR16][R14.64], !P4 ;  /* 0x68c000000e527fae */ /* 0x000be8000e1a1010 */
[----:B------:R1:W-:Y:S01]  /*17af0*/  LDGSTS.E [R82+0x68e00], desc[UR16][R12.64], !P4 ;  /* 0x68e000000c527fae */ /* 0x0003e2000e1a1010 */
[----:B---3--:R-:W-:-:S04]  /*17b00*/  IMAD.WIDE R8, R2, 0x4, R8 ;  /* 0x0000000402087825 */ /* 0x008fc800078e0208 */
[C---:B----4-:R-:W-:Y:S01]  /*17b10*/  IMAD.WIDE R16, R2.reuse, 0x4, R10 ;  /* 0x0000000402107825 */ /* 0x050fe200078e020a */
[----:B------:R3:W-:Y:S04]  /*17b20*/  STL.64 [R1+0x810], R8 ;  /* 0x0008100801007387 */ /* 0x0007e80000100a00 */
[----:B------:R4:W-:Y:S04]  /*17b30*/  STL.64 [R1+0x808], R16 ;  /* 0x0008081001007387 */ /* 0x0009e80000100a00 */
[----:B------:R-:W-:Y:S01]  /*17b40*/  LDGSTS.E [R82+0x69000], desc[UR16][R8.64], !P5 ;  /* 0x6900000008527fae */ /* 0x000fe2000e9a1010 */
[----:B-----5:R-:W-:Y:S01]  /*17b50*/  IMAD.WIDE R14, R2, 0x4, R246 ;  /* 0x00000004020e7825 */ /* 0x020fe200078e02f6 */
[----:B------:R-:W-:-:S02]  /*17b60*/  ISETP.GE.U32.AND P1, PT, R0, 0x7ffffddb, PT ;  /* 0x7ffffddb0000780c */ /* 0x000fc40003f26070 */
[----:B------:R-:W5:Y:S01]  /*17b70*/  LDL.LU.64 R246, [R1+0x748] ;  /* 0x0007480001f67983 */ /* 0x000f620000300a00 */
[----:B-1----:R-:W-:-:S03]  /*17b80*/  IMAD.WIDE R12, R2, 0x4, R248 ;  /* 0x00000004020c7825 */ /* 0x002fc600078e02f8 */
[----:B------:R-:W5:Y:S04]  /*17b90*/  LDL.LU.64 R10, [R1+0x738] ;  /* 0x00073800010a7983 */ /* 0x000f680000300a00 */
[----:B------:R2:W-:Y:S04]  /*17ba0*/  STL.64 [R1+0x800], R14 ;  /* 0x0008000e01007387 */ /* 0x0005e80000100a00 */
[----:B------:R1:W-:Y:S04]  /*17bb0*/  STL.64 [R1+0x7f8], R12 ;  /* 0x0007f80c01007387 */ /* 0x0003e80000100a00 */
[----:B---3--:R-:W3:Y:S04]  /*17bc0*/  LDL.LU.64 R8, [R1+0x730] ;  /* 0x0007300001087983 */ /* 0x008ee80000300a00 */
[----:B------:R-:W3:Y:S01]  /*17bd0*/  LDL.LU.64 R248, [R1+0x720] ;  /* 0x0007200001f87983 */ /* 0x000ee20000300a00 */
        /* <DEDUP_REMOVED lines=11> */
[----:B------:R1:W-:Y:S01]  /*17c90*/  LDGSTS.E [R82+0x69600], desc[UR16][R12.64], !P1 ;  /* 0x696000000c527fae */ /* 0x0003e2000c9a1010 */
[----:B------:R-:W-:Y:S01]  /*17ca0*/  ISETP.GE.U32.AND P1, PT, R0, 0x7ffffdd7, PT ;  /* 0x7ffffdd70000780c */ /* 0x000fe20003f26070 */
[----:B------:R-:W-:Y:S01]  /*17cb0*/  VIADD R0, R6, 0xfffffe54 ;  /* 0xfffffe5406007836 */ /* 0x000fe20000000000 */
[----:B------:R-:W-:Y:S02]  /*17cc0*/  IADD3 R93, PT, PT, R7, -0x1ab, RZ ;  /* 0xfffffe55075d7810 */ /* 0x000fe40007ffe0ff */
[----:B------:R-:W1:Y:S08]  /*17cd0*/  LDC R252, c[0x0][0x3a0] ;  /* 0x0000e800fffc7b82 */ /* 0x000e700000000800 */
[----:B------:R-:W1:Y:S01]  /*17ce0*/  LDC R4, c[0x0][0x3a0] ;  /* 0x0000e800ff047b82 */ /* 0x000e620000000800 */
[----:B----4-:R-:W-:-:S04]  /*17cf0*/  IMAD.WIDE R16, R2, 0x4, R240 ;  /* 0x0000000402107825 */ /* 0x010fc800078e02f0 */
[C---:B--2---:R-:W-:Y:S01]  /*17d00*/  IMAD.WIDE R14, R2.reuse, 0x4, R242 ;  /* 0x00000004020e7825 */ /* 0x044fe200078e02f2 */
[----:B------:R-:W-:Y:S04]  /*17d10*/  STL.64 [R1+0x7f0], R16 ;  /* 0x0007f01001007387 */ /* 0x000fe80000100a00 */
[----:B------:R-:W-:Y:S04]  /*17d20*/  STL.64 [R1+0x7e8], R14 ;  /* 0x0007e80e01007387 */ /* 0x000fe80000100a00 */
[----:B------:R-:W2:Y:S01]  /*17d30*/  LDL.LU.64 R242, [R1+0x718] ;  /* 0x0007180001f27983 */ /* 0x000ea20000300a00 */
[----:B-1----:R-:W-:-:S03]  /*17d40*/  IMAD.WIDE R12, R2, 0x4, R244 ;  /* 0x00000004020c7825 */ /* 0x002fc600078e02f4 */
[----:B------:R-:W4:Y:S01]  /*17d50*/  LDL.LU.64 R240, [R1+0x708] ;  /* 0x0007080001f07983 */ /* 0x000f220000300a00 */
[----:B------:R-:W-:-:S03]  /*17d60*/  IMAD.WIDE R6, R2, 0x4, R250 ;  /* 0x0000000402067825 */ /* 0x000fc600078e02fa */
[----:B------:R-:W-:Y:S04]  /*17d70*/  STL.64 [R1+0x7e0], R12 ;  /* 0x0007e00c01007387 */ /* 0x000fe80000100a00 */
[----:B------:R1:W-:Y:S04]  /*17d80*/  STL.64 [R1+0x7d8], R6 ;  /* 0x0007d80601007387 */ /* 0x0003e80000100a00 */
[----:B------:R-:W4:Y:S04]  /*17d90*/  LDL.LU.64 R244, [R1+0x6d8] ;  /* 0x0006d80001f47983 */ /* 0x000f280000300a00 */
[----:B------:R-:W4:Y:S04]  /*17da0*/  LDL.LU.64 R250, [R1+0x6c0] ;  /* 0x0006c00001fa7983 */ /* 0x000f280000300a00 */
[----:B------:R-:W-:Y:S04]  /*17db0*/  LDGSTS.E [R82+0x69800], desc[UR16][R16.64], !P6 ;  /* 0x6980000010527fae */ /* 0x000fe8000f1a1010 */
[----:B------:R-:W-:Y:S04]  /*17dc0*/  LDGSTS.E [R82+0x69a00], desc[UR16][R14.64], !P6 ;  /* 0x69a000000e527fae */ /* 0x000fe8000f1a1010 */
[----:B------:R-:W-:Y:S04]  /*17dd0*/  LDGSTS.E [R82+0x69c00], desc[UR16][R12.64], !P4 ;  /* 0x69c000000c527fae */ /* 0x000fe8000e1a1010 */
[----:B------:R1:W-:Y:S01]  /*17de0*/  LDGSTS.E [R82+0x69e00], desc[UR16][R6.64], !P4 ;  /* 0x69e0000006527fae */ /* 0x0003e2000e1a1010 */
[C---:B-----5:R-:W-:Y:S01]  /*17df0*/  IMAD.WIDE R246, R2.reuse, 0x4, R246 ;  /* 0x0000000402f67825 */ /* 0x060fe200078e02f6 */
[----:B-1----:R-:W1:Y:S03]  /*17e00*/  LDC R7, c[0x0][0x3a0] ;  /* 0x0000e800ff077b82 */ /* 0x002e660000000800 */
[C---:B------:R-:W-:Y:S01]  /*17e10*/  IMAD.WIDE R16, R2.reuse, 0x4, R10 ;  /* 0x0000000402107825 */ /* 0x040fe200078e020a */
[----:B------:R5:W-:Y:S04]  /*17e20*/  STL.64 [R1+0x7d0], R246 ;  /* 0x0007d0f601007387 */ /* 0x000be80000100a00 */
[----:B------:R4:W-:Y:S01]  /*17e30*/  STL.64 [R1+0x7c8], R16 ;  /* 0x0007c81001007387 */ /* 0x0009e20000100a00 */
[----:B------:R-:W1:Y:S03]  /*17e40*/  LDC R6, c[0x0][0x3a0] ;  /* 0x0000e800ff067b82 */ /* 0x000e660000000800 */
[----:B------:R-:W4:Y:S01]  /*17e50*/  LDL.LU.64 R10, [R1+0x4b8] ;  /* 0x0004b800010a7983 */ /* 0x000f220000300a00 */
[----:B---3--:R-:W-:-:S03]  /*17e60*/  IMAD.WIDE R14, R2, 0x4, R8 ;  /* 0x00000004020e7825 */ /* 0x008fc600078e0208 */
[----:B------:R-:W-:Y:S01]  /*17e70*/  LDGSTS.E [R82+0x6a000], desc[UR16][R246.64], !P5 ;  /* 0x6a000000f6527fae */ /* 0x000fe2000e9a1010 */
[----:B------:R-:W-:-:S03]  /*17e80*/  IMAD.WIDE R12, R2, 0x4, R248 ;  /* 0x00000004020c7825 */ /* 0x000fc600078e02f8 */
[----:B------:R-:W3:Y:S04]  /*17e90*/  LDL.LU.64 R8, [R1+0x4a0] ;  /* 0x0004a00001087983 */ /* 0x000ee80000300a00 */
[----:B------:R1:W-:Y:S04]  /*17ea0*/  STL.64 [R1+0x7c0], R14 ;  /* 0x0007c00e01007387 */ /* 0x0003e80000100a00 */
[----:B------:R1:W-:Y:S04]  /*17eb0*/  STL.64 [R1+0x7b8], R12 ;  /* 0x0007b80c01007387 */ /* 0x0003e80000100a00 */
[----:B-----5:R-:W5:Y:S04]  /*17ec0*/  LDL.LU.64 R246, [R1+0x488] ;  /* 0x0004880001f67983 */ /* 0x020f680000300a00 */
[----:B------:R-:W5:Y:S01]  /*17ed0*/  LDL.LU.64 R248, [R1+0x470] ;  /* 0x0004700001f87983 */ /* 0x000f620000300a00 */
        /* <DEDUP_REMOVED lines=16> */
[C---:B----4-:R-:W-:Y:S01]  /*17fe0*/  IMAD.WIDE R16, R2.reuse, 0x4, R240 ;  /* 0x0000000402107825 */ /* 0x050fe200078e02f0 */
[----:B------:R2:W-:Y:S04]  /*17ff0*/  STL.64 [R1+0x7b0], R242 ;  /* 0x0007b0f201007387 */ /* 0x0005e80000100a00 */
[----:B------:R4:W-:Y:S04]  /*18000*/  STL.64 [R1+0x7a8], R16 ;  /* 0x0007a81001007387 */ /* 0x0009e80000100a00 */
[----:B------:R-:W-:Y:S01]  /*18010*/  LDGSTS.E [R82+0x6a800], desc[UR16][R242.64], !P6 ;  /* 0x6a800000f2527fae */ /* 0x000fe2000f1a1010 */
[----:B-1----:R-:W-:-:S03]  /*18020*/  IMAD.WIDE R14, R2, 0x4, R244 ;  /* 0x00000004020e7825 */ /* 0x002fc600078e02f4 */
[----:B------:R4:W-:Y:S01]  /*18030*/  LDGSTS.E [R82+0x6aa00], desc[UR16][R16.64], !P6 ;  /* 0x6aa0000010527fae */ /* 0x0009e2000f1a1010 */
[----:B------:R-:W-:-:S03]  /*18040*/  IMAD.WIDE R12, R2, 0x4, R250 ;  /* 0x00000004020c7825 */ /* 0x000fc600078e02fa */
[----:B------:R-:W5:Y:S04]  /*18050*/  LDL.LU.64 R244, [R1+0x458] ;  /* 0x0004580001f47983 */ /* 0x000f680000300a00 */
[----:B------:R-:W5:Y:S04]  /*18060*/  LDL.LU.64 R240, [R1+0x448] ;  /* 0x0004480001f07983 */ /* 0x000f680000300a00 */
        /* <DEDUP_REMOVED lines=9> */
[----:B------:R-:W-:Y:S01]  /*18100*/  IADD3 R93, PT, PT, R7, -0x1b1, RZ ;  /* 0xfffffe4f075d7810 */ /* 0x000fe20007ffe0ff */
[----:B----4-:R-:W-:-:S04]  /*18110*/  IMAD.WIDE R16, R2, 0x4, R10 ;  /* 0x0000000402107825 */ /* 0x010fc800078e020a */
[C---:B---3--:R-:W-:Y:S01]  /*18120*/  IMAD.WIDE R14, R2.reuse, 0x4, R8 ;  /* 0x00000004020e7825 */ /* 0x048fe200078e0208 */
[----:B------:R-:W-:Y:S04]  /*18130*/  STL.64 [R1+0x790], R16 ;  /* 0x0007901001007387 */ /* 0x000fe80000100a00 */
[----:B------:R-:W-:Y:S04]  /*18140*/  STL.64 [R1+0x788], R14 ;  /* 0x0007880e01007387 */ /* 0x000fe80000100a00 */
[----:B------:R-:W3:Y:S01]  /*18150*/  LDL.LU.64 R8, [R1+0x418] ;  /* 0x0004180001087983 */ /* 0x000ee20000300a00 */
[----:B-----5:R-:W-:-:S03]  /*18160*/  IMAD.WIDE R12, R2, 0x4, R246 ;  /* 0x00000004020c7825 */ /* 0x020fc600078e02f6 */
        /* <DEDUP_REMOVED lines=147> */
[----:B------:R-:W-:Y:S01]  /*18aa0*/  STL.64 [R1+0x6a8], R16 ;  /* 0x0006a81001007387 */ /* 0x000fe20000100a00 */
        /* <DEDUP_REMOVED lines=10> */
[----:B------:R-:W-:Y:S04]  /*18b50*/  LDGSTS.E [R82+0x6ea00], desc[UR16][R16.64], !P6 ;  /* 0x6ea0000010527fae */ /* 0x000fe8000f1a1010 */
[----:B------:R5:W-:Y:S04]  /*18b60*/  LDGSTS.E [R82+0x6ec00], desc[UR16][R14.64], !P4 ;  /* 0x6ec000000e527fae */ /* 0x000be8000e1a1010 */
[----:B------:R1:W-:Y:S01]  /*18b70*/  LDGSTS.E [R82+0x6ee00], desc[UR16][R12.64], !P4 ;  /* 0x6ee000000c527fae */ /* 0x0003e2000e1a1010 */
[----:B---3--:R-:W-:-:S04]  /*18b80*/  IMAD.WIDE R10, R2, 0x4, R10 ;  /* 0x00000004020a7825 */ /* 0x008fc800078e020a */
[C---:B----4-:R-:W-:Y:S01]  /*18b90*/  IMAD.WIDE R8, R2.reuse, 0x4, R8 ;  /* 0x0000000402087825 */ /* 0x050fe200078e0208 */
[----:B------:R3:W-:Y:S04]  /*18ba0*/  STL.64 [R1+0x690], R10 ;  /* 0x0006900a01007387 */ /* 0x0007e80000100a00 */
[----:B------:R4:W-:Y:S04]  /*18bb0*/  STL.64 [R1+0x688], R8 ;  /* 0x0006880801007387 */ /* 0x0009e80000100a00 */
[----:B------:R-:W-:Y:S01]  /*18bc0*/  LDGSTS.E [R82+0x6f000], desc[UR16][R10.64], !P5 ;  /* 0x6f0000000a527fae */ /* 0x000fe2000e9a1010 */
[----:B-----5:R-:W-:-:S03]  /*18bd0*/  IMAD.WIDE R14, R2, 0x4, R246 ;  /* 0x00000004020e7825 */ /* 0x020fc600078e02f6 */
[----:B------:R-:W-:Y:S01]  /*18be0*/  LDGSTS.E [R82+0x6f200], desc[UR16][R8.64], !P5 ;  /* 0x6f20000008527fae */ /* 0x000fe2000e9a1010 */
[----:B-1----:R-:W-:-:S03]  /*18bf0*/  IMAD.WIDE R12, R2, 0x4, R248 ;  /* 0x00000004020c7825 */ /* 0x002fc600078e02f8 */
[----:B------:R-:W5:Y:S04]  /*18c00*/  LDL.LU.64 R246, [R1+0x130] ;  /* 0x0001300001f67983 */ /* 0x000f680000300a00 */
[----:B------:R-:W5:Y:S04]  /*18c10*/  LDL.LU.64 R248, [R1+0x128] ;  /* 0x0001280001f87983 */ /* 0x000f680000300a00 */
[----:B------:R2:W-:Y:S04]  /*18c20*/  STL.64 [R1+0x680], R14 ;  /* 0x0006800e01007387 */ /* 0x0005e80000100a00 */
[----:B------:R1:W-:Y:S04]  /*18c30*/  STL.64 [R1+0x678], R12 ;  /* 0x0006780c01007387 */ /* 0x0003e80000100a00 */
[----:B---3--:R-:W3:Y:S04]  /*18c40*/  LDL.LU.64 R10, [R1+0x110] ;  /* 0x00011000010a7983 */ /* 0x008ee80000300a00 */
[----:B----4-:R-:W4:Y:S01]  /*18c50*/  LDL.LU.64 R8, [R1+0x108] ;  /* 0x0001080001087983 */ /* 0x010f220000300a00 */
[----:B------:R-:W-:Y:S01]  /*18c60*/  ISETP.GE.U32.AND P1, PT, R0, 0x7ffffdc3, PT ;  /* 0x7ffffdc30000780c */ /* 0x000fe20003f26070 */
[----:B------:R-:W-:Y:S01]  /*18c70*/  VIADD R93, R133, 0xfffffe41 ;  /* 0xfffffe41855d7836 */ /* 0x000fe20000000000 */
[----:B------:R-:W-:Y:S01]  /*18c80*/  IADD3 R0, PT, PT, R5, -0x1c0, RZ ;  /* 0xfffffe4005007810 */ /* 0x000fe20007ffe0ff */
[----:B------:R-:W1:Y:S03]  /*18c90*/  LDC R133, c[0x0][0x3a0] ;  /* 0x0000e800ff857b82 */ /* 0x000e660000000800 */
[----:B------:R-:W-:Y:S01]  /*18ca0*/  ISETP.GE.U32.AND P6, PT, R93, 0x7ffffdc2, PT ;  /* 0x7ffffdc25d00780c */ /* 0x000fe20003fc6070 */
[----:B------:R-:W-:Y:S01]  /*18cb0*/  VIADD R93, R252, 0xfffffe3f ;  /* 0xfffffe3ffc5d7836 */ /* 0x000fe20000000000 */
[----:B------:R-:W-:Y:S01]  /*18cc0*/  ISETP.GE.U32.AND P4, PT, R0, 0x7ffffdc1, PT ;  /* 0x7ffffdc10000780c */ /* 0x000fe20003f86070 */
[----:B------:R-:W-:-:S02]  /*18cd0*/  VIADD R0, R4, 0xfffffe3e ;  /* 0xfffffe3e04007836 */ /* 0x000fc40000000000 */
[----:B------:R-:W1:Y:S02]  /*18ce0*/  LDC R5, c[0x0][0x3a0] ;  /* 0x0000e800ff057b82 */ /* 0x000e640000000800 */
[----:B------:R2:W-:Y:S01]  /*18cf0*/  LDGSTS.E [R82+0x6f400], desc[UR16][R14.64], !P1 ;  /* 0x6f4000000e527fae */ /* 0x0005e2000c9a1010 */
[----:B------:R-:W-:-:S03]  /*18d00*/  ISETP.GE.U32.AND P5, PT, R93, 0x7ffffdc0, PT ;  /* 0x7ffffdc05d00780c */ /* 0x000fc60003fa6070 */
[----:B------:R1:W-:Y:S01]  /*18d10*/  LDGSTS.E [R82+0x6f600], desc[UR16][R12.64], !P1 ;  /* 0x6f6000000c527fae */ /* 0x0003e2000c9a1010 */
[----:B------:R-:W-:Y:S01]  /*18d20*/  ISETP.GE.U32.AND P1, PT, R0, 0x7ffffdbf, PT ;  /* 0x7ffffdbf0000780c */ /* 0x000fe20003f26070 */
[----:B------:R-:W-:Y:S01]  /*18d30*/  VIADD R0, R6, 0xfffffe3c ;  /* 0xfffffe3c06007836 */ /* 0x000fe20000000000 */
[----:B------:R-:W-:Y:S01]  /*18d40*/  IADD3 R93, PT, PT, R7, -0x1c3, RZ ;  /* 0xfffffe3d075d7810 */ /* 0x000fe20007ffe0ff */
[----:B------:R-:W1:Y:S08]  /*18d50*/  LDC R4, c[0x0][0x3a0] ;  /* 0x0000e800ff047b82 */ /* 0x000e700000000800 */
[----:B------:R-:W1:Y:S01]  /*18d60*/  LDC R252, c[0x0][0x3a0] ;  /* 0x0000e800fffc7b82 */ /* 0x000e620000000800 */
[----:B------:R-:W-:-:S04]  /*18d70*/  IMAD.WIDE R16, R2, 0x4, R240 ;  /* 0x0000000402107825 */ /* 0x000fc800078e02f0 */
[C---:B--2---:R-:W-:Y:S01]  /*18d80*/  IMAD.WIDE R14, R2.reuse, 0x4, R242 ;  /* 0x00000004020e7825 */ /* 0x044fe200078e02f2 */
[----:B------:R-:W-:Y:S04]  /*18d90*/  STL.64 [R1+0x670], R16 ;  /* 0x0006701001007387 */ /* 0x000fe80000100a00 */
[----:B------:R-:W-:Y:S04]  /*18da0*/  STL.64 [R1+0x668], R14 ;  /* 0x0006680e01007387 */ /* 0x000fe80000100a00 */
[----:B------:R-:W2:Y:S01]  /*18db0*/  LDL.LU.64 R240, [R1+0x100] ;  /* 0x0001000001f07983 */ /* 0x000ea20000300a00 */
[----:B-1----:R-:W-:-:S03]  /*18dc0*/  IMAD.WIDE R12, R2, 0x4, R244 ;  /* 0x00000004020c7825 */ /* 0x002fc600078e02f4 */
        /* <DEDUP_REMOVED lines=10> */
[C---:B-----5:R-:W-:Y:S01]  /*18e70*/  IMAD.WIDE R246, R2.reuse, 0x4, R246 ;  /* 0x0000000402f67825 */ /* 0x060fe200078e02f6 */
[----:B-1----:R-:W1:Y:S03]  /*18e80*/  LDC R12, c[0x0][0x3a0] ;  /* 0x0000e800ff0c7b82 */ /* 0x002e660000000800 */
[C---:B------:R-:W-:Y:S01]  /*18e90*/  IMAD.WIDE R248, R2.reuse, 0x4, R248 ;  /* 0x0000000402f87825 */ /* 0x040fe200078e02f8 */
[----:B------:R5:W-:Y:S04]  /*18ea0*/  STL.64 [R1+0x650], R246 ;  /* 0x000650f601007387 */ /* 0x000be80000100a00 */
[----:B------:R1:W-:Y:S01]  /*18eb0*/  STL.64 [R1+0x648], R248 ;  /* 0x000648f801007387 */ /* 0x0003e20000100a00 */
[----:B---3--:R-:W-:-:S03]  /*18ec0*/  IMAD.WIDE R16, R2, 0x4, R10 ;  /* 0x0000000402107825 */ /* 0x008fc600078e020a */
[----:B------:R-:W-:Y:S01]  /*18ed0*/  LDGSTS.E [R82+0x70000], desc[UR16][R246.64], !P5 ;  /* 0x70000000f6527fae */ /* 0x000fe2000e9a1010 */
[----:B----4-:R-:W-:-:S03]  /*18ee0*/  IMAD.WIDE R14, R2, 0x4, R8 ;  /* 0x00000004020e7825 */ /* 0x010fc600078e0208 */
[----:B------:R-:W3:Y:S01]  /*18ef0*/  LDL.LU.64 R10, [R1+0xe0] ;  /* 0x0000e000010a7983 */ /* 0x000ee20000300a00 */
[----:B------:R-:W-:Y:S01]  /*18f00*/  ISETP.GE.U32.AND P6, PT, R93, 0x7ffffdbe, PT ;  /* 0x7ffffdbe5d00780c */ /* 0x000fe20003fc6070 */
[----:B------:R-:W4:Y:S02]  /*18f10*/  LDC R7, c[0x0][0x3a0] ;  /* 0x0000e800ff077b82 */ /* 0x000f240000000800 */
[----:B------:R-:W4:Y:S04]  /*18f20*/  LDL.LU.64 R8, [R1+0xd8] ;  /* 0x0000d80001087983 */ /* 0x000f280000300a00 */
[----:B------:R1:W-:Y:S02]  /*18f30*/  STL.64 [R1+0x640], R16 ;  /* 0x0006401001007387 */ /* 0x0003e40000100a00 */
[----:B------:R-:W2:Y:S02]  /*18f40*/  LDC R6, c[0x0][0x3a0] ;  /* 0x0000e800ff067b82 */ /* 0x000ea40000000800 */
[----:B------:R1:W-:Y:S04]  /*18f50*/  STL.64 [R1+0x638], R14 ;  /* 0x0006380e01007387 */ /* 0x0003e80000100a00 */
[----:B-----5:R-:W5:Y:S04]  /*18f60*/  LDL.LU.64 R246, [R1+0xc8] ;  /* 0x0000c80001f67983 */ /* 0x020f680000300a00 */
[----:B------:R-:W-:Y:S01]  /*18f70*/  LDGSTS.E [R82+0x70200], desc[UR16][R248.64], !P5 ;  /* 0x70200000f8527fae */ /* 0x000fe2000e9a1010 */
[----:B------:R-:W-:-:S03]  /*18f80*/  ISETP.GE.U32.AND P4, PT, R0, 0x7ffffdbd, PT ;  /* 0x7ffffdbd0000780c */ /* 0x000fc60003f86070 */
[----:B-1----:R-:W5:Y:S01]  /*18f90*/  LDL.LU.64 R248, [R1+0xb8] ;  /* 0x0000b80001f87983 */ /* 0x002f620000300a00 */
[----:B------:R-:W-:Y:S01]  /*18fa0*/  IADD3 R0, PT, PT, R5, -0x1c6, RZ ;  /* 0xfffffe3a05007810 */ /* 0x000fe20007ffe0ff */
[----:B------:R-:W-:Y:S02]  /*18fb0*/  VIADD R93, R133, 0xfffffe3b ;  /* 0xfffffe3b855d7836 */ /* 0x000fe40000000000 */
[----:B------:R-:W-:Y:S01]  /*18fc0*/  LDGSTS.E [R82+0x70400], desc[UR16][R16.64], !P1 ;  /* 0x7040000010527fae */ /* 0x000fe2000c9a1010 */
[----:B------:R-:W1:Y:S03]  /*18fd0*/  LDC R133, c[0x0][0x3a0] ;  /* 0x0000e800ff857b82 */ /* 0x000e660000000800 */
[----:B------:R1:W-:Y:S01]  /*18fe0*/  LDGSTS.E [R82+0x70600], desc[UR16][R14.64], !P1 ;  /* 0x706000000e527fae */ /* 0x0003e2000c9a1010 */
[----:B------:R-:W-:Y:S01]  /*18ff0*/  ISETP.GE.U32.AND P1, PT, R0, 0x7ffffdbb, PT ;  /* 0x7ffffdbb0000780c */ /* 0x000fe20003f26070 */
[----:B------:R-:W-:Y:S01]  /*19000*/  VIADD R0, R4, 0xfffffe38 ;  /* 0xfffffe3804007836 */ /* 0x000fe20000000000 */
[----:B------:R-:W-:Y:S01]  /*19010*/  ISETP.GE.U32.AND P5, PT, R93, 0x7ffffdbc, PT ;  /* 0x7ffffdbc5d00780c */ /* 0x000fe20003fa6070 */
[----:B------:R-:W-:-:S02]  /*19020*/  VIADD R93, R252, 0xfffffe39 ;  /* 0xfffffe39fc5d7836 */ /* 0x000fc40000000000 */
[----:B------:R-:W1:Y:S01]  /*19030*/  LDC R252, c[0x0][0x3a0] ;  /* 0x0000e800fffc7b82 */ /* 0x000e620000000800 */
[----:B------:R-:W5:Y:S01]  /*19040*/  LDL.LU.64 R16, [R1+0x1248] ;  /* 0x0012480001107983 */ /* 0x000f620000300a00 */
[----:B--2---:R-:W-:-:S04]  /*19050*/  IMAD.WIDE R240, R2, 0x4, R240 ;  /* 0x0000000402f07825 */ /* 0x004fc800078e02f0 */
[C---:B------:R-:W-:Y:S01]  /*19060*/  IMAD.WIDE R244, R2.reuse, 0x4, R244 ;  /* 0x0000000402f47825 */ /* 0x040fe200078e02f4 */
[----:B------:R2:W-:Y:S04]  /*19070*/  STL.64 [R1+0x630], R240 ;  /* 0x000630f001007387 */ /* 0x0005e80000100a00 */
[----:B------:R2:W-:Y:S04]  /*19080*/  STL.64 [R1+0x628], R244 ;  /* 0x000628f401007387 */ /* 0x0005e80000100a00 */
[----:B------:R-:W5:Y:S01]  /*19090*/  LDL.LU.64 R4, [R1+0xa8] ;  /* 0x0000a80001047983 */ /* 0x000f620000300a00 */
[----:B------:R-:W-:-:S03]  /*190a0*/  IMAD.WIDE R250, R2, 0x4, R250 ;  /* 0x0000000402fa7825 */ /* 0x000fc600078e02fa */
[----:B------:R-:W-:Y:S01]  /*190b0*/  LDGSTS.E [R82+0x70800], desc[UR16][R240.64], !P6 ;  /* 0x70800000f0527fae */ /* 0x000fe2000f1a1010 */
[----:B-1----:R-:W-:-:S03]  /*190c0*/  IMAD.WIDE R14, R2, 0x4, R242 ;  /* 0x00000004020e7825 */ /* 0x002fc600078e02f2 */
[----:B------:R-:W-:Y:S04]  /*190d0*/  LDGSTS.E [R82+0x70a00], desc[UR16][R244.64], !P6 ;  /* 0x70a00000f4527fae */ /* 0x000fe8000f1a1010 */
[----:B------:R-:W5:Y:S04]  /*190e0*/  LDL.LU.64 R242, [R1+0x98] ;  /* 0x0000980001f27983 */ /* 0x000f680000300a00 */
[----:B------:R1:W-:Y:S01]  /*190f0*/  STL.64 [R1+0x620], R250 ;  /* 0x000620fa01007387 */ /* 0x0003e20000100a00 */
[----:B------:R-:W-:-:S03]  /*19100*/  ISETP.GE.U32.AND P6, PT, R93, 0x7ffffdba, PT ;  /* 0x7ffffdba5d00780c */ /* 0x000fc60003fc6070 */
[----:B------:R3:W-:Y:S01]  /*19110*/  STL.64 [R1+0x618], R14 ;  /* 0x0006180e01007387 */ /* 0x0007e20000100a00 */
[----:B------:R-:W-:-:S03]  /*19120*/  IADD3 R93, PT, PT, R12, -0x1c9, RZ ;  /* 0xfffffe370c5d7810 */ /* 0x000fc60007ffe0ff */
[----:B--2---:R-:W2:Y:S04]  /*19130*/  LDL.LU.64 R240, [R1+0x88] ;  /* 0x0000880001f07983 */ /* 0x004ea80000300a00 */
[----:B------:R1:W-:Y:S04]  /*19140*/  LDGSTS.E [R82+0x70c00], desc[UR16][R250.64], !P4 ;  /* 0x70c00000fa527fae */ /* 0x0003e8000e1a1010 */
[----:B------:R3:W-:Y:S04]  /*19150*/  LDGSTS.E [R82+0x70e00], desc[UR16][R14.64], !P4 ;  /* 0x70e000000e527fae */ /* 0x0007e8000e1a1010 */
[----:B------:R-:W2:Y:S01]  /*19160*/  LDL.LU.64 R244, [R1+0x78] ;  /* 0x0000780001f47983 */ /* 0x000ea20000300a00 */
[----:B-1----:R-:W1:Y:S01]  /*19170*/  LDC R250, c[0x0][0x3a0] ;  /* 0x0000e800fffa7b82 */ /* 0x002e620000000800 */
[----:B---3--:R-:W-:-:S04]  /*19180*/  IMAD.WIDE R14, R2, 0x4, R10 ;  /* 0x00000004020e7825 */ /* 0x008fc800078e020a */
[----:B----4-:R-:W-:Y:S01]  /*19190*/  IMAD.WIDE R12, R2, 0x4, R8 ;  /* 0x00000004020c7825 */ /* 0x010fe200078e0208 */
[----:B------:R-:W-:Y:S04]  /*191a0*/  STL.64 [R1+0x610], R14 ;  /* 0x0006100e01007387 */ /* 0x000fe80000100a00 */
[----:B------:R-:W-:Y:S01]  /*191b0*/  STL.64 [R1+0x608], R12 ;  /* 0x0006080c01007387 */ /* 0x000fe20000100a00 */
[----:B------:R-:W-:-:S03]  /*191c0*/  ISETP.GE.U32.AND P4, PT, R0, 0x7ffffdb9, PT ;  /* 0x7ffffdb90000780c */ /* 0x000fc60003f86070 */
[----:B------:R2:W-:Y:S01]  /*191d0*/  LDGSTS.E [R82+0x71000], desc[UR16][R14.64], !P5 ;  /* 0x710000000e527fae */ /* 0x0005e2000e9a1010 */
[----:B-----5:R-:W-:-:S03]  /*191e0*/  IMAD.WIDE R10, R2, 0x4, R246 ;  /* 0x00000004020a7825 */ /* 0x020fc600078e02f6 */
[----:B------:R3:W-:Y:S04]  /*191f0*/  LDGSTS.E [R82+0x71200], desc[UR16][R12.64], !P5 ;  /* 0x712000000c527fae */ /* 0x0007e8000e9a1010 */
[----:B------:R-:W4:Y:S01]  /*19200*/  LDL.LU.64 R246, [R1+0x68] ;  /* 0x0000680001f67983 */ /* 0x000f220000300a00 */
[----:B------:R-:W-:-:S03]  /*19210*/  IMAD.WIDE R8, R2, 0x4, R248 ;  /* 0x0000000402087825 */ /* 0x000fc600078e02f8 */
[----:B------:R-:W-:Y:S04]  /*19220*/  LDGSTS.E [R82+0x71400], desc[UR16][R10.64], !P1 ;  /* 0x714000000a527fae */ /* 0x000fe8000c9a1010 */
[----:B------:R-:W5:Y:S01]  /*19230*/  LDL.LU.64 R248, [R1+0x58] ;  /* 0x0000580001f87983 */ /* 0x000f620000300a00 */
[----:B------:R-:W-:-:S03]  /*19240*/  VIADD R0, R7, 0xfffffe36 ;  /* 0xfffffe3607007836 */ /* 0x000fc60000000000 */
[----:B------:R1:W-:Y:S04]  /*19250*/  STL.64 [R1+0x600], R10 ;  /* 0x0006000a01007387 */ /* 0x0003e80000100a00 */
[----:B------:R3:W-:Y:S04]  /*19260*/  STL.64 [R1+0x5f8], R8 ;  /* 0x0005f80801007387 */ /* 0x0007e80000100a00 */
[----:B------:R-:W-:Y:S01]  /*19270*/  LDGSTS.E [R82+0x71600], desc[UR16][R8.64], !P1 ;  /* 0x7160000008527fae */ /* 0x000fe2000c9a1010 */
[----:B------:R-:W-:-:S03]  /*19280*/  ISETP.GE.U32.AND P1, PT, R0, 0x7ffffdb7, PT ;  /* 0x7ffffdb70000780c */ /* 0x000fc60003f26070 */
[----:B-1----:R-:W5:Y:S01]  /*19290*/  LDL.LU.64 R10, [R1+0x48] ;  /* 0x00004800010a7983 */ /* 0x002f620000300a00 */
[----:B------:R-:W-:-:S03]  /*192a0*/  IADD3 R0, PT, PT, R6, -0x1cc, RZ ;  /* 0xfffffe3406007810 */ /* 0x000fc60007ffe0ff */
[----:B---3--:R-:W3:Y:S01]  /*192b0*/  LDL.LU.64 R8, [R1+0x40] ;  /* 0x0000400001087983 */ /* 0x008ee20000300a00 */
[----:B------:R-:W-:-:S05]  /*192c0*/  IMAD.WIDE R4, R2, 0x4, R4 ;  /* 0x0000000402047825 */ /* 0x000fca00078e0204 */
[----:B------:R1:W-:Y:S04]  /*192d0*/  STL.64 [R1+0x5f0], R4 ;  /* 0x0005f00401007387 */ /* 0x0003e80000100a00 */
[----:B------:R-:W-:Y:S01]  /*192e0*/  LDGSTS.E [R82+0x71800], desc[UR16][R4.64], !P6 ;  /* 0x7180000004527fae */ /* 0x000fe2000f1a1010 */
[----:B------:R-:W-:-:S05]  /*192f0*/  IMAD.WIDE R242, R2, 0x4, R242 ;  /* 0x0000000402f27825 */ /* 0x000fca00078e02f2 */
[----:B------:R1:W-:Y:S04]  /*19300*/  STL.64 [R1+0x5e8], R242 ;  /* 0x0005e8f201007387 */ /* 0x0003e80000100a00 */
[----:B------:R-:W3:Y:S01]  /*19310*/  LDL.LU.64 R6, [R1+0x38] ;  /* 0x0000380001067983 */ /* 0x000ee20000300a00 */
[----:B--2---:R-:W-:-:S03]  /*19320*/  IMAD.WIDE R14, R2, 0x4, R240 ;  /* 0x00000004020e7825 */ /* 0x004fc600078e02f0 */
[----:B------:R-:W-:Y:S04]  /*19330*/  LDGSTS.E [R82+0x71a00], desc[UR16][R242.64], !P6 ;  /* 0x71a00000f2527fae */ /* 0x000fe8000f1a1010 */
[----:B------:R4:W-:Y:S04]  /*19340*/  STL.64 [R1+0x5e0], R14 ;  /* 0x0005e00e01007387 */ /* 0x0009e80000100a00 */
[----:B-1----:R-:W2:Y:S01]  /*19350*/  LDL.LU.64 R4, [R1+0x30] ;  /* 0x0000300001047983 */ /* 0x002ea20000300a00 */
[----:B------:R-:W-:-:S03]  /*19360*/  IMAD.WIDE R12, R2, 0x4, R244 ;  /* 0x00000004020c7825 */ /* 0x000fc600078e02f4 */
[----:B------:R4:W-:Y:S04]  /*19370*/  LDGSTS.E [R82+0x71c00], desc[UR16][R14.64], !P4 ;  /* 0x71c000000e527fae */ /* 0x0009e8000e1a1010 */
[----:B------:R5:W-:Y:S04]  /*19380*/  STL.64 [R1+0x5d8], R12 ;  /* 0x0005d80c01007387 */ /* 0x000be80000100a00 */
[----:B------:R-:W2:Y:S04]  /*19390*/  LDL.LU.64 R240, [R1+0x28] ;  /* 0x0000280001f07983 */ /* 0x000ea80000300a00 */
[----:B------:R-:W2:Y:S04]  /*193a0*/  LDL.LU.64 R242, [R1+0x20] ;  /* 0x0000200001f27983 */ /* 0x000ea80000300a00 */
[----:B------:R5:W-:Y:S01]  /*193b0*/  LDGSTS.E [R82+0x71e00], desc[UR16][R12.64], !P4 ;  /* 0x71e000000c527fae */ /* 0x000be2000e1a1010 */
[----:B------:R-:W-:-:S03]  /*193c0*/  ISETP.GE.U32.AND P4, PT, R0, 0x7ffffdb5, PT ;  /* 0x7ffffdb50000780c */ /* 0x000fc60003f86070 */
[----:B------:R-:W2:Y:S01]  /*193d0*/  LDL.LU.64 R244, [R1+0x18] ;  /* 0x0000180001f47983 */ /* 0x000ea20000300a00 */
[----:B------:R-:W-:Y:S02]  /*193e0*/  VIADD R0, R250, 0xfffffe32 ;  /* 0xfffffe32fa007836 */ /* 0x000fe40000000000 */
[C---:B----4-:R-:W-:Y:S02]  /*193f0*/  IMAD.WIDE R14, R2.reuse, 0x4, R246 ;  /* 0x00000004020e7825 */ /* 0x050fe400078e02f6 */
[----:B------:R-:W4:Y:S04]  /*19400*/  LDL.LU.64 R246, [R1+0x10] ;  /* 0x0000100001f67983 */ /* 0x000f280000300a00 */
[----:B------:R1:W-:Y:S01]  /*19410*/  STL.64 [R1+0x5d0], R14 ;  /* 0x0005d00e01007387 */ /* 0x0003e20000100a00 */
[----:B-----5:R-:W-:-:S03]  /*19420*/  IMAD.WIDE R12, R2, 0x4, R248 ;  /* 0x00000004020c7825 */ /* 0x020fc600078e02f8 */
[----:B------:R-:W5:Y:S04]  /*19430*/  LDL.LU.64 R248, [R1+0x8] ;  /* 0x0000080001f87983 */ /* 0x000f680000300a00 */
[----:B------:R1:W-:Y:S04]  /*19440*/  STL.64 [R1+0x5c8], R12 ;  /* 0x0005c80c01007387 */ /* 0x0003e80000100a00 */
[----:B------:R-:W5:Y:S01]  /*19450*/  LDL.LU.64 R250, [R1] ;  /* 0x0000000001fa7983 */ /* 0x000f620000300a00 */
[----:B------:R-:W-:Y:S01]  /*19460*/  ISETP.GE.U32.AND P5, PT, R93, 0x7ffffdb8, PT ;  /* 0x7ffffdb85d00780c */ /* 0x000fe20003fa6070 */
[----:B------:R-:W-:-:S02]  /*19470*/  VIADD R93, R133, 0xfffffe35 ;  /* 0xfffffe35855d7836 */ /* 0x000fc40000000000 */
[----:B------:R-:W2:Y:S03]  /*19480*/  LDC R133, c[0x0][0x3a0] ;  /* 0x0000e800ff857b82 */ /* 0x000ea60000000800 */
[----:B------:R-:W-:Y:S01]  /*19490*/  ISETP.GE.U32.AND P6, PT, R93, 0x7ffffdb6, PT ;  /* 0x7ffffdb65d00780c */ /* 0x000fe20003fc6070 */
[----:B------:R-:W-:Y:S02]  /*194a0*/  VIADD R93, R252, 0xfffffe33 ;  /* 0xfffffe33fc5d7836 */ /* 0x000fe40000000000 */
[C---:B------:R-:W-:Y:S02]  /*194b0*/  IMAD.WIDE R10, R2.reuse, 0x4, R10 ;  /* 0x00000004020a7825 */ /* 0x040fe400078e020a */
[----:B------:R-:W2:Y:S02]  /*194c0*/  LDC R252, c[0x0][0x3a0] ;  /* 0x0000e800fffc7b82 */ /* 0x000ea40000000800 */
[----:B---3--:R-:W-:Y:S01]  /*194d0*/  IMAD.WIDE R8, R2, 0x4, R8 ;  /* 0x0000000402087825 */ /* 0x008fe200078e0208 */
[----:B------:R-:W-:Y:S04]  /*194e0*/  LDGSTS.E [R82+0x72000], desc[UR16][R14.64], !P5 ;  /* 0x720000000e527fae */ /* 0x000fe8000e9a1010 */
[----:B------:R-:W-:Y:S01]  /*194f0*/  LDGSTS.E [R82+0x72200], desc[UR16][R12.64], !P5 ;  /* 0x722000000c527fae */ /* 0x000fe2000e9a1010 */
[----:B------:R-:W-:-:S02]  /*19500*/  ISETP.GE.U32.AND P5, PT, R93, 0x7ffffdb4, PT ;  /* 0x7ffffdb45d00780c */ /* 0x000fc40003fa6070 */
[----:B------:R-:W3:Y:S01]  /*19510*/  LDC R93, c[0x0][0x3a0] ;  /* 0x0000e800ff5d7b82 */ /* 0x000ee20000000800 */
[----:B------:R-:W-:Y:S04]  /*19520*/  LDGSTS.E [R82+0x72400], desc[UR16][R10.64], !P1 ;  /* 0x724000000a527fae */ /* 0x000fe8000c9a1010 */
[----:B-1----:R-:W3:Y:S04]  /*19530*/  LDL.LU.64 R14, [R1+0x1240] ;  /* 0x00124000010e7983 */ /* 0x002ee80000300a00 */
[----:B------:R-:W3:Y:S04]  /*19540*/  LDL.LU.64 R12, [R1+0x1238] ;  /* 0x00123800010c7983 */ /* 0x000ee80000300a00 */
[----:B------:R1:W-:Y:S04]  /*19550*/  STL.64 [R1+0x5c0], R10 ;  /* 0x0005c00a01007387 */ /* 0x0003e80000100a00 */
[----:B------:R1:W-:Y:S04]  /*19560*/  STL.64 [R1+0x5b8], R8 ;  /* 0x0005b80801007387 */ /* 0x0003e80000100a00 */
[----:B------:R-:W-:Y:S01]  /*19570*/  LDGSTS.E [R82+0x72600], desc[UR16][R8.64], !P1 ;  /* 0x7260000008527fae */ /* 0x000fe2000c9a1010 */
[----:B------:R-:W-:-:S02]  /*19580*/  ISETP.GE.U32.AND P1, PT, R0, 0x7ffffdb3, PT ;  /* 0x7ffffdb30000780c */ /* 0x000fc40003f26070 */
[----:B------:R-:W2:Y:S01]  /*19590*/  LDC R0, c[0x0][0x3a0] ;  /* 0x0000e800ff007b82 */ /* 0x000ea20000000800 */
[----:B-1----:R-:W3:Y:S04]  /*195a0*/  LDL.LU.64 R10, [R1+0x1230] ;  /* 0x00123000010a7983 */ /* 0x002ee80000300a00 */
[----:B------:R-:W3:Y:S01]  /*195b0*/  LDL.LU.64 R8, [R1+0x1228] ;  /* 0x0012280001087983 */ /* 0x000ee20000300a00 */
[----:B------:R-:W-:-:S05]  /*195c0*/  IMAD.WIDE R6, R2, 0x4, R6 ;  /* 0x0000000402067825 */ /* 0x000fca00078e0206 */
[----:B------:R1:W-:Y:S04]  /*195d0*/  STL.64 [R1+0x5b0], R6 ;  /* 0x0005b00601007387 */ /* 0x0003e80000100a00 */
[----:B------:R1:W-:Y:S01]  /*195e0*/  LDGSTS.E [R82+0x72800], desc[UR16][R6.64], !P6 ;  /* 0x7280000006527fae */ /* 0x0003e2000f1a1010 */
[----:B--2---:R-:W-:-:S05]  /*195f0*/  IMAD.WIDE R4, R2, 0x4, R4 ;  /* 0x0000000402047825 */ /* 0x004fca00078e0204 */
[----:B------:R2:W-:Y:S04]  /*19600*/  STL.64 [R1+0x5a8], R4 ;  /* 0x0005a80401007387 */ /* 0x0005e80000100a00 */
[----:B-1----:R-:W3:Y:S01]  /*19610*/  LDL.LU.64 R6, [R1+0x1220] ;  /* 0x0012200001067983 */ /* 0x002ee20000300a00 */
[----:B------:R-:W-:-:S03]  /*19620*/  IMAD.WIDE R240, R2, 0x4, R240 ;  /* 0x0000000402f07825 */ /* 0x000fc600078e02f0 */
[----:B------:R1:W-:Y:S01]  /*19630*/  LDGSTS.E [R82+0x72a00], desc[UR16][R4.64], !P6 ;  /* 0x72a0000004527fae */ /* 0x0003e2000f1a1010 */
[----:B------:R-:W-:-:S03]  /*19640*/  IMAD.WIDE R242, R2, 0x4, R242 ;  /* 0x0000000402f27825 */ /* 0x000fc600078e02f2 */
[----:B------:R1:W-:Y:S04]  /*19650*/  LDGSTS.E [R82+0x72c00], desc[UR16][R240.64], !P4 ;  /* 0x72c00000f0527fae */ /* 0x0003e8000e1a1010 */
[----:B------:R1:W-:Y:S01]  /*19660*/  LDGSTS.E [R82+0x72e00], desc[UR16][R242.64], !P4 ;  /* 0x72e00000f2527fae */ /* 0x0003e2000e1a1010 */
[----:B------:R-:W-:-:S03]  /*19670*/  IMAD.WIDE R244, R2, 0x4, R244 ;  /* 0x0000000402f47825 */ /* 0x000fc600078e02f4 */
[----:B--2---:R-:W1:Y:S04]  /*19680*/  LDL.LU.64 R4, [R1+0x1218] ;  /* 0x0012180001047983 */ /* 0x004e680000300a00 */
[----:B------:R2:W-:Y:S04]  /*19690*/  STL.64 [R1+0x5a0], R240 ;  /* 0x0005a0f001007387 */ /* 0x0005e80000100a00 */
[----:B------:R2:W-:Y:S04]  /*196a0*/  STL.64 [R1+0x598], R242 ;  /* 0x000598f201007387 */ /* 0x0005e80000100a00 */
[----:B------:R1:W-:Y:S01]  /*196b0*/  LDGSTS.E [R82+0x73000], desc[UR16][R244.64], !P5 ;  /* 0x73000000f4527fae */ /* 0x0003e2000e9a1010 */
[----:B----4-:R-:W-:-:S03]  /*196c0*/  IMAD.WIDE R246, R2, 0x4, R246 ;  /* 0x0000000402f67825 */ /* 0x010fc600078e02f6 */
[----:B--2---:R-:W2:Y:S04]  /*196d0*/  LDL.LU.64 R240, [R1+0x1210] ;  /* 0x0012100001f07983 */ /* 0x004ea80000300a00 */
[----:B------:R-:W4:Y:S04]  /*196e0*/  LDL.LU.64 R242, [R1+0x1208] ;  /* 0x0012080001f27983 */ /* 0x000f280000300a00 */
[----:B------:R5:W-:Y:S04]  /*196f0*/  STL.64 [R1+0x590], R244 ;  /* 0x000590f401007387 */ /* 0x000be80000100a00 */
[----:B------:R5:W-:Y:S02]  /*19700*/  STL.64 [R1+0x588], R246 ;  /* 0x000588f601007387 */ /* 0x000be40000100a00 */
[----:B-----5:R-:W-:-:S02]  /*19710*/  IMAD.WIDE R248, R2, 0x4, R248 ;  /* 0x0000000402f87825 */ /* 0x020fc400078e02f8 */
[----:B------:R5:W-:Y:S04]  /*19720*/  LDGSTS.E [R82+0x73200], desc[UR16][R246.64], !P5 ;  /* 0x73200000f6527fae */ /* 0x000be8000e9a1010 */
[----:B------:R-:W5:Y:S01]  /*19730*/  LDL.LU.64 R244, [R1+0x1200] ;  /* 0x0012000001f47983 */ /* 0x000f620000300a00 */
[----:B------:R-:W-:-:S03]  /*19740*/  IMAD.WIDE R250, R2, 0x4, R250 ;  /* 0x0000000402fa7825 */ /* 0x000fc600078e02fa */
[----:B------:R1:W-:Y:S04]  /*19750*/  LDGSTS.E [R82+0x73400], desc[UR16][R248.64], !P1 ;  /* 0x73400000f8527fae */ /* 0x0003e8000c9a1010 */
[----:B------:R-:W5:Y:S04]  /*19760*/  LDL.LU.64 R246, [R1+0x11f8] ;  /* 0x0011f80001f67983 */ /* 0x000f680000300a00 */
[----:B------:R3:W-:Y:S04]  /*19770*/  STL.64 [R1+0x580], R248 ;  /* 0x000580f801007387 */ /* 0x0007e80000100a00 */
[----:B------:R3:W-:Y:S04]  /*19780*/  STL.64 [R1+0x578], R250 ;  /* 0x000578fa01007387 */ /* 0x0007e80000100a00 */
[----:B------:R1:W-:Y:S04]  /*19790*/  LDGSTS.E [R82+0x73600], desc[UR16][R250.64], !P1 ;  /* 0x73600000fa527fae */ /* 0x0003e8000c9a1010 */
[----:B---3--:R-:W3:Y:S04]  /*197a0*/  LDL.LU.64 R248, [R1+0x11f0] ;  /* 0x0011f00001f87983 */ /* 0x008ee80000300a00 */
[----:B------:R-:W3:Y:S01]  /*197b0*/  LDL.LU.64 R250, [R1+0x11e8] ;  /* 0x0011e80001fa7983 */ /* 0x000ee20000300a00 */
[----:B------:R-:W-:-:S05]  /*197c0*/  VIADD R0, R0, 0xfffffe30 ;  /* 0xfffffe3000007836 */ /* 0x000fca0000000000 */
[----:B------:R-:W-:Y:S02]  /*197d0*/  ISETP.GE.U32.AND P4, PT, R0, 0x7ffffdb1, PT ;  /* 0x7ffffdb10000780c */ /* 0x000fe40003f86070 */
[----:B------:R-:W1:Y:S01]  /*197e0*/  LDC R0, c[0x0][0x3a0] ;  /* 0x0000e800ff007b82 */ /* 0x000e620000000800 */
[----:B------:R-:W-:-:S04]  /*197f0*/  IADD3 R93, PT, PT, R93, -0x1cf, RZ ;  /* 0xfffffe315d5d7810 */ /* 0x000fc80007ffe0ff */
[----:B------:R-:W-:Y:S01]  /*19800*/  ISETP.GE.U32.AND P6, PT, R93, 0x7ffffdb2, PT ;  /* 0x7ffffdb25d00780c */ /* 0x000fe20003fc6070 */
[----:B------:R-:W-:Y:S02]  /*19810*/  VIADD R93, R133, 0xfffffe2f ;  /* 0xfffffe2f855d7836 */ /* 0x000fe40000000000 */
[----:B------:R-:W1:Y:S03]  /*19820*/  LDC R133, c[0x0][0x3a0] ;  /* 0x0000e800ff857b82 */ /* 0x000e660000000800 */
[----:B------:R-:W-:Y:S01]  /*19830*/  ISETP.GE.U32.AND P5, PT, R93, 0x7ffffdb0, PT ;  /* 0x7ffffdb05d00780c */ /* 0x000fe20003fa6070 */
[----:B------:R-:W-:-:S04]  /*19840*/  VIADD R93, R252, 0xfffffe2d ;  /* 0xfffffe2dfc5d7836 */ /* 0x000fc80000000000 */
[----:B------:R-:W1:Y:S02]  /*19850*/  LDC R252, c[0x0][0x3a0] ;  /* 0x0000e800fffc7b82 */ /* 0x000e640000000800 */
[----:B-1----:R-:W-:-:S04]  /*19860*/  IADD3 R0, PT, PT, R0, -0x1d2, RZ ;  /* 0xfffffe2e00007810 */ /* 0x002fc80007ffe0ff */
[----:B------:R-:W-:Y:S02]  /*19870*/  ISETP.GE.U32.AND P1, PT, R0, 0x7ffffdaf, PT ;  /* 0x7ffffdaf0000780c */ /* 0x000fe40003f26070 */
[----:B------:R-:W1:Y:S02]  /*19880*/  LDC R0, c[0x0][0x3a0] ;  /* 0x0000e800ff007b82 */ /* 0x000e640000000800 */
[----:B-1----:R-:W-:Y:S02]  /*19890*/  VIADD R0, R0, 0xfffffe2c ;  /* 0xfffffe2c00007836 */ /* 0x002fe40000000000 */
[----:B------:R-:W-:-:S04]  /*198a0*/  IMAD.WIDE R16, R2, 0x4, R16 ;  /* 0x0000000402107825 */ /* 0x000fc800078e0210 */
[----:B------:R-:W-:-:S04]  /*198b0*/  IMAD.WIDE R6, R2, 0x4, R6 ;  /* 0x0000000402067825 */ /* 0x000fc800078e0206 */
[----:B------:R-:W-:-:S04]  /*198c0*/  IMAD.WIDE R4, R2, 0x4, R4 ;  /* 0x0000000402047825 */ /* 0x000fc800078e0204 */
[----:B--2---:R-:W-:-:S04]  /*198d0*/  IMAD.WIDE R240, R2, 0x4, R240 ;  /* 0x0000000402f07825 */ /* 0x004fc800078e02f0 */
[----:B----4-:R-:W-:-:S04]  /*198e0*/  IMAD.WIDE R242, R2, 0x4, R242 ;  /* 0x0000000402f27825 */ /* 0x010fc800078e02f2 */
[----:B-----5:R-:W-:-:S04]  /*198f0*/  IMAD.WIDE R244, R2, 0x4, R244 ;  /* 0x0000000402f47825 */ /* 0x020fc800078e02f4 */
[----:B------:R-:W-:-:S04]  /*19900*/  IMAD.WIDE R246, R2, 0x4, R246 ;  /* 0x0000000402f67825 */ /* 0x000fc800078e02f6 */
[----:B---3--:R-:W-:-:S04]  /*19910*/  IMAD.WIDE R248, R2, 0x4, R248 ;  /* 0x0000000402f87825 */ /* 0x008fc800078e02f8 */
[----:B------:R-:W-:-:S05]  /*19920*/  IMAD.WIDE R250, R2, 0x4, R250 ;  /* 0x0000000402fa7825 */ /* 0x000fca00078e02fa */
[----:B------:R1:W-:Y:S04]  /*19930*/  STL.64 [R1+0x570], R250 ;  /* 0x000570fa01007387 */ /* 0x0003e80000100a00 */
[----:B------:R1:W-:Y:S04]  /*19940*/  LDGSTS.E [R82+0x73800], desc[UR16][R250.64], !P6 ;  /* 0x73800000fa527fae */ /* 0x0003e8000f1a1010 */
[----:B------:R-:W-:Y:S04]  /*19950*/  LDGSTS.E [R82+0x73a00], desc[UR16][R248.64], !P6 ;  /* 0x73a00000f8527fae */ /* 0x000fe8000f1a1010 */
[----:B------:R-:W-:Y:S01]  /*19960*/  LDGSTS.E [R82+0x73c00], desc[UR16][R246.64], !P4 ;  /* 0x73c00000f6527fae */ /* 0x000fe2000e1a1010 */
[----:B-1----:R-:W1:Y:S03]  /*19970*/  LDC R251, c[0x0][0x3a0] ;  /* 0x0000e800fffb7b82 */ /* 0x002e660000000800 */
[----:B------:R2:W-:Y:S01]  /*19980*/  LDGSTS.E [R82+0x73e00], desc[UR16][R244.64], !P4 ;  /* 0x73e00000f4527fae */ /* 0x0005e2000e1a1010 */
[----:B------:R-:W-:Y:S01]  /*19990*/  ISETP.GE.U32.AND P4, PT, R0, 0x7ffffdad, PT ;  /* 0x7ffffdad0000780c */ /* 0x000fe20003f86070 */
[----:B------:R-:W-:-:S02]  /*199a0*/  VIADD R0, R252, 0xfffffe2a ;  /* 0xfffffe2afc007836 */ /* 0x000fc40000000000 */
[----:B------:R-:W-:Y:S01]  /*199b0*/  STL.64 [R1+0x568], R248 ;  /* 0x000568f801007387 */ /* 0x000fe20000100a00 */
[----:B------:R-:W3:Y:S03]  /*199c0*/  LDC R252, c[0x0][0x3a0] ;  /* 0x0000e800fffc7b82 */ /* 0x000ee60000000800 */
[----:B------:R-:W-:Y:S01]  /*199d0*/  STL.64 [R1+0x558], R246 ;  /* 0x000558f601007387 */ /* 0x000fe20000100a00 */
[----:B------:R-:W-:-:S03]  /*199e0*/  ISETP.GE.U32.AND P6, PT, R93, 0x7ffffdae, PT ;  /* 0x7ffffdae5d00780c */ /* 0x000fc60003fc6070 */
[----:B------:R2:W-:Y:S04]  /*199f0*/  STL.64 [R1+0x548], R244 ;  /* 0x000548f401007387 */ /* 0x0005e80000100a00 */
[----:B------:R4:W-:Y:S04]  /*19a00*/  STL.64 [R1+0x538], R242 ;  /* 0x000538f201007387 */ /* 0x0009e80000100a00 */
[----:B------:R4:W-:Y:S01]  /*19a10*/  LDGSTS.E [R82+0x74000], desc[UR16][R242.64], !P5 ;  /* 0x74000000f2527fae */ /* 0x0009e2000e9a1010 */
[----:B--2---:R-:W2:Y:S03]  /*19a20*/  LDC R244, c[0x0][0x3a0] ;  /* 0x0000e800fff47b82 */ /* 0x004ea60000000800 */
[----:B------:R5:W-:Y:S01]  /*19a30*/  STL.64 [R1+0x528], R240 ;  /* 0x000528f001007387 */ /* 0x000be20000100a00 */
[----:B-1----:R-:W-:-:S03]  /*19a40*/  IADD3 R93, PT, PT, R251, -0x1d5, RZ ;  /* 0xfffffe2bfb5d7810 */ /* 0x002fc60007ffe0ff */
[----:B------:R5:W-:Y:S01]  /*19a50*/  LDGSTS.E [R82+0x74200], desc[UR16][R240.64], !P5 ;  /* 0x74200000f0527fae */ /* 0x000be2000e9a1010 */
[----:B------:R-:W1:Y:S03]  /*19a60*/  LDC R245, c[0x0][0x3a0] ;  /* 0x0000e800fff57b82 */ /* 0x000e660000000800 */
[----:B------:R-:W-:Y:S04]  /*19a70*/  STL.64 [R1+0x518], R4 ;  /* 0x0005180401007387 */ /* 0x000fe80000100a00 */
[----:B------:R-:W-:Y:S01]  /*19a80*/  LDGSTS.E [R82+0x74400], desc[UR16][R4.64], !P1 ;  /* 0x7440000004527fae */ /* 0x000fe2000c9a1010 */
[----:B----4-:R-:W-:-:S03]  /*19a90*/  IMAD.WIDE R242, R2, 0x4, R8 ;  /* 0x0000000402f27825 */ /* 0x010fc600078e0208 */
[----:B------:R4:W-:Y:S04]  /*19aa0*/  STL.64 [R1+0x508], R6 ;  /* 0x0005080601007387 */ /* 0x0009e80000100a00 */
[----:B------:R4:W-:Y:S01]  /*19ab0*/  LDGSTS.E [R82+0x74600], desc[UR16][R6.64], !P1 ;  /* 0x7460000006527fae */ /* 0x0009e2000c9a1010 */
[C---:B-----5:R-:W-:Y:S01]  /*19ac0*/  IMAD.WIDE R240, R2.reuse, 0x4, R10 ;  /* 0x0000000402f07825 */ /* 0x060fe200078e020a */
[----:B------:R-:W-:Y:S02]  /*19ad0*/  ISETP.GE.U32.AND P5, PT, R93, 0x7ffffdac, PT ;  /* 0x7ffffdac5d00780c */ /* 0x000fe40003fa6070 */
[----:B------:R-:W5:Y:S01]  /*19ae0*/  LDC R93, c[0x0][0x3a0] ;  /* 0x0000e800ff5d7b82 */ /* 0x000f620000000800 */
[----:B------:R-:W-:-:S07]  /*19af0*/  IMAD.WIDE R10, R2, 0x4, R12 ;  /* 0x00000004020a7825 */ /* 0x000fce00078e020c */
[----:B----4-:R-:W4:Y:S01]  /*19b00*/  LDC R7, c[0x0][0x3a0] ;  /* 0x0000e800ff077b82 */ /* 0x010f220000000800 */
[----:B------:R-:W-:Y:S01]  /*19b10*/  IMAD.WIDE R8, R2, 0x4, R14 ;  /* 0x0000000402087825 */ /* 0x000fe200078e020e */
[----:B------:R-:W-:Y:S01]  /*19b20*/  ISETP.GE.U32.AND P1, PT, R0, 0x7ffffdab, PT ;  /* 0x7ffffdab0000780c */ /* 0x000fe20003f26070 */
[----:B------:R-:W-:Y:S02]  /*19b30*/  STL.64 [R1+0x500], R242 ;  /* 0x000500f201007387 */ /* 0x000fe40000100a00 */
[----:B------:R-:W-:Y:S02]  /*19b40*/  VIADD R4, R133, 0xfffffe29 ;  /* 0xfffffe2985047836 */ /* 0x000fe40000000000 */
[----:B------:R-:W-:Y:S01]  /*19b50*/  LDGSTS.E [R82+0x74800], desc[UR16][R242.64], !P6 ;  /* 0x74800000f2527fae */ /* 0x000fe2000f1a1010 */
[----:B------:R-:W4:Y:S01]  /*19b60*/  LDC R5, c[0x0][0x3a0] ;  /* 0x0000e800ff057b82 */ /* 0x000f220000000800 */
[----:B---3--:R-:W-:Y:S02]  /*19b70*/  IADD3 R0, PT, PT, R252, -0x1d8, RZ ;  /* 0xfffffe28fc007810 */ /* 0x008fe40007ffe0ff */
[----:B------:R-:W-:Y:S04]  /*19b80*/  STL.64 [R1+0x4f0], R240 ;  /* 0x0004f0f001007387 */ /* 0x000fe80000100a00 */
[----:B------:R-:W-:Y:S01]  /*19b90*/  LDGSTS.E [R82+0x74a00], desc[UR16][R240.64], !P6 ;  /* 0x74a00000f0527fae */ /* 0x000fe2000f1a1010 */
[----:B------:R-:W-:Y:S01]  /*19ba0*/  ISETP.GE.U32.AND P6, PT, R4, 0x7ffffdaa, PT ;  /* 0x7ffffdaa0400780c */ /* 0x000fe20003fc6070 */
[C---:B------:R-:W-:Y:S01]  /*19bb0*/  IMAD.WIDE R14, R2.reuse, 0x4, R18 ;  /* 0x00000004020e7825 */ /* 0x040fe200078e0212 */
[----:B------:R-:W3:Y:S01]  /*19bc0*/  LDC R6, c[0x0][0x3a0] ;  /* 0x0000e800ff067b82 */ /* 0x000ee20000000800 */
[----:B------:R1:W-:Y:S04]  /*19bd0*/  STL.64 [R1+0x4e8], R10 ;  /* 0x0004e80a01007387 */ /* 0x0003e80000100a00 */
[----:B------:R1:W-:Y:S01]  /*19be0*/  LDGSTS.E [R82+0x74c00], desc[UR16][R10.64], !P4 ;  /* 0x74c000000a527fae */ /* 0x0003e2000e1a1010 */
[----:B------:R-:W-:-:S02]  /*19bf0*/  IMAD.WIDE R12, R2, 0x4, R20 ;  /* 0x00000004020c7825 */ /* 0x000fc400078e0214 */
[----:B------:R-:W3:Y:S01]  /*19c00*/  LDC R252, c[0x0][0x3a0] ;  /* 0x0000e800fffc7b82 */ /* 0x000ee20000000800 */
[----:B------:R5:W-:Y:S04]  /*19c10*/  STL.64 [R1+0x4d8], R8 ;  /* 0x0004d80801007387 */ /* 0x000be80000100a00 */
[----:B------:R5:W-:Y:S01]  /*19c20*/  LDGSTS.E [R82+0x74e00], desc[UR16][R8.64], !P4 ;  /* 0x74e0000008527fae */ /* 0x000be2000e1a1010 */
[----:B------:R-:W-:Y:S01]  /*19c30*/  ISETP.GE.U32.AND P4, PT, R0, 0x7ffffda9, PT ;  /* 0x7ffffda90000780c */ /* 0x000fe20003f86070 */
[----:B--2---:R-:W-:Y:S01]  /*19c40*/  VIADD R4, R244, 0xfffffe27 ;  /* 0xfffffe27f4047836 */ /* 0x004fe20000000000 */
[----:B------:R-:W2:Y:S01]  /*19c50*/  LDC R133, c[0x0][0x3a0] ;  /* 0x0000e800ff857b82 */ /* 0x000ea20000000800 */
[----:B-1----:R-:W-:Y:S01]  /*19c60*/  IMAD.WIDE R10, R2, 0x4, R22 ;  /* 0x00000004020a7825 */ /* 0x002fe200078e0216 */
[----:B------:R1:W-:Y:S04]  /*19c70*/  STL.64 [R1+0x4d0], R16 ;  /* 0x0004d01001007387 */ /* 0x0003e80000100a00 */
[----:B------:R1:W-:Y:S02]  /*19c80*/  LDGSTS.E [R82+0x75000], desc[UR16][R16.64], !P5 ;  /* 0x7500000010527fae */ /* 0x0003e4000e9a1010 */
[----:B-----5:R-:W5:Y:S02]  /*19c90*/  LDC R9, c[0x0][0x3a0] ;  /* 0x0000e800ff097b82 */ /* 0x020f640000000800 */
[----:B------:R4:W-:Y:S01]  /*19ca0*/  STL.64 [R1+0x4c0], R14 ;  /* 0x0004c00e01007387 */ /* 0x0009e20000100a00 */
[----:B------:R-:W-:-:S03]  /*19cb0*/  VIADD R0, R245, 0xfffffe26 ;  /* 0xfffffe26f5007836 */ /* 0x000fc60000000000 */
[----:B------:R4:W-:Y:S02]  /*19cc0*/  LDGSTS.E [R82+0x75200], desc[UR16][R14.64], !P5 ;  /* 0x752000000e527fae */ /* 0x0009e4000e9a1010 */
[----:B------:R-:W2:Y:S01]  /*19cd0*/  LDC R8, c[0x0][0x3a0] ;  /* 0x0000e800ff087b82 */ /* 0x000ea20000000800 */
[----:B-1----:R-:W-:Y:S01]  /*19ce0*/  IMAD.WIDE R16, R2, 0x4, R24 ;  /* 0x0000000402107825 */ /* 0x002fe200078e0218 */
[----:B------:R1:W-:Y:S01]  /*19cf0*/  STL.64 [R1+0x4b8], R12 ;  /* 0x0004b80c01007387 */ /* 0x0003e20000100a00 */
[----:B------:R-:W-:-:S03]  /*19d00*/  ISETP.GE.U32.AND P5, PT, R4, 0x7ffffda8, PT ;  /* 0x7ffffda80400780c */ /* 0x000fc60003fa6070 */
[----:B------:R1:W-:Y:S01]  /*19d10*/  LDGSTS.E [R82+0x75400], desc[UR16][R12.64], !P1 ;  /* 0x754000000c527fae */ /* 0x0003e2000c9a1010 */
[----:B----4-:R-:W-:-:S03]  /*19d20*/  IMAD.WIDE R14, R2, 0x4, R26 ;  /* 0x00000004020e7825 */ /* 0x010fc600078e021a */
[----:B------:R4:W-:Y:S01]  /*19d30*/  STL.64 [R1+0x4a8], R10 ;  /* 0x0004a80a01007387 */ /* 0x0009e20000100a00 */
[----:B------:R-:W-:Y:S02]  /*19d40*/  IADD3 R4, PT, PT, R7, -0x1db, RZ ;  /* 0xfffffe2507047810 */ /* 0x000fe40007ffe0ff */
[----:B------:R-:W2:Y:S01]  /*19d50*/  LDC R7, c[0x0][0x3a0] ;  /* 0x0000e800ff077b82 */ /* 0x000ea20000000800 */
[----:B------:R4:W-:Y:S01]  /*19d60*/  LDGSTS.E [R82+0x75600], desc[UR16][R10.64], !P1 ;  /* 0x756000000a527fae */ /* 0x0009e2000c9a1010 */
[----:B-1----:R-:W-:-:S03]  /*19d70*/  IMAD.WIDE R12, R2, 0x4, R28 ;  /* 0x00000004020c7825 */ /* 0x002fc600078e021c */
[----:B------:R1:W-:Y:S01]  /*19d80*/  STL.64 [R1+0x4a0], R16 ;  /* 0x0004a01001007387 */ /* 0x0003e20000100a00 */
[----:B------:R-:W-:-:S03]  /*19d90*/  ISETP.GE.U32.AND P1, PT, R0, 0x7ffffda7, PT ;  /* 0x7ffffda70000780c */ /* 0x000fc60003f26070 */
[----:B------:R1:W-:Y:S01]  /*19da0*/  LDGSTS.E [R82+0x75800], desc[UR16][R16.64], !P6 ;  /* 0x7580000010527fae */ /* 0x0003e2000f1a1010 */
[----:B----4-:R-:W-:-:S03]  /*19db0*/  IMAD.WIDE R10, R2, 0x4, R30 ;  /* 0x00000004020a7825 */ /* 0x010fc600078e021e */
[----:B------:R-:W-:Y:S04]  /*19dc0*/  STL.64 [R1+0x498], R14 ;  /* 0x0004980e01007387 */ /* 0x000fe80000100a00 */
[----:B------:R-:W-:Y:S01]  /*19dd0*/  LDGSTS.E [R82+0x75a00], desc[UR16][R14.64], !P6 ;  /* 0x75a000000e527fae */ /* 0x000fe2000f1a1010 */
[----:B------:R-:W-:-:S03]  /*19de0*/  ISETP.GE.U32.AND P6, PT, R4, 0x7ffffda6, PT ;  /* 0x7ffffda60400780c */ /* 0x000fc60003fc6070 */
[----:B------:R-:W-:Y:S01]  /*19df0*/  STL.64 [R1+0x490], R12 ;  /* 0x0004900c01007387 */ /* 0x000fe20000100a00 */
[----:B------:R-:W-:-:S03]  /*19e00*/  VIADD R0, R93, 0xfffffe24 ;  /* 0xfffffe245d007836 */ /* 0x000fc60000000000 */
[----:B------:R-:W-:Y:S01]  /*19e10*/  LDGSTS.E [R82+0x75c00], desc[UR16][R12.64], !P4 ;  /* 0x75c000000c527fae */ /* 0x000fe2000e1a1010 */
[----:B------:R-:W-:Y:S02]  /*19e20*/  VIADD R4, R5, 0xfffffe23 ;  /* 0xfffffe2305047836 */ /* 0x000fe40000000000 */
[----:B------:R-:W4:Y:S01]  /*19e30*/  LDC R5, c[0x0][0x3a0] ;  /* 0x0000e800ff057b82 */ /* 0x000f220000000800 */
[----:B------:R2:W-:Y:S04]  /*19e40*/  STL.64 [R1+0x488], R10 ;  /* 0x0004880a01007387 */ /* 0x0005e80000100a00 */
[----:B------:R2:W-:Y:S01]  /*19e50*/  LDGSTS.E [R82+0x75e00], desc[UR16][R10.64], !P4 ;  /* 0x75e000000a527fae */ /* 0x0005e2000e1a1010 */
[----:B------:R-:W-:Y:S01]  /*19e60*/  IMAD.WIDE R18, R2, 0x4, R32 ;  /* 0x0000000402127825 */ /* 0x000fe200078e0220 */
[----:B------:R-:W-:-:S03]  /*19e70*/  ISETP.GE.U32.AND P4, PT, R0, 0x7ffffda5, PT ;  /* 0x7ffffda50000780c */ /* 0x000fc60003f86070 */
[C---:B-1----:R-:W-:Y:S01]  /*19e80*/  IMAD.WIDE R16, R2.reuse, 0x4, R34 ;  /* 0x0000000402107825 */ /* 0x042fe200078e0222 */
[----:B--2---:R-:W1:Y:S03]  /*19e90*/  LDC R10, c[0x0][0x3a0] ;  /* 0x0000e800ff0a7b82 */ /* 0x004e660000000800 */
[C---:B------:R-:W-:Y:S01]  /*19ea0*/  IMAD.WIDE R14, R2.reuse, 0x4, R36 ;  /* 0x00000004020e7825 */ /* 0x040fe200078e0224 */
[----:B-----5:R-:W-:Y:S01]  /*19eb0*/  IADD3 R0, PT, PT, R9, -0x1de, RZ ;  /* 0xfffffe2209007810 */ /* 0x020fe20007ffe0ff */
[----:B------:R2:W-:Y:S02]  /*19ec0*/  LDGSTS.E [R82+0x76000], desc[UR16][R18.64], !P5 ;  /* 0x7600000012527fae */ /* 0x0005e4000e9a1010 */
[----:B------:R-:W-:Y:S02]  /*19ed0*/  IMAD.WIDE R12, R2, 0x4, R38 ;  /* 0x00000004020c7825 */ /* 0x000fe400078e0226 */
[----:B------:R5:W-:Y:S01]  /*19ee0*/  LDGSTS.E [R82+0x76200], desc[UR16][R16.64], !P5 ;  /* 0x7620000010527fae */ /* 0x000be2000e9a1010 */
[----:B------:R-:W1:Y:S01]  /*19ef0*/  LDC R9, c[0x0][0x3a0] ;  /* 0x0000e800ff097b82 */ /* 0x000e620000000800 */
[----:B------:R-:W-:Y:S01]  /*19f00*/  ISETP.GE.U32.AND P5, PT, R4, 0x7ffffda4, PT ;  /* 0x7ffffda40400780c */ /* 0x000fe20003fa6070 */
[----:B---3--:R-:W-:Y:S01]  /*19f10*/  VIADD R4, R6, 0xfffffe21 ;  /* 0xfffffe2106047836 */ /* 0x008fe20000000000 */
[----:B------:R2:W-:Y:S04]  /*19f20*/  STL.64 [R1+0x480], R18 ;  /* 0x0004801201007387 */ /* 0x0005e80000100a00 */
[----:B------:R3:W-:Y:S01]  /*19f30*/  LDGSTS.E [R82+0x76400], desc[UR16][R14.64], !P1 ;  /* 0x764000000e527fae */ /* 0x0007e2000c9a1010 */
[----:B------:R-:W1:Y:S03]  /*19f40*/  LDC R6, c[0x0][0x3a0] ;  /* 0x0000e800ff067b82 */ /* 0x000e660000000800 */
[----:B------:R5:W-:Y:S04]  /*19f50*/  STL.64 [R1+0x478], R16 ;  /* 0x0004781001007387 */ /* 0x000be80000100a00 */
[----:B------:R3:W-:Y:S01]  /*19f60*/  LDGSTS.E [R82+0x76600], desc[UR16][R12.64], !P1 ;  /* 0x766000000c527fae */ /* 0x0007e2000c9a1010 */
[----:B--2---:R-:W-:Y:S01]  /*19f70*/  IMAD.WIDE R18, R2, 0x4, R40 ;  /* 0x0000000402127825 */ /* 0x004fe200078e0228 */
[----:B------:R-:W-:Y:S01]  /*19f80*/  ISETP.GE.U32.AND P1, PT, R0, 0x7ffffda3, PT ;  /* 0x7ffffda30000780c */ /* 0x000fe20003f26070 */
[----:B------:R-:W2:Y:S01]  /*19f90*/  LDC R11, c[0x0][0x3a0] ;  /* 0x0000e800ff0b7b82 */ /* 0x000ea20000000800 */
[----:B------:R3:W-:Y:S01]  /*19fa0*/  STL.64 [R1+0x470], R14 ;  /* 0x0004700e01007387 */ /* 0x0007e20000100a00 */
[----:B------:R-:W-:-:S02]  /*19fb0*/  VIADD R0, R8, 0xfffffe20 ;  /* 0xfffffe2008007836 */ /* 0x000fc40000000000 */
[C---:B-----5:R-:W-:Y:S01]  /*19fc0*/  IMAD.WIDE R16, R2.reuse, 0x4, R42 ;  /* 0x0000000402107825 */ /* 0x060fe200078e022a */
[----:B------:R5:W-:Y:S03]  /*19fd0*/  STL.64 [R1+0x468], R12 ;  /* 0x0004680c01007387 */ /* 0x000be60000100a00 */
[----:B------:R-:W2:Y:S01]  /*19fe0*/  LDC R8, c[0x0][0x3a0] ;  /* 0x0000e800ff087b82 */ /* 0x000ea20000000800 */
[----:B------:R4:W-:Y:S01]  /*19ff0*/  STL.64 [R1+0x460], R18 ;  /* 0x0004601201007387 */ /* 0x0009e20000100a00 */
[----:B---3--:R-:W-:-:S03]  /*1a000*/  IMAD.WIDE R14, R2, 0x4, R44 ;  /* 0x00000004020e7825 */ /* 0x008fc600078e022c */
[----:B------:R4:W-:Y:S01]  /*1a010*/  LDGSTS.E [R82+0x76800], desc[UR16][R18.64], !P6 ;  /* 0x7680000012527fae */ /* 0x0009e2000f1a1010 */
[----:B-----5:R-:W-:-:S03]  /*1a020*/  IMAD.WIDE R12, R2, 0x4, R46 ;  /* 0x00000004020c7825 */ /* 0x020fc600078e022e */
[----:B------:R3:W-:Y:S04]  /*1a030*/  STL.64 [R1+0x458], R16 ;  /* 0x0004581001007387 */ /* 0x0007e80000100a00 */
[----:B------:R3:W-:Y:S01]  /*1a040*/  LDGSTS.E [R82+0x76a00], desc[UR16][R16.64], !P6 ;  /* 0x76a0000010527fae */ /* 0x0007e2000f1a1010 */
[----:B------:R-:W-:Y:S01]  /*1a050*/  ISETP.GE.U32.AND P6, PT, R4, 0x7ffffda2, PT ;  /* 0x7ffffda20400780c */ /* 0x000fe20003fc6070 */
[C---:B----4-:R-:W-:Y:S02]  /*1a060*/  IMAD.WIDE R18, R2.reuse, 0x4, R48 ;  /* 0x0000000402127825 */ /* 0x050fe400078e0230 */
[----:B------:R4:W-:Y:S01]  /*1a070*/  LDGSTS.E [R82+0x76c00], desc[UR16][R14.64], !P4 ;  /* 0x76c000000e527fae */ /* 0x0009e2000e1a1010 */
[----:B------:R-:W-:Y:S02]  /*1a080*/  IADD3 R4, PT, PT, R7, -0x1e1, RZ ;  /* 0xfffffe1f07047810 */ /* 0x000fe40007ffe0ff */
[----:B------:R-:W5:Y:S01]  /*1a090*/  LDC R7, c[0x0][0x3a0] ;  /* 0x0000e800ff077b82 */ /* 0x000f620000000800 */
[----:B------:R2:W-:Y:S01]  /*1a0a0*/  LDGSTS.E [R82+0x76e00], desc[UR16][R12.64], !P4 ;  /* 0x76e000000c527fae */ /* 0x0005e2000e1a1010 */
[----:B---3--:R-:W-:-:S03]  /*1a0b0*/  IMAD.WIDE R16, R2, 0x4, R50 ;  /* 0x0000000402107825 */ /* 0x008fc600078e0232 */
[----:B------:R4:W-:Y:S01]  /*1a0c0*/  STL.64 [R1+0x450], R14 ;  /* 0x0004500e01007387 */ /* 0x0009e20000100a00 */
[----:B------:R-:W-:Y:S01]  /*1a0d0*/  ISETP.GE.U32.AND P4, PT, R0, 0x7ffffda1, PT ;  /* 0x7ffffda10000780c */ /* 0x000fe20003f86070 */
[----:B-1----:R-:W-:Y:S02]  /*1a0e0*/  VIADD R0, R10, 0xfffffe1e ;  /* 0xfffffe1e0a007836 */ /* 0x002fe40000000000 */
[----:B------:R1:W-:Y:S01]  /*1a0f0*/  LDGSTS.E [R82+0x77000], desc[UR16][R18.64], !P5 ;  /* 0x7700000012527fae */ /* 0x0003e2000e9a1010 */
[----:B------:R-:W3:Y:S03]  /*1a100*/  LDC R10, c[0x0][0x3a0] ;  /* 0x0000e800ff0a7b82 */ /* 0x000ee60000000800 */
[----:B------:R2:W-:Y:S01]  /*1a110*/  STL.64 [R1+0x448], R12 ;  /* 0x0004480c01007387 */ /* 0x0005e20000100a00 */
[----:B----4-:R-:W-:-:S03]  /*1a120*/  IMAD.WIDE R14, R2, 0x4, R52 ;  /* 0x00000004020e7825 */ /* 0x010fc600078e0234 */
[----:B------:R4:W-:Y:S01]  /*1a130*/  LDGSTS.E [R82+0x77200], desc[UR16][R16.64], !P5 ;  /* 0x7720000010527fae */ /* 0x0009e2000e9a1010 */
[----:B------:R-:W-:Y:S01]  /*1a140*/  ISETP.GE.U32.AND P5, PT, R4, 0x7ffffda0, PT ;  /* 0x7ffffda00400780c */ /* 0x000fe20003fa6070 */
[----:B------:R-:W-:Y:S02]  /*1a150*/  VIADD R4, R5, 0xfffffe1d ;  /* 0xfffffe1d05047836 */ /* 0x000fe40000000000 */
[----:B------:R1:W-:Y:S01]  /*1a160*/  STL.64 [R1+0x440], R18 ;  /* 0x0004401201007387 */ /* 0x0003e20000100a00 */
[----:B------:R-:W3:Y:S01]  /*1a170*/  LDC R5, c[0x0][0x3a0] ;  /* 0x0000e800ff057b82 */ /* 0x000ee20000000800 */
[C---:B--2---:R-:W-:Y:S02]  /*1a180*/  IMAD.WIDE R12, R2.reuse, 0x4, R54 ;  /* 0x00000004020c7825 */ /* 0x044fe400078e0236 */
[----:B------:R4:W-:Y:S04]  /*1a190*/  STL.64 [R1+0x430], R16 ;  /* 0x0004301001007387 */ /* 0x0009e80000100a00 */
[----:B------:R2:W-:Y:S01]  /*1a1a0*/  LDGSTS.E [R82+0x77400], desc[UR16][R14.64], !P1 ;  /* 0x774000000e527fae */ /* 0x0005e2000c9a1010 */
[----:B-1----:R-:W-:-:S03]  /*1a1b0*/  IMAD.WIDE R18, R2, 0x4, R56 ;  /* 0x0000000402127825 */ /* 0x002fc600078e0238 */
[----:B------:R2:W-:Y:S01]  /*1a1c0*/  STL.64 [R1+0x428], R14 ;  /* 0x0004280e01007387 */ /* 0x0005e20000100a00 */
[----:B----4-:R-:W-:-:S03]  /*1a1d0*/  IMAD.WIDE R16, R2, 0x4, R58 ;  /* 0x0000000402107825 */ /* 0x010fc600078e023a */
[----:B------:R1:W-:Y:S01]  /*1a1e0*/  LDGSTS.E [R82+0x77600], desc[UR16][R12.64], !P1 ;  /* 0x776000000c527fae */ /* 0x0003e2000c9a1010 */
[----:B------:R-:W-:Y:S02]  /*1a1f0*/  ISETP.GE.U32.AND P1, PT, R0, 0x7ffffd9f, PT ;  /* 0x7ffffd9f0000780c */ /* 0x000fe40003f26070 */
[----:B------:R-:W-:Y:S01]  /*1a200*/  IADD3 R0, PT, PT, R9, -0x1e4, RZ ;  /* 0xfffffe1c09007810 */ /* 0x000fe20007ffe0ff */
[----:B------:R1:W-:Y:S01]  /*1a210*/  STL.64 [R1+0x418], R12 ;  /* 0x0004180c01007387 */ /* 0x0003e20000100a00 */
[----:B------:R-:W4:Y:S01]  /*1a220*/  LDC R9, c[0x0][0x3a0] ;  /* 0x0000e800ff097b82 */ /* 0x000f220000000800 */
[C---:B--2---:R-:W-:Y:S02]  /*1a230*/  IMAD.WIDE R14, R2.reuse, 0x4, R60 ;  /* 0x00000004020e7825 */ /* 0x044fe400078e023c */
[----:B------:R2:W-:Y:S04]  /*1a240*/  LDGSTS.E [R82+0x77800], desc[UR16][R18.64], !P6 ;  /* 0x7780000012527fae */ /* 0x0005e8000f1a1010 */
[----:B------:R2:W-:Y:S01]  /*1a250*/  LDGSTS.E [R82+0x77a00], desc[UR16][R16.64], !P6 ;  /* 0x77a0000010527fae */ /* 0x0005e2000f1a1010 */
[----:B-1----:R-:W-:Y:S01]  /*1a260*/  IMAD.WIDE R12, R2, 0x4, R62 ;  /* 0x00000004020c7825 */ /* 0x002fe200078e023e */
[----:B------:R-:W-:-:S02]  /*1a270*/  ISETP.GE.U32.AND P6, PT, R4, 0x7ffffd9e, PT ;  /* 0x7ffffd9e0400780c */ /* 0x000fc40003fc6070 */
[----:B------:R2:W-:Y:S01]  /*1a280*/  STL.64 [R1+0x410], R18 ;  /* 0x0004101201007387 */ /* 0x0005e20000100a00 */
[----:B------:R-:W-:-:S03]  /*1a290*/  VIADD R4, R6, 0xfffffe1b ;  /* 0xfffffe1b06047836 */ /* 0x000fc60000000000 */
[----:B------:R1:W-:Y:S01]  /*1a2a0*/  LDGSTS.E [R82+0x77c00], desc[UR16][R14.64], !P4 ;  /* 0x77c000000e527fae */ /* 0x0003e2000e1a1010 */
[----:B------:R-:W3:Y:S03]  /*1a2b0*/  LDC R6, c[0x0][0x3a0] ;  /* 0x0000e800ff067b82 */ /* 0x000ee60000000800 */
[----:B------:R1:W-:Y:S04]  /*1a2c0*/  STL.64 [R1+0x400], R16 ;  /* 0x0004001001007387 */ /* 0x0003e80000100a00 */
[----:B------:R5:W-:Y:S01]  /*1a2d0*/  LDGSTS.E [R82+0x77e00], desc[UR16][R12.64], !P4 ;  /* 0x77e000000c527fae */ /* 0x000be2000e1a1010 */
[----:B--2---:R-:W-:Y:S01]  /*1a2e0*/  IMAD.WIDE R18, R2, 0x4, R64 ;  /* 0x0000000402127825 */ /* 0x004fe200078e0240 */
[----:B------:R-:W-:-:S02]  /*1a2f0*/  ISETP.GE.U32.AND P4, PT, R0, 0x7ffffd9d, PT ;  /* 0x7ffffd9d0000780c */ /* 0x000fc40003f86070 */
[----:B------:R2:W-:Y:S01]  /*1a300*/  STL.64 [R1+0x3f8], R14 ;  /* 0x0003f80e01007387 */ /* 0x0005e20000100a00 */
[----:B------:R-:W-:Y:S02]  /*1a310*/  VIADD R0, R8, 0xfffffe1a ;  /* 0xfffffe1a08007836 */ /* 0x000fe40000000000 */
[----:B------:R-:W4:Y:S01]  /*1a320*/  LDC R8, c[0x0][0x3a0] ;  /* 0x0000e800ff087b82 */ /* 0x000f220000000800 */
[C---:B-1----:R-:W-:Y:S01]  /*1a330*/  IMAD.WIDE R16, R2.reuse, 0x4, R66 ;  /* 0x0000000402107825 */ /* 0x042fe200078e0242 */
[----:B------:R5:W-:Y:S04]  /*1a340*/  STL.64 [R1+0x3e8], R12 ;  /* 0x0003e80c01007387 */ /* 0x000be80000100a00 */
[----:B------:R1:W-:Y:S01]  /*1a350*/  STL.64 [R1+0x3e0], R18 ;  /* 0x0003e01201007387 */ /* 0x0003e20000100a00 */
[----:B--2---:R-:W-:-:S03]  /*1a360*/  IMAD.WIDE R14, R2, 0x4, R68 ;  /* 0x00000004020e7825 */ /* 0x004fc600078e0244 */
[----:B------:R1:W-:Y:S01]  /*1a370*/  LDGSTS.E [R82+0x78000], desc[UR16][R18.64], !P5 ;  /* 0x7800000012527fae */ /* 0x0003e2000e9a1010 */
[----:B------:R-:W2:Y:S01]  /*1a380*/  LDC R69, c[0x0][0x3a0] ;  /* 0x0000e800ff457b82 */ /* 0x000ea20000000800 */
[----:B-----5:R-:W-:Y:S02]  /*1a390*/  IMAD.WIDE R12, R2, 0x4, R70 ;  /* 0x00000004020c7825 */ /* 0x020fe400078e0246 */
[----:B------:R5:W-:Y:S04]  /*1a3a0*/  STL.64 [R1+0x3d0], R16 ;  /* 0x0003d01001007387 */ /* 0x000be80000100a00 */
[----:B------:R5:W-:Y:S01]  /*1a3b0*/  LDGSTS.E [R82+0x78200], desc[UR16][R16.64], !P5 ;  /* 0x7820000010527fae */ /* 0x000be2000e9a1010 */
[----:B------:R-:W-:Y:S01]  /*1a3c0*/  ISETP.GE.U32.AND P5, PT, R4, 0x7ffffd9c, PT ;  /* 0x7ffffd9c0400780c */ /* 0x000fe20003fa6070 */
[----:B------:R-:W2:Y:S01]  /*1a3d0*/  LDC R68, c[0x0][0x3a0] ;  /* 0x0000e800ff447b82 */ /* 0x000ea20000000800 */
[----:B-1----:R-:W-:Y:S01]  /*1a3e0*/  IMAD.WIDE R18, R2, 0x4, R72 ;  /* 0x0000000402127825 */ /* 0x002fe200078e0248 */
[----:B------:R1:W-:Y:S01]  /*1a3f0*/  LDGSTS.E [R82+0x78400], desc[UR16][R14.64], !P1 ;  /* 0x784000000e527fae */ /* 0x0003e2000c9a1010 */
[----:B------:R-:W-:-:S03]  /*1a400*/  IADD3 R4, PT, PT, R7, -0x1e7, RZ ;  /* 0xfffffe1907047810 */ /* 0x000fc60007ffe0ff */
[----:B------:R1:W-:Y:S01]  /*1a410*/  LDGSTS.E [R82+0x78600], desc[UR16][R12.64], !P1 ;  /* 0x786000000c527fae */ /* 0x0003e2000c9a1010 */
[----:B------:R-:W-:Y:S01]  /*1a420*/  ISETP.GE.U32.AND P1, PT, R0, 0x7ffffd9b, PT ;  /* 0x7ffffd9b0000780c */ /* 0x000fe20003f26070 */
[----:B------:R-:W2:Y:S01]  /*1a430*/  LDC R7, c[0x0][0x3a0] ;  /* 0x0000e800ff077b82 */ /* 0x000ea20000000800 */
[----:B-----5:R-:W-:Y:S01]  /*1a440*/  IMAD.WIDE R16, R2, 0x4, R74 ;  /* 0x0000000402107825 */ /* 0x020fe200078e024a */
[----:B------:R1:W-:Y:S04]  /*1a450*/  STL.64 [R1+0x3c8], R14 ;  /* 0x0003c80e01007387 */ /* 0x0003e80000100a00 */
[----:B------:R5:W-:Y:S01]  /*1a460*/  STL.64 [R1+0x3b8], R12 ;  /* 0x0003b80c01007387 */ /* 0x000be20000100a00 */
[----:B---3--:R-:W-:Y:S02]  /*1a470*/  VIADD R0, R10, 0xfffffe18 ;  /* 0xfffffe180a007836 */ /* 0x008fe40000000000 */
[----:B------:R-:W3:Y:S01]  /*1a480*/  LDC R10, c[0x0][0x3a0] ;  /* 0x0000e800ff0a7b82 */ /* 0x000ee20000000800 */
[----:B------:R4:W-:Y:S01]  /*1a490*/  LDGSTS.E [R82+0x78800], desc[UR16][R18.64], !P6 ;  /* 0x7880000012527fae */ /* 0x0009e2000f1a1010 */
[----:B-1----:R-:W-:-:S03]  /*1a4a0*/  IMAD.WIDE R14, R2, 0x4, R76 ;  /* 0x00000004020e7825 */ /* 0x002fc600078e024c */
[----:B------:R1:W-:Y:S01]  /*1a4b0*/  LDGSTS.E [R82+0x78a00], desc[UR16][R16.64], !P6 ;  /* 0x78a0000010527fae */ /* 0x0003e2000f1a1010 */
[----:B------:R-:W-:Y:S01]  /*1a4c0*/  ISETP.GE.U32.AND P6, PT, R4, 0x7ffffd9a, PT ;  /* 0x7ffffd9a0400780c */ /* 0x000fe20003fc6070 */
[C---:B-----5:R-:W-:Y:S02]  /*1a4d0*/  IMAD.WIDE R12, R2.reuse, 0x4, R78 ;  /* 0x00000004020c7825 */ /* 0x060fe400078e024e */
[----:B------:R4:W-:Y:S01]  /*1a4e0*/  STL.64 [R1+0x3b0], R18 ;  /* 0x0003b01201007387 */ /* 0x0009e20000100a00 */
[----:B------:R-:W5:Y:S01]  /*1a4f0*/  LDC R79, c[0x0][0x3a0] ;  /* 0x0000e800ff4f7b82 */ /* 0x000f620000000800 */
[----:B------:R-:W-:Y:S02]  /*1a500*/  VIADD R4, R5, 0xfffffe17 ;  /* 0xfffffe1705047836 */ /* 0x000fe40000000000 */
[----:B------:R1:W-:Y:S04]  /*1a510*/  STL.64 [R1+0x3a0], R16 ;  /* 0x0003a01001007387 */ /* 0x0003e80000100a00 */
[----:B------:R2:W-:Y:S01]  /*1a520*/  LDGSTS.E [R82+0x78c00], desc[UR16][R14.64], !P4 ;  /* 0x78c000000e527fae */ /* 0x0005e2000e1a1010 */
[----:B------:R-:W3:Y:S01]  /*1a530*/  LDC R5, c[0x0][0x3a0] ;  /* 0x0000e800ff057b82 */ /* 0x000ee20000000800 */
[----:B----4-:R-:W-:-:S02]  /*1a540*/  IMAD.WIDE R18, R2, 0x4, R80 ;  /* 0x0000000402127825 */ /* 0x010fc400078e0250 */
[----:B------:R2:W-:Y:S02]  /*1a550*/  STL.64 [R1+0x398], R14 ;  /* 0x0003980e01007387 */ /* 0x0005e40000100a00 */
[----:B-1----:R-:W-:Y:S02]  /*1a560*/  IMAD.WIDE R16, R2, 0x4, R94 ;  /* 0x0000000402107825 */ /* 0x002fe400078e025e */
[----:B------:R1:W-:Y:S01]  /*1a570*/  LDGSTS.E [R82+0x78e00], desc[UR16][R12.64], !P4 ;  /* 0x78e000000c527fae */ /* 0x0003e2000e1a1010 */
[----:B------:R-:W-:Y:S01]  /*1a580*/  ISETP.GE.U32.AND P4, PT, R0, 0x7ffffd99, PT ;  /* 0x7ffffd990000780c */ /* 0x000fe20003f86070 */
[----:B------:R-:W4:Y:S02]  /*1a590*/  LDC R95, c[0x0][0x3a0] ;  /* 0x0000e800ff5f7b82 */ /* 0x000f240000000800 */
[----:B------:R1:W-:Y:S01]  /*1a5a0*/  STL.64 [R1+0x388], R12 ;  /* 0x0003880c01007387 */ /* 0x0003e20000100a00 */
[----:B------:R-:W-:Y:S01]  /*1a5b0*/  IADD3 R0, PT, PT, R9, -0x1ea, RZ ;  /* 0xfffffe1609007810 */ /* 0x000fe20007ffe0ff */
[----:B--2---:R-:W-:-:S02]  /*1a5c0*/  IMAD.WIDE R14, R2, 0x4, R96 ;  /* 0x00000004020e7825 */ /* 0x004fc400078e0260 */
[----:B------:R2:W-:Y:S02]  /*1a5d0*/  LDGSTS.E [R82+0x79000], desc[UR16][R18.64], !P5 ;  /* 0x7900000012527fae */ /* 0x0005e4000e9a1010 */
[----:B------:R-:W3:Y:S02]  /*1a5e0*/  LDC R9, c[0x0][0x3a0] ;  /* 0x0000e800ff097b82 */ /* 0x000ee40000000800 */
[----:B------:R2:W-:Y:S01]  /*1a5f0*/  LDGSTS.E [R82+0x79200], desc[UR16][R16.64], !P5 ;  /* 0x7920000010527fae */ /* 0x0005e2000e9a1010 */
[----:B-1----:R-:W-:-:S03]  /*1a600*/  IMAD.WIDE R12, R2, 0x4, R98 ;  /* 0x00000004020c7825 */ /* 0x002fc600078e0262 */
[----:B------:R2:W-:Y:S01]  /*1a610*/  STL.64 [R1+0x380], R18 ;  /* 0x0003801201007387 */ /* 0x0005e20000100a00 */
[----:B------:R-:W-:-:S03]  /*1a620*/  ISETP.GE.U32.AND P5, PT, R4, 0x7ffffd98, PT ;  /* 0x7ffffd980400780c */ /* 0x000fc60003fa6070 */
[----:B------:R1:W-:Y:S01]  /*1a630*/  LDGSTS.E [R82+0x79400], desc[UR16][R14.64], !P1 ;  /* 0x794000000e527fae */ /* 0x0003e2000c9a1010 */
[----:B------:R-:W-:Y:S02]  /*1a640*/  VIADD R4, R6, 0xfffffe15 ;  /* 0xfffffe1506047836 */ /* 0x000fe40000000000 */
[----:B------:R-:W3:Y:S01]  /*1a650*/  LDC R6, c[0x0][0x3a0] ;  /* 0x0000e800ff067b82 */ /* 0x000ee20000000800 */
[----:B------:R1:W-:Y:S04]  /*1a660*/  STL.64 [R1+0x370], R16 ;  /* 0x0003701001007387 */ /* 0x0003e80000100a00 */
[----:B------:R4:W-:Y:S01]  /*1a670*/  LDGSTS.E [R82+0x79600], desc[UR16][R12.64], !P1 ;  /* 0x796000000c527fae */ /* 0x0009e2000c9a1010 */
[----:B--2---:R-:W-:Y:S01]  /*1a680*/  IMAD.WIDE R18, R2, 0x4, R100 ;  /* 0x0000000402127825 */ /* 0x004fe200078e0264 */
[----:B------:R-:W-:-:S02]  /*1a690*/  ISETP.GE.U32.AND P1, PT, R0, 0x7ffffd97, PT ;  /* 0x7ffffd970000780c */ /* 0x000fc40003f26070 */
[----:B------:R2:W-:Y:S01]  /*1a6a0*/  STL.64 [R1+0x368], R14 ;  /* 0x0003680e01007387 */ /* 0x0005e20000100a00 */
[----:B------:R-:W-:Y:S02]  /*1a6b0*/  VIADD R0, R8, 0xfffffe14 ;  /* 0xfffffe1408007836 */ /* 0x000fe40000000000 */
[----:B------:R-:W3:Y:S01]  /*1a6c0*/  LDC R8, c[0x0][0x3a0] ;  /* 0x0000e800ff087b82 */ /* 0x000ee20000000800 */
[C---:B-1----:R-:W-:Y:S01]  /*1a6d0*/  IMAD.WIDE R16, R2.reuse, 0x4, R102 ;  /* 0x0000000402107825 */ /* 0x042fe200078e0266 */
[----:B------:R4:W-:Y:S04]  /*1a6e0*/  STL.64 [R1+0x358], R12 ;  /* 0x0003580c01007387 */ /* 0x0009e80000100a00 */
[----:B------:R1:W-:Y:S01]  /*1a6f0*/  LDGSTS.E [R82+0x79800], desc[UR16][R18.64], !P6 ;  /* 0x7980000012527fae */ /* 0x0003e2000f1a1010 */
[----:B--2---:R-:W-:-:S03]  /*1a700*/  IMAD.WIDE R14, R2, 0x4, R104 ;  /* 0x00000004020e7825 */ /* 0x004fc600078e0268 */
[----:B------:R1:W-:Y:S01]  /*1a710*/  STL.64 [R1+0x350], R18 ;  /* 0x0003501201007387 */ /* 0x0003e20000100a00 */
[----:B----4-:R-:W-:-:S03]  /*1a720*/  IMAD.WIDE R12, R2, 0x4, R106 ;  /* 0x00000004020c7825 */ /* 0x010fc600078e026a */
[----:B------:R2:W-:Y:S01]  /*1a730*/  LDGSTS.E [R82+0x79a00], desc[UR16][R16.64], !P6 ;  /* 0x79a0000010527fae */ /* 0x0005e2000f1a1010 */
[----:B------:R-:W-:-:S03]  /*1a740*/  ISETP.GE.U32.AND P6, PT, R4, 0x7ffffd96, PT ;  /* 0x7ffffd960400780c */ /* 0x000fc60003fc6070 */
[----:B------:R2:W-:Y:S01]  /*1a750*/  STL.64 [R1+0x340], R16 ;  /* 0x0003401001007387 */ /* 0x0005e20000100a00 */
[----:B-1----:R-:W-:-:S03]  /*1a760*/  IMAD.WIDE R18, R2, 0x4, R108 ;  /* 0x0000000402127825 */ /* 0x002fc600078e026c */
[----:B------:R1:W-:Y:S01]  /*1a770*/  LDGSTS.E [R82+0x79c00], desc[UR16][R14.64], !P4 ;  /* 0x79c000000e527fae */ /* 0x0003e2000e1a1010 */
[----:B------:R-:W-:Y:S02]  /*1a780*/  IADD3 R4, PT, PT, R7, -0x1ed, RZ ;  /* 0xfffffe1307047810 */ /* 0x000fe40007ffe0ff */
[----:B------:R-:W4:Y:S01]  /*1a790*/  LDC R7, c[0x0][0x3a0] ;  /* 0x0000e800ff077b82 */ /* 0x000f220000000800 */
[----:B------:R1:W-:Y:S04]  /*1a7a0*/  STL.64 [R1+0x338], R14 ;  /* 0x0003380e01007387 */ /* 0x0003e80000100a00 */
[----:B------:R3:W-:Y:S01]  /*1a7b0*/  LDGSTS.E [R82+0x79e00], desc[UR16][R12.64], !P4 ;  /* 0x79e000000c527fae */ /* 0x0007e2000e1a1010 */
[----:B--2---:R-:W-:Y:S01]  /*1a7c0*/  IMAD.WIDE R16, R2, 0x4, R110 ;  /* 0x0000000402107825 */ /* 0x004fe200078e026e */
[----:B------:R-:W-:-:S02]  /*1a7d0*/  ISETP.GE.U32.AND P4, PT, R0, 0x7ffffd95, PT ;  /* 0x7ffffd950000780c */ /* 0x000fc40003f86070 */
[----:B------:R3:W-:Y:S01]  /*1a7e0*/  STL.64 [R1+0x328], R12 ;  /* 0x0003280c01007387 */ /* 0x0007e20000100a00 */
[----:B------:R-:W-:Y:S02]  /*1a7f0*/  VIADD R0, R11, 0xfffffe12 ;  /* 0xfffffe120b007836 */ /* 0x000fe40000000000 */
[----:B------:R-:W2:Y:S01]  /*1a800*/  LDC R11, c[0x0][0x3a0] ;  /* 0x0000e800ff0b7b82 */ /* 0x000ea20000000800 */
[C---:B-1----:R-:W-:Y:S01]  /*1a810*/  IMAD.WIDE R14, R2.reuse, 0x4, R112 ;  /* 0x00000004020e7825 */ /* 0x042fe200078e0270 */
[----:B------:R1:W-:Y:S04]  /*1a820*/  LDGSTS.E [R82+0x7a000], desc[UR16][R18.64], !P5 ;  /* 0x7a00000012527fae */ /* 0x0003e8000e9a1010 */
[----:B------:R1:W-:Y:S01]  /*1a830*/  LDGSTS.E [R82+0x7a200], desc[UR16][R16.64], !P5 ;  /* 0x7a20000010527fae */ /* 0x0003e2000e9a1010 */
[----:B---3--:R-:W-:-:S03]  /*1a840*/  IMAD.WIDE R12, R2, 0x4, R114 ;  /* 0x00000004020c7825 */ /* 0x008fc600078e0272 */
[----:B------:R3:W-:Y:S01]  /*1a850*/  LDGSTS.E [R82+0x7a400], desc[UR16][R14.64], !P1 ;  /* 0x7a4000000e527fae */ /* 0x0007e2000c9a1010 */
[----:B------:R-:W-:Y:S01]  /*1a860*/  ISETP.GE.U32.AND P5, PT, R4, 0x7ffffd94, PT ;  /* 0x7ffffd940400780c */ /* 0x000fe20003fa6070 */
[----:B------:R-:W-:Y:S02]  /*1a870*/  VIADD R4, R5, 0xfffffe11 ;  /* 0xfffffe1105047836 */ /* 0x000fe40000000000 */
[----:B------:R1:W-:Y:S01]  /*1a880*/  STL.64 [R1+0x320], R18 ;  /* 0x0003201201007387 */ /* 0x0003e20000100a00 */
[----:B------:R-:W2:Y:S03]  /*1a890*/  LDC R5, c[0x0][0x3a0] ;  /* 0x0000e800ff057b82 */ /* 0x000ea60000000800 */
[----:B------:R3:W-:Y:S01]  /*1a8a0*/  LDGSTS.E [R82+0x7a600], desc[UR16][R12.64], !P1 ;  /* 0x7a6000000c527fae */ /* 0x0007e2000c9a1010 */
[----:B------:R-:W-:Y:S02]  /*1a8b0*/  ISETP.GE.U32.AND P1, PT, R0, 0x7ffffd93, PT ;  /* 0x7ffffd930000780c */ /* 0x000fe40003f26070 */
[----:B------:R-:W-:Y:S01]  /*1a8c0*/  IADD3 R0, PT, PT, R10, -0x1f0, RZ ;  /* 0xfffffe100a007810 */ /* 0x000fe20007ffe0ff */
[----:B------:R3:W-:Y:S01]  /*1a8d0*/  STL.64 [R1+0x310], R16 ;  /* 0x0003101001007387 */ /* 0x0007e20000100a00 */
[----:B------:R-:W2:Y:S01]  /*1a8e0*/  LDC R10, c[0x0][0x3a0] ;  /* 0x0000e800ff0a7b82 */ /* 0x000ea20000000800 */
[----:B-1----:R-:W-:-:S02]  /*1a8f0*/  IMAD.WIDE R18, R2, 0x4, R116 ;  /* 0x0000000402127825 */ /* 0x002fc400078e0274 */
[----:B------:R1:W-:Y:S04]  /*1a900*/  STL.64 [R1+0x308], R14 ;  /* 0x0003080e01007387 */ /* 0x0003e80000100a00 */
[----:B------:R4:W-:Y:S01]  /*1a910*/  STL.64 [R1+0x2f8], R12 ;  /* 0x0002f80c01007387 */ /* 0x0009e20000100a00 */
[----:B---3--:R-:W-:-:S03]  /*1a920*/  IMAD.WIDE R16, R2, 0x4, R118 ;  /* 0x0000000402107825 */ /* 0x008fc600078e0276 */
[----:B------:R3:W-:Y:S01]  /*1a930*/  LDGSTS.E [R82+0x7a800], desc[UR16][R18.64], !P6 ;  /* 0x7a80000012527fae */ /* 0x0007e2000f1a1010 */
[----:B-1----:R-:W-:-:S03]  /*1a940*/  IMAD.WIDE R14, R2, 0x4, R120 ;  /* 0x00000004020e7825 */ /* 0x002fc600078e0278 */
[----:B------:R1:W-:Y:S01]  /*1a950*/  LDGSTS.E [R82+0x7aa00], desc[UR16][R16.64], !P6 ;  /* 0x7aa0000010527fae */ /* 0x0003e2000f1a1010 */
[----:B----4-:R-:W-:-:S03]  /*1a960*/  IMAD.WIDE R12, R2, 0x4, R122 ;  /* 0x00000004020c7825 */ /* 0x010fc600078e027a */
[----:B------:R3:W-:Y:S01]  /*1a970*/  STL.64 [R1+0x2f0], R18 ;  /* 0x0002f01201007387 */ /* 0x0007e20000100a00 */
[----:B------:R-:W-:-:S03]  /*1a980*/  ISETP.GE.U32.AND P6, PT, R4, 0x7ffffd92, PT ;  /* 0x7ffffd920400780c */ /* 0x000fc60003fc6070 */
[----:B------:R4:W-:Y:S01]  /*1a990*/  LDGSTS.E [R82+0x7ac00], desc[UR16][R14.64], !P4 ;  /* 0x7ac000000e527fae */ /* 0x0009e2000e1a1010 */
[----:B------:R-:W-:Y:S02]  /*1a9a0*/  VIADD R4, R6, 0xfffffe0f ;  /* 0xfffffe0f06047836 */ /* 0x000fe40000000000 */
[----:B------:R-:W2:Y:S01]  /*1a9b0*/  LDC R6, c[0x0][0x3a0] ;  /* 0x0000e800ff067b82 */ /* 0x000ea20000000800 */
[----:B------:R1:W-:Y:S04]  /*1a9c0*/  STL.64 [R1+0x2e0], R16 ;  /* 0x0002e01001007387 */ /* 0x0003e80000100a00 */
[----:B------:R4:W-:Y:S01]  /*1a9d0*/  LDGSTS.E [R82+0x7ae00], desc[UR16][R12.64], !P4 ;  /* 0x7ae000000c527fae */ /* 0x0009e2000e1a1010 */
[----:B---3--:R-:W-:Y:S01]  /*1a9e0*/  IMAD.WIDE R18, R2, 0x4, R124 ;  /* 0x0000000402127825 */ /* 0x008fe200078e027c */
[----:B------:R-:W-:-:S02]  /*1a9f0*/  ISETP.GE.U32.AND P4, PT, R0, 0x7ffffd91, PT ;  /* 0x7ffffd910000780c */ /* 0x000fc40003f86070 */
[----:B------:R4:W-:Y:S01]  /*1aa00*/  STL.64 [R1+0x2d8], R14 ;  /* 0x0002d80e01007387 */ /* 0x0009e20000100a00 */
[----:B------:R-:W-:Y:S02]  /*1aa10*/  VIADD R0, R9, 0xfffffe0e ;  /* 0xfffffe0e09007836 */ /* 0x000fe40000000000 */
[----:B------:R-:W3:Y:S01]  /*1aa20*/  LDC R9, c[0x0][0x3a0] ;  /* 0x0000e800ff097b82 */ /* 0x000ee20000000800 */
[C---:B-1----:R-:W-:Y:S01]  /*1aa30*/  IMAD.WIDE R16, R2.reuse, 0x4, R126 ;  /* 0x0000000402107825 */ /* 0x042fe200078e027e */
[----:B------:R1:W-:Y:S04]  /*1aa40*/  STL.64 [R1+0x2c8], R12 ;  /* 0x0002c80c01007387 */ /* 0x0003e80000100a00 */
[----:B------:R5:W-:Y:S01]  /*1aa50*/  LDGSTS.E [R82+0x7b000], desc[UR16][R18.64], !P5 ;  /* 0x7b00000012527fae */ /* 0x000be2000e9a1010 */
[----:B----4-:R-:W-:-:S03]  /*1aa60*/  IMAD.WIDE R14, R2, 0x4, R128 ;  /* 0x00000004020e7825 */ /* 0x010fc600078e0280 */
[----:B------:R4:W-:Y:S01]  /*1aa70*/  LDGSTS.E [R82+0x7b200], desc[UR16][R16.64], !P5 ;  /* 0x7b20000010527fae */ /* 0x0009e2000e9a1010 */
[----:B------:R-:W-:Y:S01]  /*1aa80*/  ISETP.GE.U32.AND P5, PT, R4, 0x7ffffd90, PT ;  /* 0x7ffffd900400780c */ /* 0x000fe20003fa6070 */
[----:B-1----:R-:W-:Y:S02]  /*1aa90*/  IMAD.WIDE R12, R2, 0x4, R130 ;  /* 0x00000004020c7825 */ /* 0x002fe400078e0282 */
[----:B------:R5:W-:Y:S01]  /*1aaa0*/  STL.64 [R1+0x2c0], R18 ;  /* 0x0002c01201007387 */ /* 0x000be20000100a00 */
[----:B------:R-:W-:Y:S02]  /*1aab0*/  IADD3 R4, PT, PT, R8, -0x1f3, RZ ;  /* 0xfffffe0d08047810 */ /* 0x000fe40007ffe0ff */
[----:B------:R-:W1:Y:S01]  /*1aac0*/  LDC R8, c[0x0][0x3a0] ;  /* 0x0000e800ff087b82 */ /* 0x000e620000000800 */
[----:B------:R4:W-:Y:S04]  /*1aad0*/  STL.64 [R1+0x2b0], R16 ;  /* 0x0002b01001007387 */ /* 0x0009e80000100a00 */
[----:B------:R2:W-:Y:S01]  /*1aae0*/  LDGSTS.E [R82+0x7b400], desc[UR16][R14.64], !P1 ;  /* 0x7b4000000e527fae */ /* 0x0005e2000c9a1010 */
[----:B-----5:R-:W-:-:S03]  /*1aaf0*/  IMAD.WIDE R18, R2, 0x4, R134 ;  /* 0x0000000402127825 */ /* 0x020fc600078e0286 */
[----:B------:R5:W-:Y:S01]  /*1ab00*/  STL.64 [R1+0x2a8], R14 ;  /* 0x0002a80e01007387 */ /* 0x000be20000100a00 */
[----:B----4-:R-:W-:-:S03]  /*1ab10*/  IMAD.WIDE R16, R2, 0x4, R136 ;  /* 0x0000000402107825 */ /* 0x010fc600078e0288 */
[----:B------:R4:W-:Y:S01]  /*1ab20*/  LDGSTS.E [R82+0x7b600], desc[UR16][R12.64], !P1 ;  /* 0x7b6000000c527fae */ /* 0x0009e2000c9a1010 */
[----:B------:R-:W-:Y:S01]  /*1ab30*/  ISETP.GE.U32.AND P1, PT, R0, 0x7ffffd8f, PT ;  /* 0x7ffffd8f0000780c */ /* 0x000fe20003f26070 */
[----:B--2---:R-:W-:Y:S02]  /*1ab40*/  VIADD R0, R11, 0xfffffe0c ;  /* 0xfffffe0c0b007836 */ /* 0x004fe40000000000 */
[----:B------:R4:W-:Y:S01]  /*1ab50*/  STL.64 [R1+0x298], R12 ;  /* 0x0002980c01007387 */ /* 0x0009e20000100a00 */
[----:B------:R-:W2:Y:S01]  /*1ab60*/  LDC R11, c[0x0][0x3a0] ;  /* 0x0000e800ff0b7b82 */ /* 0x000ea20000000800 */
[C---:B-----5:R-:W-:Y:S02]  /*1ab70*/  IMAD.WIDE R14, R2.reuse, 0x4, R138 ;  /* 0x00000004020e7825 */ /* 0x060fe400078e028a */
[----:B------:R5:W-:Y:S04]  /*1ab80*/  LDGSTS.E [R82+0x7b800], desc[UR16][R18.64], !P6 ;  /* 0x7b80000012527fae */ /* 0x000be8000f1a1010 */
[----:B------:R5:W-:Y:S01]  /*1ab90*/  STL.64 [R1+0x290], R18 ;  /* 0x0002901201007387 */ /* 0x000be20000100a00 */
[----:B----4-:R-:W-:-:S03]  /*1aba0*/  IMAD.WIDE R12, R2, 0x4, R140 ;  /* 0x00000004020c7825 */ /* 0x010fc600078e028c */
[----:B------:R4:W-:Y:S01]  /*1abb0*/  LDGSTS.E [R82+0x7ba00], desc[UR16][R16.64], !P6 ;  /* 0x7ba0000010527fae */ /* 0x0009e2000f1a1010 */
[----:B------:R-:W-:-:S03]  /*1abc0*/  ISETP.GE.U32.AND P6, PT, R4, 0x7ffffd8e, PT ;  /* 0x7ffffd8e0400780c */ /* 0x000fc60003fc6070 */
[----:B------:R4:W-:Y:S01]  /*1abd0*/  STL.64 [R1+0x280], R16 ;  /* 0x0002801001007387 */ /* 0x0009e20000100a00 */
[----:B------:R-:W-:Y:S02]  /*1abe0*/  VIADD R4, R5, 0xfffffe0b ;  /* 0xfffffe0b05047836 */ /* 0x000fe40000000000 */
[----:B------:R-:W1:Y:S01]  /*1abf0*/  LDC R5, c[0x0][0x3a0] ;  /* 0x0000e800ff057b82 */ /* 0x000e620000000800 */
[----:B------:R3:W-:Y:S01]  /*1ac00*/  LDGSTS.E [R82+0x7bc00], desc[UR16][R14.64], !P4 ;  /* 0x7bc000000e527fae */ /* 0x0007e2000e1a1010 */
[----:B-----5:R-:W-:-:S03]  /*1ac10*/  IMAD.WIDE R18, R2, 0x4, R142 ;  /* 0x0000000402127825 */ /* 0x020fc600078e028e */
[----:B------:R5:W-:Y:S01]  /*1ac20*/  LDGSTS.E [R82+0x7be00], desc[UR16][R12.64], !P4 ;  /* 0x7be000000c527fae */ /* 0x000be2000e1a1010 */
[----:B------:R-:W-:Y:S01]  /*1ac30*/  ISETP.GE.U32.AND P4, PT, R0, 0x7ffffd8d, PT ;  /* 0x7ffffd8d0000780c */ /* 0x000fe20003f86070 */
[----:B----4-:R-:W-:Y:S02]  /*1ac40*/  IMAD.WIDE R16, R2, 0x4, R144 ;  /* 0x0000000402107825 */ /* 0x010fe400078e0290 */
[----:B------:R3:W-:Y:S01]  /*1ac50*/  STL.64 [R1+0x278], R14 ;  /* 0x0002780e01007387 */ /* 0x0007e20000100a00 */
[----:B------:R-:W-:Y:S02]  /*1ac60*/  IADD3 R0, PT, PT, R10, -0x1f6, RZ ;  /* 0xfffffe0a0a007810 */ /* 0x000fe40007ffe0ff */
[----:B------:R-:W4:Y:S01]  /*1ac70*/  LDC R10, c[0x0][0x3a0] ;  /* 0x0000e800ff0a7b82 */ /* 0x000f220000000800 */
[----:B------:R5:W-:Y:S04]  /*1ac80*/  STL.64 [R1+0x268], R12 ;  /* 0x0002680c01007387 */ /* 0x000be80000100a00 */
[----:B------:R2:W-:Y:S01]  /*1ac90*/  LDGSTS.E [R82+0x7c000], desc[UR16][R18.64], !P5 ;  /* 0x7c00000012527fae */ /* 0x0005e2000e9a1010 */
[----:B---3--:R-:W-:-:S03]  /*1aca0*/  IMAD.WIDE R14, R2, 0x4, R146 ;  /* 0x00000004020e7825 */ /* 0x008fc600078e0292 */
[----:B------:R3:W-:Y:S01]  /*1acb0*/  LDGSTS.E [R82+0x7c200], desc[UR16][R16.64], !P5 ;  /* 0x7c20000010527fae */ /* 0x0007e2000e9a1010 */
[----:B------:R-:W-:Y:S01]  /*1acc0*/  ISETP.GE.U32.AND P5, PT, R4, 0x7ffffd8c, PT ;  /* 0x7ffffd8c0400780c */ /* 0x000fe20003fa6070 */
[C---:B-----5:R-:W-:Y:S02]  /*1acd0*/  IMAD.WIDE R12, R2.reuse, 0x4, R148 ;  /* 0x00000004020c7825 */ /* 0x060fe400078e0294 */
[----:B------:R2:W-:Y:S04]  /*1ace0*/  STL.64 [R1+0x260], R18 ;  /* 0x0002601201007387 */ /* 0x0005e80000100a00 */
[----:B------:R3:W-:Y:S01]  /*1acf0*/  STL.64 [R1+0x250], R16 ;  /* 0x0002501001007387 */ /* 0x0007e20000100a00 */
[----:B------:R-:W-:Y:S02]  /*1ad00*/  VIADD R4, R7, 0xfffffe09 ;  /* 0xfffffe0907047836 */ /* 0x000fe40000000000 */
[----:B------:R-:W5:Y:S01]  /*1ad10*/  LDC R7, c[0x0][0x3a0] ;  /* 0x0000e800ff077b82 */ /* 0x000f620000000800 */
[----:B------:R1:W-:Y:S01]  /*1ad20*/  STL.64 [R1+0x248], R14 ;  /* 0x0002480e01007387 */ /* 0x0003e20000100a00 */
[----:B--2---:R-:W-:-:S03]  /*1ad30*/  IMAD.WIDE R18, R2, 0x4, R150 ;  /* 0x0000000402127825 */ /* 0x004fc600078e0296 */
[----:B------:R1:W-:Y:S01]  /*1ad40*/  LDGSTS.E [R82+0x7c400], desc[UR16][R14.64], !P1 ;  /* 0x7c4000000e527fae */ /* 0x0003e2000c9a1010 */
[----:B------:R-:W-:-:S03]  /*1ad50*/  IMAD.WIDE R74, R3, 0x4, R210 ;  /* 0x00000004034a7825 */ /* 0x000fc600078e02d2 */
[----:B------:R2:W-:Y:S01]  /*1ad60*/  STL.64 [R1+0x238], R12 ;  /* 0x0002380c01007387 */ /* 0x0005e20000100a00 */
[----:B------:R-:W-:-:S03]  /*1ad70*/  IMAD.WIDE R72, R3, 0x4, R226 ;  /* 0x0000000403487825 */ /* 0x000fc600078e02e2 */
[----:B------:R2:W-:Y:S01]  /*1ad80*/  LDGSTS.E [R82+0x7c600], desc[UR16][R12.64], !P1 ;  /* 0x7c6000000c527fae */ /* 0x0005e2000c9a1010 */
[----:B------:R-:W-:Y:S01]  /*1ad90*/  ISETP.GE.U32.AND P1, PT, R0, 0x7ffffd8b, PT ;  /* 0x7ffffd8b0000780c */ /* 0x000fe20003f26070 */
[----:B------:R-:W4:Y:S01]  /*1ada0*/  LDC R151, c[0x0][0x3a0] ;  /* 0x0000e800ff977b82 */ /* 0x000f220000000800 */
[C---:B---3--:R-:W-:Y:S01]  /*1adb0*/  IMAD.WIDE R16, R2.reuse, 0x4, R152 ;  /* 0x0000000402107825 */ /* 0x048fe200078e0298 */
[----:B------:R3:W-:Y:S03]  /*1adc0*/  LDGSTS.E [R82+0x7c800], desc[UR16][R18.64], !P6 ;  /* 0x7c80000012527fae */ /* 0x0007e6000f1a1010 */
[----:B-1----:R-:W-:Y:S01]  /*1add0*/  IMAD.WIDE R14, R2, 0x4, R154 ;  /* 0x00000004020e7825 */ /* 0x002fe200078e029a */
[----:B------:R3:W-:Y:S03]  /*1ade0*/  STL.64 [R1+0x230], R18 ;  /* 0x0002301201007387 */ /* 0x0007e60000100a00 */
[----:B------:R-:W-:Y:S01]  /*1adf0*/  IMAD.WIDE R80, R3, 0x4, R228 ;  /* 0x0000000403507825 */ /* 0x000fe200078e02e4 */
[----:B------:R1:W-:Y:S03]  /*1ae00*/  LDGSTS.E [R82+0x7ca00], desc[UR16][R16.64], !P6 ;  /* 0x7ca0000010527fae */ /* 0x0003e6000f1a1010 */
[----:B------:R-:W-:-:S02]  /*1ae10*/  VIADD R252, R252, 0x7f ;  /* 0x0000007ffcfc7836 */ /* 0x000fc40000000000 */
[----:B------:R-:W-:Y:S02]  /*1ae20*/  VIADD R69, R69, 0xfffffdfe ;  /* 0xfffffdfe45457836 */ /* 0x000fe40000000000 */
[----:B------:R-:W-:Y:S02]  /*1ae30*/  VIADD R68, R68, 0xfffffdfd ;  /* 0xfffffdfd44447836 */ /* 0x000fe40000000000 */
[C---:B------:R-:W-:Y:S01]  /*1ae40*/  VIADD R78, R82.reuse, 0x100000 ;  /* 0x00100000524e7836 */ /* 0x040fe20000000000 */
[----:B------:R-:W-:Y:S01]  /*1ae50*/  IADD3 R94, PT, PT, R82, 0x100000, RZ ;  /* 0x00100000525e7810 */ /* 0x000fe20007ffe0ff */
[----:B--2---:R-:W-:Y:S01]  /*1ae60*/  IMAD.WIDE R12, R2, 0x4, R156 ;  /* 0x00000004020c7825 */ /* 0x004fe200078e029c */
[----:B------:R1:W-:Y:S01]  /*1ae70*/  STL.64 [R1+0x220], R16 ;  /* 0x0002201001007387 */ /* 0x0003e20000100a00 */
[----:B------:R-:W-:Y:S01]  /*1ae80*/  IADD3 R133, PT, PT, R133, -0x20e, RZ ;  /* 0xfffffdf285857810 */ /* 0x000fe20007ffe0ff */
[----:B------:R-:W2:Y:S01]  /*1ae90*/  LDC R156, c[0x0][0x3a0] ;  /* 0x0000e800ff9c7b82 */ /* 0x000ea20000000800 */
[----:B------:R-:W-:Y:S01]  /*1aea0*/  VIADD R0, R9, 0xfffffe08 ;  /* 0xfffffe0809007836 */ /* 0x000fe20000000000 */
[----:B------:R-:W-:Y:S01]  /*1aeb0*/  ISETP.GE.U32.AND P6, PT, R4, 0x7ffffd8a, PT ;  /* 0x7ffffd8a0400780c */ /* 0x000fe20003fc6070 */
[----:B------:R4:W-:Y:S01]  /*1aec0*/  LDGSTS.E [R82+0x7cc00], desc[UR16][R14.64], !P4 ;  /* 0x7cc000000e527fae */ /* 0x0009e2000e1a1010 */
[----:B---3--:R-:W-:-:S04]  /*1aed0*/  IMAD.WIDE R18, R2, 0x4, R158 ;  /* 0x0000000402127825 */ /* 0x008fc800078e029e */
[----:B------:R-:W3:Y:S01]  /*1aee0*/  LDC R9, c[0x0][0x3a0] ;  /* 0x0000e800ff097b82 */ /* 0x000ee20000000800 */
[----:B------:R4:W-:Y:S01]  /*1aef0*/  LDGSTS.E [R82+0x7ce00], desc[UR16][R12.64], !P4 ;  /* 0x7ce000000c527fae */ /* 0x0009e2000e1a1010 */
[----:B-1----:R-:W-:Y:S01]  /*1af00*/  IMAD.WIDE R16, R2, 0x4, R160 ;  /* 0x0000000402107825 */ /* 0x002fe200078e02a0 */
[----:B------:R-:W-:Y:S02]  /*1af10*/  ISETP.GE.U32.AND P4, PT, R0, 0x7ffffd89, PT ;  /* 0x7ffffd890000780c */ /* 0x000fe40003f86070 */
[----:B------:R4:W-:Y:S01]  /*1af20*/  STL.64 [R1+0x218], R14 ;  /* 0x0002180e01007387 */ /* 0x0009e20000100a00 */
[----:B------:R-:W-:Y:S01]  /*1af30*/  IADD3 R4, PT, PT, R8, -0x1f9, RZ ;  /* 0xfffffe0708047810 */ /* 0x000fe20007ffe0ff */
[----:B------:R-:W-:Y:S01]  /*1af40*/  VIADD R0, R11, 0xfffffe06 ;  /* 0xfffffe060b007836 */ /* 0x000fe20000000000 */
[----:B------:R-:W1:Y:S01]  /*1af50*/  LDC R8, c[0x0][0x3a0] ;  /* 0x0000e800ff087b82 */ /* 0x000e620000000800 */
[----:B------:R5:W-:Y:S04]  /*1af60*/  STL.64 [R1+0x208], R12 ;  /* 0x0002080c01007387 */ /* 0x000be80000100a00 */
[----:B------:R5:W-:Y:S01]  /*1af70*/  LDGSTS.E [R82+0x7d000], desc[UR16][R18.64], !P5 ;  /* 0x7d00000012527fae */ /* 0x000be2000e9a1010 */
[----:B------:R-:W-:-:S02]  /*1af80*/  IMAD.WIDE R138, R3, 0x4, R198 ;  /* 0x00000004038a7825 */ /* 0x000fc400078e02c6 */
[----:B------:R-:W1:Y:S01]  /*1af90*/  LDC R157, c[0x0][0x3a0] ;  /* 0x0000e800ff9d7b82 */ /* 0x000e620000000800 */
[----:B------:R2:W-:Y:S01]  /*1afa0*/  LDGSTS.E [R82+0x7d200], desc[UR16][R16.64], !P5 ;  /* 0x7d20000010527fae */ /* 0x0005e2000e9a1010 */
[----:B----4-:R-:W-:Y:S01]  /*1afb0*/  IMAD.WIDE R14, R2, 0x4, R162 ;  /* 0x00000004020e7825 */ /* 0x010fe200078e02a2 */
[----:B------:R-:W-:-:S03]  /*1afc0*/  ISETP.GE.U32.AND P5, PT, R4, 0x7ffffd88, PT ;  /* 0x7ffffd880400780c */ /* 0x000fc60003fa6070 */
[----:B-----5:R-:W-:Y:S01]  /*1afd0*/  IMAD.WIDE R12, R2, 0x4, R164 ;  /* 0x00000004020c7825 */ /* 0x020fe200078e02a4 */
[----:B------:R4:W-:Y:S01]  /*1afe0*/  STL.64 [R1+0x200], R18 ;  /* 0x0002001201007387 */ /* 0x0009e20000100a00 */
[----:B------:R-:W5:Y:S03]  /*1aff0*/  LDC R163, c[0x0][0x3a0] ;  /* 0x0000e800ffa37b82 */ /* 0x000f660000000800 */
[----:B------:R2:W-:Y:S01]  /*1b000*/  STL.64 [R1+0x1f0], R16 ;  /* 0x0001f01001007387 */ /* 0x0005e20000100a00 */
[----:B------:R-:W-:-:S03]  /*1b010*/  VIADD R4, R6, 0xfffffe05 ;  /* 0xfffffe0506047836 */ /* 0x000fc60000000000 */
[----:B------:R3:W-:Y:S01]  /*1b020*/  STL.64 [R1+0x1e8], R14 ;  /* 0x0001e80e01007387 */ /* 0x0007e20000100a00 */
[----:B------:R-:W1:Y:S01]  /*1b030*/  LDC R6, c[0x0][0x3a0] ;  /* 0x0000e800ff067b82 */ /* 0x000e620000000800 */
[C---:B----4-:R-:W-:Y:S02]  /*1b040*/  IMAD.WIDE R18, R2.reuse, 0x4, R166 ;  /* 0x0000000402127825 */ /* 0x050fe400078e02a6 */
[----:B------:R3:W-:Y:S02]  /*1b050*/  LDGSTS.E [R82+0x7d400], desc[UR16][R14.64], !P1 ;  /* 0x7d4000000e527fae */ /* 0x0007e4000c9a1010 */
[----:B--2---:R-:W-:Y:S02]  /*1b060*/  IMAD.WIDE R16, R2, 0x4, R168 ;  /* 0x0000000402107825 */ /* 0x004fe400078e02a8 */
[----:B------:R2:W-:Y:S01]  /*1b070*/  STL.64 [R1+0x1d8], R12 ;  /* 0x0001d80c01007387 */ /* 0x0005e20000100a00 */
[----:B------:R-:W4:Y:S03]  /*1b080*/  LDC R162, c[0x0][0x3a0] ;  /* 0x0000e800ffa27b82 */ /* 0x000f260000000800 */
[----:B------:R2:W-:Y:S01]  /*1b090*/  LDGSTS.E [R82+0x7d600], desc[UR16][R12.64], !P1 ;  /* 0x7d6000000c527fae */ /* 0x0005e2000c9a1010 */
[----:B------:R-:W-:Y:S01]  /*1b0a0*/  ISETP.GE.U32.AND P1, PT, R0, 0x7ffffd87, PT ;  /* 0x7ffffd870000780c */ /* 0x000fe20003f26070 */
[----:B---3--:R-:W-:Y:S01]  /*1b0b0*/  IMAD.WIDE R14, R2, 0x4, R170 ;  /* 0x00000004020e7825 */ /* 0x008fe200078e02aa */
[----:B------:R-:W-:Y:S01]  /*1b0c0*/  IADD3 R0, PT, PT, R10, -0x1fc, RZ ;  /* 0xfffffe040a007810 */ /* 0x000fe20007ffe0ff */
[----:B------:R-:W-:Y:S01]  /*1b0d0*/  STL.64 [R1+0x1d0], R18 ;  /* 0x0001d01201007387 */ /* 0x000fe20000100a00 */
[----:B------:R-:W3:Y:S03]  /*1b0e0*/  LDC R168, c[0x0][0x3a0] ;  /* 0x0000e800ffa87b82 */ /* 0x000ee60000000800 */
[----:B------:R-:W-:Y:S01]  /*1b0f0*/  LDGSTS.E [R82+0x7d800], desc[UR16][R18.64], !P6 ;  /* 0x7d80000012527fae */ /* 0x000fe2000f1a1010 */
[----:B--2---:R-:W-:-:S03]  /*1b100*/  IMAD.WIDE R12, R2, 0x4, R172 ;  /* 0x00000004020c7825 */ /* 0x004fc600078e02ac */
[----:B------:R2:W-:Y:S01]  /*1b110*/  STL.64 [R1+0x1c0], R16 ;  /* 0x0001c01001007387 */ /* 0x0005e20000100a00 */
[----:B------:R-:W1:Y:S03]  /*1b120*/  LDC R198, c[0x0][0x3a0] ;  /* 0x0000e800ffc67b82 */ /* 0x000e660000000800 */
[----:B------:R2:W-:Y:S01]  /*1b130*/  LDGSTS.E [R82+0x7da00], desc[UR16][R16.64], !P6 ;  /* 0x7da0000010527fae */ /* 0x0005e2000f1a1010 */
[----:B------:R-:W-:Y:S01]  /*1b140*/  ISETP.GE.U32.AND P6, PT, R4, 0x7ffffd86, PT ;  /* 0x7ffffd860400780c */ /* 0x000fe20003fc6070 */
[----:B------:R-:W-:Y:S02]  /*1b150*/  VIADD R4, R5, 0xfffffe03 ;  /* 0xfffffe0305047836 */ /* 0x000fe40000000000 */
[----:B------:R5:W-:Y:S01]  /*1b160*/  STL.64 [R1+0x1b8], R14 ;  /* 0x0001b80e01007387 */ /* 0x000be20000100a00 */
[----:B------:R-:W-:Y:S01]  /*1b170*/  IMAD.WIDE R128, R3, 0x4, R200 ;  /* 0x0000000403807825 */ /* 0x000fe200078e02c8 */
[----:B------:R-:W1:Y:S02]  /*1b180*/  LDC R211, c[0x0][0x3a0] ;  /* 0x0000e800ffd37b82 */ /* 0x000e640000000800 */
[----:B------:R5:W-:Y:S01]  /*1b190*/  LDGSTS.E [R82+0x7dc00], desc[UR16][R14.64], !P4 ;  /* 0x7dc000000e527fae */ /* 0x000be2000e1a1010 */
[----:B--2---:R-:W-:-:S03]  /*1b1a0*/  IMAD.WIDE R16, R2, 0x4, R174 ;  /* 0x0000000402107825 */ /* 0x004fc600078e02ae */
[----:B------:R2:W-:Y:S01]  /*1b1b0*/  LDGSTS.E [R82+0x7de00], desc[UR16][R12.64], !P4 ;  /* 0x7de000000c527fae */ /* 0x0005e2000e1a1010 */
[----:B------:R-:W-:Y:S01]  /*1b1c0*/  ISETP.GE.U32.AND P4, PT, R0, 0x7ffffd85, PT ;  /* 0x7ffffd850000780c */ /* 0x000fe20003f86070 */
[----:B------:R-:W1:Y:S02]  /*1b1d0*/  LDC R174, c[0x0][0x3a0] ;  /* 0x0000e800ffae7b82 */ /* 0x000e640000000800 */
[----:B------:R2:W-:Y:S01]  /*1b1e0*/  STL.64 [R1+0x1a8], R12 ;  /* 0x0001a80c01007387 */ /* 0x0005e20000100a00 */
[----:B-----5:R-:W-:-:S03]  /*1b1f0*/  IMAD.WIDE R14, R2, 0x4, R176 ;  /* 0x00000004020e7825 */ /* 0x020fc600078e02b0 */
[----:B------:R5:W-:Y:S01]  /*1b200*/  LDGSTS.E [R82+0x7e000], desc[UR16][R16.64], !P5 ;  /* 0x7e00000010527fae */ /* 0x000be2000e9a1010 */
[----:B------:R-:W-:-:S03]  /*1b210*/  IMAD.WIDE R120, R3, 0x4, R202 ;  /* 0x0000000403787825 */ /* 0x000fc600078e02ca */
[----:B------:R3:W-:Y:S01]  /*1b220*/  LDGSTS.E [R82+0x7e200], desc[UR16][R14.64], !P5 ;  /* 0x7e2000000e527fae */ /* 0x0007e2000e9a1010 */
[----:B------:R-:W-:Y:S01]  /*1b230*/  ISETP.GE.U32.AND P5, PT, R4, 0x7ffffd84, PT ;  /* 0x7ffffd840400780c */ /* 0x000fe20003fa6070 */
[----:B------:R-:W1:Y:S01]  /*1b240*/  LDC R202, c[0x0][0x3a0] ;  /* 0x0000e800ffca7b82 */ /* 0x000e620000000800 */
[C---:B--2---:R-:W-:Y:S01]  /*1b250*/  IMAD.WIDE R12, R2.reuse, 0x4, R178 ;  /* 0x00000004020c7825 */ /* 0x044fe200078e02b2 */
[----:B------:R5:W-:Y:S03]  /*1b260*/  STL.64 [R1+0x1a0], R16 ;  /* 0x0001a01001007387 */ /* 0x000be60000100a00 */
[C---:B------:R-:W-:Y:S01]  /*1b270*/  IMAD.WIDE R10, R2.reuse, 0x4, R180 ;  /* 0x00000004020a7825 */ /* 0x040fe200078e02b4 */
[----:B------:R3:W-:Y:S01]  /*1b280*/  STL.64 [R1+0x190], R14 ;  /* 0x0001900e01007387 */ /* 0x0007e20000100a00 */
[----:B------:R-:W-:Y:S01]  /*1b290*/  IADD3 R5, PT, PT, R7, -0x1ff, RZ ;  /* 0xfffffe0107057810 */ /* 0x000fe20007ffe0ff */
[----:B------:R-:W2:Y:S01]  /*1b2a0*/  LDC R178, c[0x0][0x3a0] ;  /* 0x0000e800ffb27b82 */ /* 0x000ea20000000800 */
[----:B------:R-:W-:Y:S01]  /*1b2b0*/  VIADD R0, R9, 0xfffffe02 ;  /* 0xfffffe0209007836 */ /* 0x000fe20000000000 */
[----:B------:R3:W-:Y:S01]  /*1b2c0*/  STL.64 [R1+0x188], R12 ;  /* 0x0001880c01007387 */ /* 0x0007e20000100a00 */
[----:B-----5:R-:W-:-:S03]  /*1b2d0*/  IMAD.WIDE R16, R2, 0x4, R182 ;  /* 0x0000000402107825 */ /* 0x020fc600078e02b6 */
[----:B------:R5:W-:Y:S01]  /*1b2e0*/  LDGSTS.E [R82+0x7e400], desc[UR16][R12.64], !P1 ;  /* 0x7e4000000c527fae */ /* 0x000be2000c9a1010 */
[----:B------:R-:W-:-:S03]  /*1b2f0*/  IMAD.WIDE R112, R3, 0x4, R204 ;  /* 0x0000000403707825 */ /* 0x000fc600078e02cc */
[----:B------:R1:W-:Y:S01]  /*1b300*/  LDGSTS.E [R82+0x7e600], desc[UR16][R10.64], !P1 ;  /* 0x7e6000000a527fae */ /* 0x0003e2000c9a1010 */
[----:B------:R-:W-:-:S03]  /*1b310*/  IMAD.WIDE R106, R3, 0x4, R206 ;  /* 0x00000004036a7825 */ /* 0x000fc600078e02ce */
[----:B------:R1:W-:Y:S01]  /*1b320*/  STL.64 [R1+0x178], R10 ;  /* 0x0001780a01007387 */ /* 0x0003e20000100a00 */
[C---:B------:R-:W-:Y:S01]  /*1b330*/  IMAD.WIDE R100, R3.reuse, 0x4, R208 ;  /* 0x0000000403647825 */ /* 0x040fe200078e02d0 */
[----:B------:R-:W-:Y:S01]  /*1b340*/  ISETP.GE.U32.AND P1, PT, R0, 0x7ffffd83, PT ;  /* 0x7ffffd830000780c */ /* 0x000fe20003f26070 */
[----:B------:R-:W1:Y:S02]  /*1b350*/  LDC R179, c[0x0][0x3a0] ;  /* 0x0000e800ffb37b82 */ /* 0x000e640000000800 */
[C---:B---3--:R-:W-:Y:S01]  /*1b360*/  IMAD.WIDE R14, R2.reuse, 0x4, R184 ;  /* 0x00000004020e7825 */ /* 0x048fe200078e02b8 */
[----:B------:R-:W-:Y:S03]  /*1b370*/  STL.64 [R1+0x170], R16 ;  /* 0x0001701001007387 */ /* 0x000fe60000100a00 */
[----:B-----5:R-:W-:Y:S01]  /*1b380*/  IMAD.WIDE R12, R2, 0x4, R186 ;  /* 0x00000004020c7825 */ /* 0x020fe200078e02ba */
[----:B------:R-:W-:Y:S03]  /*1b390*/  LDGSTS.E [R82+0x7e800], desc[UR16][R16.64], !P6 ;  /* 0x7e80000010527fae */ /* 0x000fe6000f1a1010 */
[C---:B------:R-:W-:Y:S01]  /*1b3a0*/  IMAD.WIDE R136, R3.reuse, 0x4, R214 ;  /* 0x0000000403887825 */ /* 0x040fe200078e02d6 */
[----:B------:R3:W-:Y:S03]  /*1b3b0*/  STL.64 [R1+0x160], R14 ;  /* 0x0001600e01007387 */ /* 0x0007e60000100a00 */
[C---:B------:R-:W-:Y:S01]  /*1b3c0*/  IMAD.WIDE R126, R3.reuse, 0x4, R216 ;  /* 0x00000004037e7825 */ /* 0x040fe200078e02d8 */
[----:B------:R3:W-:Y:S03]  /*1b3d0*/  LDGSTS.E [R82+0x7ea00], desc[UR16][R14.64], !P6 ;  /* 0x7ea000000e527fae */ /* 0x0007e6000f1a1010 */
[C---:B------:R-:W-:Y:S01]  /*1b3e0*/  IMAD.WIDE R118, R3.reuse, 0x4, R218 ;  /* 0x0000000403767825 */ /* 0x040fe200078e02da */
[----:B------:R5:W-:Y:S03]  /*1b3f0*/  STL.64 [R1+0x158], R12 ;  /* 0x0001580c01007387 */ /* 0x000be60000100a00 */
[C---:B------:R-:W-:Y:S01]  /*1b400*/  IMAD.WIDE R110, R3.reuse, 0x4, R220 ;  /* 0x00000004036e7825 */ /* 0x040fe200078e02dc */
[----:B------:R5:W-:Y:S03]  /*1b410*/  LDGSTS.E [R82+0x7ec00], desc[UR16][R12.64], !P4 ;  /* 0x7ec000000c527fae */ /* 0x000be6000e1a1010 */
[----:B------:R-:W-:-:S04]  /*1b420*/  IMAD.WIDE R104, R3, 0x4, R222 ;  /* 0x0000000403687825 */ /* 0x000fc800078e02de */
[----:B------:R-:W-:-:S04]  /*1b430*/  IMAD.WIDE R98, R3, 0x4, R224 ;  /* 0x0000000403627825 */ /* 0x000fc800078e02e0 */
[----:B------:R-:W-:-:S04]  /*1b440*/  IMAD.WIDE R134, R3, 0x4, R230 ;  /* 0x0000000403867825 */ /* 0x000fc800078e02e6 */
[----:B------:R-:W-:-:S04]  /*1b450*/  IMAD.WIDE R124, R3, 0x4, R232 ;  /* 0x00000004037c7825 */ /* 0x000fc800078e02e8 */
[----:B------:R-:W-:-:S04]  /*1b460*/  IMAD.WIDE R116, R3, 0x4, R234 ;  /* 0x0000000403747825 */ /* 0x000fc800078e02ea */
[----:B------:R-:W-:-:S04]  /*1b470*/  IMAD.WIDE R108, R3, 0x4, R236 ;  /* 0x00000004036c7825 */ /* 0x000fc800078e02ec */
[----:B------:R-:W-:-:S04]  /*1b480*/  IMAD.WIDE R102, R3, 0x4, R238 ;  /* 0x0000000403667825 */ /* 0x000fc800078e02ee */
[----:B------:R-:W-:Y:S02]  /*1b490*/  VIADD R95, R95, 0xfffffdfb ;  /* 0xfffffdfb5f5f7836 */ /* 0x000fe40000000000 */
[C---:B------:R-:W-:Y:S02]  /*1b4a0*/  VIADD R93, R82.reuse, 0x100000 ;  /* 0x00100000525d7836 */ /* 0x040fe40000000000 */
[C---:B------:R-:W-:Y:S01]  /*1b4b0*/  VIADD R150, R82.reuse, 0x100000 ;  /* 0x0010000052967836 */ /* 0x040fe20000000000 */
[----:B------:R-:W-:Y:S01]  /*1b4c0*/  IADD3 R210, PT, PT, R82, 0x100000, RZ ;  /* 0x0010000052d27810 */ /* 0x000fe20007ffe0ff */
[C---:B-1----:R-:W-:Y:S01]  /*1b4d0*/  IMAD.WIDE R10, R2.reuse, 0x4, R188 ;  /* 0x00000004020a7825 */ /* 0x042fe200078e02bc */
[----:B------:R-:W1:Y:S03]  /*1b4e0*/  LDC R228, c[0x0][0x3a0] ;  /* 0x0000e800ffe47b82 */ /* 0x000e660000000800 */
[C---:B---3--:R-:W-:Y:S01]  /*1b4f0*/  IMAD.WIDE R14, R2.reuse, 0x4, R190 ;  /* 0x00000004020e7825 */ /* 0x048fe200078e02be */
[----:B------:R3:W-:Y:S03]  /*1b500*/  STL.64 [R1+0x148], R10 ;  /* 0x0001480a01007387 */ /* 0x0007e60000100a00 */
[----:B-----5:R-:W-:Y:S01]  /*1b510*/  IMAD.WIDE R12, R2, 0x4, R192 ;  /* 0x00000004020c7825 */ /* 0x020fe200078e02c0 */
[----:B------:R3:W-:Y:S03]  /*1b520*/  LDGSTS.E [R82+0x7ee00], desc[UR16][R10.64], !P4 ;  /* 0x7ee000000a527fae */ /* 0x0007e6000e1a1010 */
[----:B------:R-:W-:Y:S01]  /*1b530*/  VIADD R156, R156, 0xfffffdec ;  /* 0xfffffdec9c9c7836 */ /* 0x000fe20000000000 */
[----:B------:R-:W-:Y:S01]  /*1b540*/  LDGSTS.E [R82+0x7f000], desc[UR16][R14.64], !P5 ;  /* 0x7f0000000e527fae */ /* 0x000fe2000e9a1010 */
[----:B------:R-:W-:Y:S01]  /*1b550*/  VIADD R4, R8, 0xfffffe00 ;  /* 0xfffffe0008047836 */ /* 0x000fe20000000000 */
[----:B----4-:R-:W-:Y:S01]  /*1b560*/  IADD3 R162, PT, PT, R162, -0x216, RZ ;  /* 0xfffffdeaa2a27810 */ /* 0x010fe20007ffe0ff */
[C---:B------:R-:W-:Y:S01]  /*1b570*/  IMAD.WIDE R8, R2.reuse, 0x4, R196 ;  /* 0x0000000402087825 */ /* 0x040fe200078e02c4 */
[----:B------:R-:W-:Y:S01]  /*1b580*/  LDGSTS.E [R82+0x7f200], desc[UR16][R12.64], !P5 ;  /* 0x7f2000000c527fae */ /* 0x000fe2000e9a1010 */
[----:B------:R-:W4:Y:S01]  /*1b590*/  LDC R193, c[0x0][0x3a0] ;  /* 0x0000e800ffc17b82 */ /* 0x000f220000000800 */
[----:B------:R-:W-:Y:S01]  /*1b5a0*/  ISETP.GE.AND P6, PT, R83, R4, PT ;  /* 0x000000045300720c */ /* 0x000fe20003fc6270 */
[----:B---3--:R-:W-:Y:S01]  /*1b5b0*/  IMAD.WIDE R10, R2, 0x4, R194 ;  /* 0x00000004020a7825 */ /* 0x008fe200078e02c2 */
[----:B------:R-:W-:Y:S01]  /*1b5c0*/  ISETP.GE.U32.AND P5, PT, R4, 0x7ffffd81, PT ;  /* 0x7ffffd810400780c */ /* 0x000fe20003fa6070 */
[----:B------:R3:W-:Y:S01]  /*1b5d0*/  STL.64 [R1+0x140], R14 ;  /* 0x0001400e01007387 */ /* 0x0007e20000100a00 */
[----:B------:R-:W-:Y:S01]  /*1b5e0*/  IADD3 R4, PT, PT, R6, -0x201, RZ ;  /* 0xfffffdff06047810 */ /* 0x000fe20007ffe0ff */
[----:B------:R-:W-:-:S02]  /*1b5f0*/  VIADD R168, R168, 0xfffffde8 ;  /* 0xfffffde8a8a87836 */ /* 0x000fc40000000000 */
[----:B------:R-:W5:Y:S01]  /*1b600*/  LDC R192, c[0x0][0x3a0] ;  /* 0x0000e800ffc07b82 */ /* 0x000f620000000800 */
[----:B------:R1:W-:Y:S01]  /*1b610*/  STL.64 [R1+0x138], R12 ;  /* 0x0001380c01007387 */ /* 0x0003e20000100a00 */
[----:B------:R-:W-:-:S03]  /*1b620*/  SEL R0, RZ, 0x4, P6 ;  /* 0x00000004ff007807 */ /* 0x000fc60003000000 */
[----:B------:R-:W-:Y:S01]  /*1b630*/  STL.64 [R1+0x130], R10 ;  /* 0x0001300a01007387 */ /* 0x000fe20000100a00 */
[----:B------:R-:W-:Y:S01]  /*1b640*/  ISETP.GE.U32.AND P6, PT, R5, 0x7ffffd82, PT ;  /* 0x7ffffd820500780c */ /* 0x000fe20003fc6070 */
[----:B------:R-:W-:Y:S01]  /*1b650*/  VIADD R174, R174, 0xfffffde7 ;  /* 0xfffffde7aeae7836 */ /* 0x000fe20000000000 */
[----:B------:R-:W1:Y:S01]  /*1b660*/  LDC R187, c[0x0][0x3a0] ;  /* 0x0000e800ffbb7b82 */ /* 0x000e620000000800 */
[----:B------:R-:W-:Y:S04]  /*1b670*/  LDGSTS.E [R82+0x7f400], desc[UR16][R10.64], !P1 ;  /* 0x7f4000000a527fae */ /* 0x000fe8000c9a1010 */
[----:B------:R-:W-:Y:S01]  /*1b680*/  STL.64 [R1+0x128], R8 ;  /* 0x0001280801007387 */ /* 0x000fe20000100a00 */
[----:B--2---:R-:W-:Y:S02]  /*1b690*/  VIADD R178, R178, 0xfffffde6 ;  /* 0xfffffde6b2b27836 */ /* 0x004fe40000000000 */
[----:B------:R-:W-:Y:S01]  /*1b6a0*/  VIADD R186, R82, 0x100000 ;  /* 0x0010000052ba7836 */ /* 0x000fe20000000000 */
[----:B------:R2:W-:Y:S01]  /*1b6b0*/  LDGSTS.E [R82+0x7f600], desc[UR16][R8.64], !P1 ;  /* 0x7f60000008527fae */ /* 0x0005e2000c9a1010 */
[----:B------:R-:W-:Y:S01]  /*1b6c0*/  ISETP.GE.U32.AND P1, PT, R4, 0x7ffffd80, PT ;  /* 0x7ffffd800400780c */ /* 0x000fe20003f26070 */
[C---:B------:R-:W-:Y:S01]  /*1b6d0*/  IMAD.WIDE R4, R3.reuse, 0x4, R212 ;  /* 0x0000000403047825 */ /* 0x040fe200078e02d4 */
[----:B------:R-:W1:Y:S01]  /*1b6e0*/  LDC R203, c[0x0][0x3a0] ;  /* 0x0000e800ffcb7b82 */ /* 0x000e620000000800 */
[----:B------:R-:W-:Y:S04]  /*1b6f0*/  STL.64 [R1+0xa30], R138 ;  /* 0x000a308a01007387 */ /* 0x000fe80000100a00 */
[----:B------:R-:W-:Y:S01]  /*1b700*/  STL.64 [R1+0xa28], R128 ;  /* 0x000a288001007387 */ /* 0x000fe20000100a00 */
[----:B------:R-:W-:Y:S01]  /*1b710*/  IADD3 R198, PT, PT, R198, -0x21f, RZ ;  /* 0xfffffde1c6c67810 */ /* 0x000fe20007ffe0ff */
[----:B------:R-:W-:Y:S01]  /*1b720*/  VIADD R202, R202, 0xfffffde0 ;  /* 0xfffffde0caca7836 */ /* 0x000fe20000000000 */
[----:B------:R-:W1:Y:S01]  /*1b730*/  LDC R216, c[0x0][0x3a0] ;  /* 0x0000e800ffd87b82 */ /* 0x000e620000000800 */
[----:B------:R-:W-:Y:S04]  /*1b740*/  STL.64 [R1+0xa20], R120 ;  /* 0x000a207801007387 */ /* 0x000fe80000100a00 */
[----:B------:R-:W-:Y:S03]  /*1b750*/  STL.64 [R1+0xa18], R112 ;  /* 0x000a187001007387 */ /* 0x000fe60000100a00 */
[----:B------:R-:W1:Y:S01]  /*1b760*/  LDC R217, c[0x0][0x3a0] ;  /* 0x0000e800ffd97b82 */ /* 0x000e620000000800 */
[----:B------:R-:W2:Y:S04]  /*1b770*/  LDL.LU.64 R30, [R1+0x50] ;  /* 0x00005000011e7983 */ /* 0x000ea80000300a00 */
[----:B------:R-:W4:Y:S03]  /*1b780*/  LDL.LU.64 R28, [R1+0x60] ;  /* 0x00006000011c7983 */ /* 0x000f260000300a00 */
[----:B------:R-:W1:Y:S01]  /*1b790*/  LDC R222, c[0x0][0x3a0] ;  /* 0x0000e800ffde7b82 */ /* 0x000e620000000800 */
[----:B------:R1:W-:Y:S04]  /*1b7a0*/  STL.64 [R1+0xf8], R4 ;  /* 0x0000f80401007387 */ /* 0x0003e80000100a00 */
[----:B------:R-:W5:Y:S03]  /*1b7b0*/  LDL.LU.64 R26, [R1+0x70] ;  /* 0x00007000011a7983 */ /* 0x000f660000300a00 */
[----:B------:R-:W1:Y:S01]  /*1b7c0*/  LDC R223, c[0x0][0x3a0] ;  /* 0x0000e800ffdf7b82 */ /* 0x000e620000000800 */
[----:B------:R-:W5:Y:S04]  /*1b7d0*/  LDL.LU.64 R24, [R1+0x80] ;  /* 0x0000800001187983 */ /* 0x000f680000300a00 */
[----:B------:R-:W5:Y:S03]  /*1b7e0*/  LDL.LU.64 R22, [R1+0x90] ;  /* 0x0000900001167983 */ /* 0x000f660000300a00 */
[----:B------:R-:W2:Y:S01]  /*1b7f0*/  LDC R234, c[0x0][0x3a0] ;  /* 0x0000e800ffea7b82 */ /* 0x000ea20000000800 */
[----:B------:R-:W5:Y:S04]  /*1b800*/  LDL.LU.64 R20, [R1+0xa0] ;  /* 0x0000a00001147983 */ /* 0x000f680000300a00 */
[----:B------:R-:W5:Y:S03]  /*1b810*/  LDL.LU.64 R250, [R1+0xb0] ;  /* 0x0000b00001fa7983 */ /* 0x000f660000300a00 */
[----:B------:R-:W2:Y:S01]  /*1b820*/  LDC R238, c[0x0][0x3a0] ;  /* 0x0000e800ffee7b82 */ /* 0x000ea20000000800 */
[----:B------:R-:W5:Y:S04]  /*1b830*/  LDL.LU.64 R248, [R1+0xc0] ;  /* 0x0000c00001f87983 */ /* 0x000f680000300a00 */
[----:B------:R-:W5:Y:S03]  /*1b840*/  LDL.LU.64 R246, [R1+0xd0] ;  /* 0x0000d00001f67983 */ /* 0x000f660000300a00 */
[----:B------:R-:W2:Y:S01]  /*1b850*/  LDC R239, c[0x0][0x3a0] ;  /* 0x0000e800ffef7b82 */ /* 0x000ea20000000800 */
[----:B------:R-:W5:Y:S04]  /*1b860*/  LDL.LU.64 R244, [R1+0x118] ;  /* 0x0001180001f47983 */ /* 0x000f680000300a00 */
[----:B------:R-:W5:Y:S04]  /*1b870*/  LDL.LU.64 R242, [R1+0x120] ;  /* 0x0001200001f27983 */ /* 0x000f680000300a00 */
[----:B------:R-:W5:Y:S04]  /*1b880*/  LDL.LU.64 R240, [R1+0x150] ;  /* 0x0001500001f07983 */ /* 0x000f680000300a00 */
[----:B------:R-:W5:Y:S04]  /*1b890*/  LDL.LU.64 R18, [R1+0x168] ;  /* 0x0001680001127983 */ /* 0x000f680000300a00 */
[----:B------:R-:W5:Y:S04]  /*1b8a0*/  LDL.LU.64 R16, [R1+0x180] ;  /* 0x0001800001107983 */ /* 0x000f680000300a00 */
[----:B---3--:R-:W3:Y:S04]  /*1b8b0*/  LDL.LU.64 R14, [R1+0x198] ;  /* 0x00019800010e7983 */ /* 0x008ee80000300a00 */
[----:B-1----:R-:W3:Y:S04]  /*1b8c0*/  LDL.LU.64 R12, [R1+0x1b0] ;  /* 0x0001b000010c7983 */ /* 0x002ee80000300a00 */
[----:B------:R-:W-:Y:S04]  /*1b8d0*/  STL.64 [R1+0x110], R106 ;  /* 0x0001106a01007387 */ /* 0x000fe80000100a00 */
        /* <DEDUP_REMOVED lines=14> */
[----:B------:R-:W-:Y:S01]  /*1b9c0*/  STL.64 [R1+0x30], R102 ;  /* 0x0000306601007387 */ /* 0x000fe20000100a00 */
[----:B--2---:R-:W-:-:S04]  /*1b9d0*/  IMAD.WIDE R96, R3, 0x4, R30 ;  /* 0x0000000403607825 */ /* 0x004fc800078e021e */
[C---:B----4-:R-:W-:Y:S01]  /*1b9e0*/  IMAD.WIDE R70, R3.reuse, 0x4, R28 ;  /* 0x0000000403467825 */ /* 0x050fe200078e021c */
[----:B------:R-:W-:Y:S04]  /*1b9f0*/  STL.64 [R1+0x28], R96 ;  /* 0x0000286001007387 */ /* 0x000fe80000100a00 */
[----:B------:R-:W-:Y:S01]  /*1ba00*/  STL.64 [R1+0x20], R70 ;  /* 0x0000204601007387 */ /* 0x000fe20000100a00 */
[----:B-----5:R-:W-:-:S04]  /*1ba10*/  IMAD.WIDE R76, R3, 0x4, R26 ;  /* 0x00000004034c7825 */ /* 0x020fc800078e021a */
[----:B------:R-:W-:-:S04]  /*1ba20*/  IMAD.WIDE R130, R3, 0x4, R24 ;  /* 0x0000000403827825 */ /* 0x000fc800078e0218 */
[C---:B------:R-:W-:Y:S01]  /*1ba30*/  IMAD.WIDE R122, R3.reuse, 0x4, R22 ;  /* 0x00000004037a7825 */ /* 0x040fe200078e0216 */
[----:B------:R1:W-:Y:S03]  /*1ba40*/  STL.64 [R1+0x10], R130 ;  /* 0x0000108201007387 */ /* 0x0003e60000100a00 */
[C---:B------:R-:W-:Y:S01]  /*1ba50*/  IMAD.WIDE R114, R3.reuse, 0x4, R20 ;  /* 0x0000000403727825 */ /* 0x040fe200078e0214 */
[----:B------:R-:W-:Y:S04]  /*1ba60*/  STL.64 [R1+0x18], R76 ;  /* 0x0000184c01007387 */ /* 0x000fe80000100a00 */
[----:B------:R-:W-:Y:S04]  /*1ba70*/  STL.64 [R1+0x8], R122 ;  /* 0x0000087a01007387 */ /* 0x000fe80000100a00 */
[----:B------:R-:W-:Y:S01]  /*1ba80*/  STL.64 [R1], R114 ;  /* 0x0000007201007387 */ /* 0x000fe20000100a00 */
[----:B------:R-:W-:-:S04]  /*1ba90*/  IMAD.WIDE R4, R3, 0x4, R18 ;  /* 0x0000000403047825 */ /* 0x000fc800078e0212 */
[----:B------:R-:W-:-:S04]  /*1baa0*/  IMAD.WIDE R6, R3, 0x4, R16 ;  /* 0x0000000403067825 */ /* 0x000fc800078e0210 */
[----:B---3--:R-:W-:-:S04]  /*1bab0*/  IMAD.WIDE R8, R3, 0x4, R14 ;  /* 0x0000000403087825 */ /* 0x008fc800078e020e */
[----:B------:R-:W-:Y:S02]  /*1bac0*/  IMAD.WIDE R10, R3, 0x4, R12 ;  /* 0x00000004030a7825 */ /* 0x000fe400078e020c */
[----:B------:R-:W2:Y:S04]  /*1bad0*/  LDL.LU.64 R12, [R1+0x1c8] ;  /* 0x0001c800010c7983 */ /* 0x000ea80000300a00 */
[----:B------:R-:W3:Y:S04]  /*1bae0*/  LDL.LU.64 R14, [R1+0x1e0] ;  /* 0x0001e000010e7983 */ /* 0x000ee80000300a00 */
[----:B------:R-:W4:Y:S04]  /*1baf0*/  LDL.LU.64 R16, [R1+0x1f8] ;  /* 0x0001f80001107983 */ /* 0x000f280000300a00 */
[----:B------:R-:W5:Y:S04]  /*1bb00*/  LDL.LU.64 R18, [R1+0x210] ;  /* 0x0002100001127983 */ /* 0x000f680000300a00 */
[----:B------:R-:W2:Y:S04]  /*1bb10*/  LDL.LU.64 R20, [R1+0x228] ;  /* 0x0002280001147983 */ /* 0x000ea80000300a00 */
        /* <DEDUP_REMOVED lines=23> */
[----:B------:R-:W3:Y:S04]  /*1bc90*/  LDL.LU.64 R142, [R1+0xa48] ;  /* 0x000a4800018e7983 */ /* 0x000ee80000300a00 */
[----:B------:R-:W4:Y:S04]  /*1bca0*/  LDL.LU.64 R140, [R1+0xa40] ;  /* 0x000a4000018c7983 */ /* 0x000f280000300a00 */
[----:B------:R-:W5:Y:S01]  /*1bcb0*/  LDL.LU.64 R66, [R1+0xa38] ;  /* 0x000a380001427983 */ /* 0x000f620000300a00 */
[----:B--2---:R-:W-:-:S04]  /*1bcc0*/  IMAD.WIDE R146, R2, 0x4, R144 ;  /* 0x0000000402927825 */ /* 0x004fc800078e0290 */
[C---:B---3--:R-:W-:Y:S01]  /*1bcd0*/  IMAD.WIDE R144, R2.reuse, 0x4, R142 ;  /* 0x0000000402907825 */ /* 0x048fe200078e028e */
[----:B------:R-:W-:Y:S03]  /*1bce0*/  STL.64 [R1+0x50], R146 ;  /* 0x0000509201007387 */ /* 0x000fe60000100a00 */
[C---:B----4-:R-:W-:Y:S01]  /*1bcf0*/  IMAD.WIDE R142, R2.reuse, 0x4, R140 ;  /* 0x00000004028e7825 */ /* 0x050fe200078e028c */
[----:B------:R-:W-:Y:S03]  /*1bd00*/  LDGSTS.E [R82+0x7f800], desc[UR16][R146.64], !P6 ;  /* 0x7f80000092527fae */ /* 0x000fe6000f1a1010 */
[C---:B-----5:R-:W-:Y:S01]  /*1bd10*/  IMAD.WIDE R140, R2.reuse, 0x4, R66 ;  /* 0x00000004028c7825 */ /* 0x060fe200078e0242 */
[----:B------:R-:W-:Y:S03]  /*1bd20*/  LDGSTS.E [R82+0x7fa00], desc[UR16][R144.64], !P6 ;  /* 0x7fa0000090527fae */ /* 0x000fe6000f1a1010 */
[----:B------:R-:W-:Y:S01]  /*1bd30*/  IMAD.WIDE R66, R2, 0x4, R90 ;  /* 0x0000000402427825 */ /* 0x000fe200078e025a */
[----:B------:R-:W-:Y:S04]  /*1bd40*/  LDGSTS.E [R82+0x7fc00], desc[UR16][R142.64], !P5 ;  /* 0x7fc000008e527fae */ /* 0x000fe8000e9a1010 */
[----:B------:R-:W2:Y:S01]  /*1bd50*/  LDL.LU.64 R90, [R1+0x11e0] ;  /* 0x0011e000015a7983 */ /* 0x000ea20000300a00 */
[----:B------:R-:W-:-:S03]  /*1bd60*/  IMAD.WIDE R240, R3, 0x4, R240 ;  /* 0x0000000403f07825 */ /* 0x000fc600078e02f0 */
[----:B------:R-:W-:Y:S01]  /*1bd70*/  LDGSTS.E [R82+0x7fe00], desc[UR16][R140.64], !P5 ;  /* 0x7fe000008c527fae */ /* 0x000fe2000e9a1010 */
[----:B------:R-:W-:-:S03]  /*1bd80*/  IMAD.WIDE R18, R3, 0x4, R18 ;  /* 0x0000000403127825 */ /* 0x000fc600078e0212 */
[----:B------:R-:W0:Y:S01]  /*1bd90*/  LDGDEPBAR ;  /* 0x00000000000079af */ /* 0x000e220000000000 */
[----:B------:R-:W-:-:S03]  /*1bda0*/  IMAD.WIDE R34, R3, 0x4, R34 ;  /* 0x0000000403227825 */ /* 0x000fc600078e0222 */
[----:B------:R-:W-:Y:S01]  /*1bdb0*/  LDGSTS.E [R92+-0x8000], desc[UR16][R138.64], P2 ;  /* 0xf80000008a5c7fae */ /* 0x000fe200091a1010 */
[----:B------:R-:W-:-:S03]  /*1bdc0*/  IMAD.WIDE R50, R3, 0x4, R50 ;  /* 0x0000000403327825 */ /* 0x000fc600078e0232 */
[----:B------:R-:W-:Y:S04]  /*1bdd0*/  LDGSTS.E [R92+-0x7c00], desc[UR16][R136.64], P2 ;  /* 0xf8400000885c7fae */ /* 0x000fe800091a1010 */
[----:B------:R-:W-:Y:S04]  /*1bde0*/  LDGSTS.E [R92+-0x7800], desc[UR16][R134.64], P2 ;  /* 0xf8800000865c7fae */ /* 0x000fe800091a1010 */
[----:B------:R1:W-:Y:S01]  /*1bdf0*/  LDGSTS.E [R92+-0x7400], desc[UR16][R130.64], P2 ;  /* 0xf8c00000825c7fae */ /* 0x0003e200091a1010 */
[----:B------:R-:W-:-:S04]  /*1be00*/  IMAD.WIDE R20, R3, 0x4, R20 ;  /* 0x0000000403147825 */ /* 0x000fc800078e0214 */
[C---:B------:R-:W-:Y:S01]  /*1be10*/  IMAD.WIDE R36, R3.reuse, 0x4, R36 ;  /* 0x0000000403247825 */ /* 0x040fe200078e0224 */
[----:B------:R-:W-:Y:S03]  /*1be20*/  LDGSTS.E [R92+-0x7000], desc[UR16][R240.64], P2 ;  /* 0xf9000000f05c7fae */ /* 0x000fe600091a1010 */
[C---:B------:R-:W-:Y:S01]  /*1be30*/  IMAD.WIDE R52, R3.reuse, 0x4, R52 ;  /* 0x0000000403347825 */ /* 0x040fe200078e0234 */
[----:B------:R-:W-:Y:S03]  /*1be40*/  LDGSTS.E [R92+-0x6c00], desc[UR16][R18.64], P2 ;  /* 0xf9400000125c7fae */ /* 0x000fe600091a1010 */
[C---:B------:R-:W-:Y:S01]  /*1be50*/  IMAD.WIDE R22, R3.reuse, 0x4, R22 ;  /* 0x0000000403167825 */ /* 0x040fe200078e0216 */
[----:B------:R-:W-:Y:S03]  /*1be60*/  LDGSTS.E [R92+-0x6800], desc[UR16][R34.64], P2 ;  /* 0xf9800000225c7fae */ /* 0x000fe600091a1010 */
[C---:B------:R-:W-:Y:S01]  /*1be70*/  IMAD.WIDE R38, R3.reuse, 0x4, R38 ;  /* 0x0000000403267825 */ /* 0x040fe200078e0226 */
[----:B------:R-:W-:Y:S03]  /*1be80*/  LDGSTS.E [R92+-0x6400], desc[UR16][R50.64], P2 ;  /* 0xf9c00000325c7fae */ /* 0x000fe600091a1010 */
[----:B------:R-:W-:-:S04]  /*1be90*/  IMAD.WIDE R54, R3, 0x4, R54 ;  /* 0x0000000403367825 */ /* 0x000fc800078e0236 */
[----:B------:R-:W-:-:S04]  /*1bea0*/  IMAD.WIDE R250, R3, 0x4, R250 ;  /* 0x0000000403fa7825 */ /* 0x000fc800078e02fa */
[----:B------:R-:W-:-:S04]  /*1beb0*/  IMAD.WIDE R24, R3, 0x4, R24 ;  /* 0x0000000403187825 */ /* 0x000fc800078e0218 */
[----:B------:R-:W-:-:S04]  /*1bec0*/  IMAD.WIDE R40, R3, 0x4, R40 ;  /* 0x0000000403287825 */ /* 0x000fc800078e0228 */
[----:B------:R-:W-:-:S04]  /*1bed0*/  IMAD.WIDE R56, R3, 0x4, R56 ;  /* 0x0000000403387825 */ /* 0x000fc800078e0238 */
[C---:B------:R-:W-:Y:S01]  /*1bee0*/  IMAD.WIDE R248, R3.reuse, 0x4, R248 ;  /* 0x0000000403f87825 */ /* 0x040fe200078e02f8 */
[----:B------:R-:W-:Y:S03]  /*1bef0*/  STL.64 [R1+0x48], R144 ;  /* 0x0000489001007387 */ /* 0x000fe60000100a00 */
[C---:B------:R-:W-:Y:S01]  /*1bf00*/  IMAD.WIDE R26, R3.reuse, 0x4, R26 ;  /* 0x00000004031a7825 */ /* 0x040fe200078e021a */
[----:B------:R3:W-:Y:S03]  /*1bf10*/  STL.64 [R1+0x40], R142 ;  /* 0x0000408e01007387 */ /* 0x0007e60000100a00 */
[C---:B------:R-:W-:Y:S01]  /*1bf20*/  IMAD.WIDE R42, R3.reuse, 0x4, R42 ;  /* 0x00000004032a7825 */ /* 0x040fe200078e022a */
[----:B------:R-:W-:Y:S03]  /*1bf30*/  STL.64 [R1+0x38], R140 ;  /* 0x0000388c01007387 */ /* 0x000fe60000100a00 */
        /* <DEDUP_REMOVED lines=16> */
[----:B------:R-:W-:Y:S01]  /*1c040*/  ISETP.GT.AND P4, PT, R252, 0x27f, PT ;  /* 0x0000027ffc00780c */ /* 0x000fe20003f84270 */
[----:B-1----:R-:W1:Y:S01]  /*1c050*/  LDC R131, c[0x0][0x3a0] ;  /* 0x0000e800ff837b82 */ /* 0x002e620000000800 */
[----:B------:R-:W-:-:S07]  /*1c060*/  ISETP.GE.U32.AND P5, PT, R69, 0x7ffffd7f, PT ;  /* 0x7ffffd7f4500780c */ /* 0x000fce0003fa6070 */
[----:B------:R-:W4:Y:S01]  /*1c070*/  LDC R138, c[0x0][0x3a0] ;  /* 0x0000e800ff8a7b82 */ /* 0x000f220000000800 */
[----:B------:R-:W-:-:S07]  /*1c080*/  VIADD R130, R82, 0x100000 ;  /* 0x0010000052827836 */ /* 0x000fce0000000000 */
[----:B---3--:R-:W3:Y:S08]  /*1c090*/  LDC R142, c[0x0][0x3a0] ;  /* 0x0000e800ff8e7b82 */ /* 0x008ef00000000800 */
[----:B------:R-:W5:Y:S01]  /*1c0a0*/  LDC R143, c[0x0][0x3a0] ;  /* 0x0000e800ff8f7b82 */ /* 0x000f620000000800 */
[----:B--2---:R-:W-:Y:S04]  /*1c0b0*/  LDGSTS.E [R91+-0x7f80], desc[UR16][R128.64], P2 ;  /* 0xf8080000805b7fae */ /* 0x004fe800091a1010 */
[----:B------:R2:W-:Y:S04]  /*1c0c0*/  LDGSTS.E [R91+-0x7b80], desc[UR16][R126.64], P2 ;  /* 0xf84800007e5b7fae */ /* 0x0005e800091a1010 */
[----:B------:R-:W-:Y:S04]  /*1c0d0*/  LDGSTS.E [R91+-0x7780], desc[UR16][R124.64], P2 ;  /* 0xf88800007c5b7fae */ /* 0x000fe800091a1010 */
[----:B------:R-:W-:Y:S04]  /*1c0e0*/  LDGSTS.E [R91+-0x7380], desc[UR16][R122.64], P2 ;  /* 0xf8c800007a5b7fae */ /* 0x000fe800091a1010 */
[----:B------:R-:W-:Y:S04]  /*1c0f0*/  LDGSTS.E [R91+-0x6f80], desc[UR16][R4.64], P2 ;  /* 0xf9080000045b7fae */ /* 0x000fe800091a1010 */
[----:B------:R-:W-:Y:S01]  /*1c100*/  STL.64 [R1+0x11d0], R90 ;  /* 0x0011d05a01007387 */ /* 0x000fe20000100a00 */
[----:B------:R-:W-:Y:S01]  /*1c110*/  SEL R0, R0, RZ, P4 ;  /* 0x000000ff00007207 */ /* 0x000fe20002000000 */
[----:B--2---:R-:W2:Y:S02]  /*1c120*/  LDC R126, c[0x0][0x3a0] ;  /* 0x0000e800ff7e7b82 */ /* 0x004ea40000000800 */
[----:B------:R-:W-:Y:S04]  /*1c130*/  LDGSTS.E [R91+-0x6b80], desc[UR16][R20.64], P2 ;  /* 0xf9480000145b7fae */ /* 0x000fe800091a1010 */
[----:B------:R-:W-:Y:S04]  /*1c140*/  LDGSTS.E [R91+-0x6780], desc[UR16][R36.64], P2 ;  /* 0xf9880000245b7fae */ /* 0x000fe800091a1010 */
[----:B------:R-:W-:Y:S04]  /*1c150*/  LDGSTS.E [R91+-0x6380], desc[UR16][R52.64], P2 ;  /* 0xf9c80000345b7fae */ /* 0x000fe800091a1010 */
[----:B------:R-:W-:Y:S04]  /*1c160*/  LDGSTS.E [R90+-0x7f00], desc[UR16][R120.64], P2 ;  /* 0xf8100000785a7fae */ /* 0x000fe800091a1010 */
[----:B------:R-:W-:Y:S04]  /*1c170*/  LDGSTS.E [R90+-0x7b00], desc[UR16][R118.64], P2 ;  /* 0xf8500000765a7fae */ /* 0x000fe800091a1010 */
[----:B------:R1:W-:Y:S04]  /*1c180*/  LDGSTS.E [R90+-0x7700], desc[UR16][R116.64], P2 ;  /* 0xf8900000745a7fae */ /* 0x0003e800091a1010 */
[----:B------:R-:W-:Y:S04]  /*1c190*/  LDGSTS.E [R90+-0x7300], desc[UR16][R114.64], P2 ;  /* 0xf8d00000725a7fae */ /* 0x000fe800091a1010 */
[----:B------:R-:W-:Y:S04]  /*1c1a0*/  LDGSTS.E [R90+-0x6f00], desc[UR16][R6.64], P2 ;  /* 0xf9100000065a7fae */ /* 0x000fe800091a1010 */
[----:B------:R-:W-:Y:S04]  /*1c1b0*/  LDGSTS.E [R90+-0x6b00], desc[UR16][R22.64], P2 ;  /* 0xf9500000165a7fae */ /* 0x000fe800091a1010 */
[----:B------:R2:W-:Y:S01]  /*1c1c0*/  STL.64 [R1+0x1168], R88 ;  /* 0x0011685801007387 */ /* 0x0005e20000100a00 */
[----:B------:R-:W-:Y:S01]  /*1c1d0*/  ISETP.NE.U32.AND P4, PT, R0, RZ, PT ;  /* 0x000000ff0000720c */ /* 0x000fe20003f85070 */
[----:B-1----:R-:W1:Y:S02]  /*1c1e0*/  LDC R117, c[0x0][0x3a0] ;  /* 0x0000e800ff757b82 */ /* 0x002e640000000800 */
[----:B------:R-:W-:Y:S04]  /*1c1f0*/  LDGSTS.E [R90+-0x6700], desc[UR16][R38.64], P2 ;  /* 0xf9900000265a7fae */ /* 0x000fe800091a1010 */
[----:B------:R-:W-:Y:S02]  /*1c200*/  LDGSTS.E [R90+-0x6300], desc[UR16][R54.64], P2 ;  /* 0xf9d00000365a7fae */ /* 0x000fe400091a1010 */
[----:B------:R-:W1:Y:S02]  /*1c210*/  LDC R116, c[0x0][0x3a0] ;  /* 0x0000e800ff747b82 */ /* 0x000e640000000800 */
[----:B------:R-:W-:Y:S04]  /*1c220*/  LDGSTS.E [R89+-0x7e80], desc[UR16][R112.64], P2 ;  /* 0xf818000070597fae */ /* 0x000fe800091a1010 */
[----:B------:R-:W-:Y:S04]  /*1c230*/  LDGSTS.E [R89+-0x7a80], desc[UR16][R110.64], P2 ;  /* 0xf85800006e597fae */ /* 0x000fe800091a1010 */
[----:B------:R-:W-:Y:S04]  /*1c240*/  LDGSTS.E [R89+-0x7680], desc[UR16][R108.64], P2 ;  /* 0xf89800006c597fae */ /* 0x000fe800091a1010 */
[----:B------:R-:W-:Y:S04]  /*1c250*/  LDGSTS.E [R89+-0x7280], desc[UR16][R250.64], P2 ;  /* 0xf8d80000fa597fae */ /* 0x000fe800091a1010 */
[----:B------:R-:W-:Y:S04]  /*1c260*/  LDGSTS.E [R89+-0x6e80], desc[UR16][R8.64], P2 ;  /* 0xf918000008597fae */ /* 0x000fe800091a1010 */
[----:B------:R-:W-:Y:S04]  /*1c270*/  LDGSTS.E [R89+-0x6a80], desc[UR16][R24.64], P2 ;  /* 0xf958000018597fae */ /* 0x000fe800091a1010 */
[----:B------:R-:W-:Y:S04]  /*1c280*/  LDGSTS.E [R89+-0x6680], desc[UR16][R40.64], P2 ;  /* 0xf998000028597fae */ /* 0x000fe800091a1010 */
[----:B------:R-:W-:Y:S04]  /*1c290*/  LDGSTS.E [R89+-0x6280], desc[UR16][R56.64], P2 ;  /* 0xf9d8000038597fae */ /* 0x000fe800091a1010 */
[----:B------:R1:W-:Y:S04]  /*1c2a0*/  LDGSTS.E [R88+-0x7e00], desc[UR16][R106.64], P2 ;  /* 0xf82000006a587fae */ /* 0x0003e800091a1010 */
[----:B------:R-:W-:Y:S04]  /*1c2b0*/  LDGSTS.E [R88+-0x7a00], desc[UR16][R104.64], P2 ;  /* 0xf860000068587fae */ /* 0x000fe800091a1010 */
[----:B------:R2:W-:Y:S04]  /*1c2c0*/  LDGSTS.E [R88+-0x7600], desc[UR16][R102.64], P2 ;  /* 0xf8a0000066587fae */ /* 0x0005e800091a1010 */
[----:B------:R-:W-:Y:S01]  /*1c2d0*/  LDGSTS.E [R88+-0x7200], desc[UR16][R248.64], P2 ;  /* 0xf8e00000f8587fae */ /* 0x000fe200091a1010 */
[----:B------:R-:W-:Y:S01]  /*1c2e0*/  IADD3 R0, PT, PT, R82, 0x100000, RZ ;  /* 0x0010000052007810 */ /* 0x000fe20007ffe0ff */
[----:B-1----:R-:W1:Y:S02]  /*1c2f0*/  LDC R107, c[0x0][0x3a0] ;  /* 0x0000e800ff6b7b82 */ /* 0x002e640000000800 */
[----:B------:R-:W-:Y:S04]  /*1c300*/  LDGSTS.E [R88+-0x6e00], desc[UR16][R10.64], P2 ;  /* 0xf92000000a587fae */ /* 0x000fe800091a1010 */
[----:B------:R-:W-:Y:S02]  /*1c310*/  LDGSTS.E [R88+-0x6a00], desc[UR16][R26.64], P2 ;  /* 0xf96000001a587fae */ /* 0x000fe400091a1010 */
[----:B--2---:R-:W2:Y:S02]  /*1c320*/  LDC R102, c[0x0][0x3a0] ;  /* 0x0000e800ff667b82 */ /* 0x004ea40000000800 */
[----:B------:R-:W-:Y:S04]  /*1c330*/  LDGSTS.E [R88+-0x6600], desc[UR16][R42.64], P2 ;  /* 0xf9a000002a587fae */ /* 0x000fe800091a1010 */
[----:B------:R-:W-:Y:S04]  /*1c340*/  LDGSTS.E [R88+-0x6200], desc[UR16][R58.64], P2 ;  /* 0xf9e000003a587fae */ /* 0x000fe800091a1010 */
[----:B------:R3:W-:Y:S04]  /*1c350*/  LDGSTS.E [R87+-0x7d80], desc[UR16][R100.64], P2 ;  /* 0xf828000064577fae */ /* 0x0007e800091a1010 */
[----:B------:R-:W-:Y:S04]  /*1c360*/  LDGSTS.E [R87+-0x7980], desc[UR16][R98.64], P2 ;  /* 0xf868000062577fae */ /* 0x000fe800091a1010 */
[----:B------:R-:W2:Y:S04]  /*1c370*/  LDL.LU.64 R88, [R1+0xf8] ;  /* 0x0000f80001587983 */ /* 0x000ea80000300a00 */
[----:B------:R4:W-:Y:S01]  /*1c380*/  LDGSTS.E [R87+-0x7580], desc[UR16][R96.64], P2 ;  /* 0xf8a8000060577fae */ /* 0x0009e200091a1010 */
[----:B---3--:R-:W3:Y:S03]  /*1c390*/  LDC R101, c[0x0][0x3a0] ;  /* 0x0000e800ff657b82 */ /* 0x008ee60000000800 */
[----:B------:R-:W-:Y:S04]  /*1c3a0*/  LDGSTS.E [R87+-0x7180], desc[UR16][R246.64], P2 ;  /* 0xf8e80000f6577fae */ /* 0x000fe800091a1010 */
[----:B------:R-:W-:Y:S04]  /*1c3b0*/  LDGSTS.E [R87+-0x6d80], desc[UR16][R12.64], P2 ;  /* 0xf92800000c577fae */ /* 0x000fe800091a1010 */
[----:B------:R-:W-:Y:S01]  /*1c3c0*/  LDGSTS.E [R87+-0x6980], desc[UR16][R28.64], P2 ;  /* 0xf96800001c577fae */ /* 0x000fe200091a1010 */
[----:B----4-:R-:W4:Y:S03]  /*1c3d0*/  LDC R96, c[0x0][0x3a0] ;  /* 0x0000e800ff607b82 */ /* 0x010f260000000800 */
[----:B------:R-:W-:Y:S04]  /*1c3e0*/  LDGSTS.E [R87+-0x6580], desc[UR16][R44.64], P2 ;  /* 0xf9a800002c577fae */ /* 0x000fe800091a1010 */
[----:B------:R-:W-:Y:S04]  /*1c3f0*/  LDGSTS.E [R87+-0x6180], desc[UR16][R60.64], P2 ;  /* 0xf9e800003c577fae */ /* 0x000fe800091a1010 */
[----:B------:R-:W-:Y:S04]  /*1c400*/  LDGSTS.E [R86+-0x7d00], desc[UR16][R74.64], P2 ;  /* 0xf83000004a567fae */ /* 0x000fe800091a1010 */
[----:B------:R-:W3:Y:S04]  /*1c410*/  LDL.LU.64 R98, [R1+0x4c8] ;  /* 0x0004c80001627983 */ /* 0x000ee80000300a00 */
[----:B------:R-:W-:Y:S04]  /*1c420*/  LDGSTS.E [R86+-0x7900], desc[UR16][R72.64], P2 ;  /* 0xf870000048567fae */ /* 0x000fe800091a1010 */
[----:B------:R-:W-:Y:S04]  /*1c430*/  LDGSTS.E [R86+-0x7500], desc[UR16][R70.64], P2 ;  /* 0xf8b0000046567fae */ /* 0x000fe800091a1010 */
[----:B------:R-:W-:Y:S04]  /*1c440*/  LDGSTS.E [R86+-0x7100], desc[UR16][R244.64], P2 ;  /* 0xf8f00000f4567fae */ /* 0x000fe800091a1010 */
[----:B------:R-:W-:Y:S04]  /*1c450*/  LDGSTS.E [R86+-0x6d00], desc[UR16][R14.64], P2 ;  /* 0xf93000000e567fae */ /* 0x000fe800091a1010 */
[----:B------:R-:W4:Y:S04]  /*1c460*/  LDL.LU.64 R70, [R1+0x4e0] ;  /* 0x0004e00001467983 */ /* 0x000f280000300a00 */
[----:B------:R-:W4:Y:S04]  /*1c470*/  LDL.LU.64 R72, [R1+0x4f8] ;  /* 0x0004f80001487983 */ /* 0x000f280000300a00 */
[----:B------:R-:W5:Y:S04]  /*1c480*/  LDL.LU.64 R74, [R1+0x510] ;  /* 0x00051000014a7983 */ /* 0x000f680000300a00 */
[----:B------:R-:W-:Y:S04]  /*1c490*/  LDGSTS.E [R86+-0x6900], desc[UR16][R30.64], P2 ;  /* 0xf97000001e567fae */ /* 0x000fe800091a1010 */
[----:B------:R-:W-:Y:S04]  /*1c4a0*/  LDGSTS.E [R86+-0x6500], desc[UR16][R46.64], P2 ;  /* 0xf9b000002e567fae */ /* 0x000fe800091a1010 */
[----:B------:R-:W-:Y:S04]  /*1c4b0*/  LDGSTS.E [R86+-0x6100], desc[UR16][R62.64], P2 ;  /* 0xf9f000003e567fae */ /* 0x000fe800091a1010 */
[----:B------:R-:W-:Y:S04]  /*1c4c0*/  STL.64 [R1+0x1110], R86 ;  /* 0x0011105601007387 */ /* 0x000fe80000100a00 */
[----:B------:R-:W5:Y:S04]  /*1c4d0*/  LDL.LU.64 R112, [R1+0x520] ;  /* 0x0005200001707983 */ /* 0x000f680000300a00 */
[----:B------:R-:W5:Y:S04]  /*1c4e0*/  LDL.LU.64 R104, [R1+0x530] ;  /* 0x0005300001687983 */ /* 0x000f680000300a00 */
[----:B--2---:R-:W-:Y:S04]  /*1c4f0*/  LDGSTS.E [R85+-0x7c80], desc[UR16][R88.64], P2 ;  /* 0xf838000058557fae */ /* 0x004fe800091a1010 */
[----:B------:R-:W-:Y:S04]  /*1c500*/  LDGSTS.E [R85+-0x7880], desc[UR16][R80.64], P2 ;  /* 0xf878000050557fae */ /* 0x000fe800091a1010 */
[----:B------:R2:W-:Y:S04]  /*1c510*/  LDGSTS.E [R85+-0x7480], desc[UR16][R76.64], P2 ;  /* 0xf8b800004c557fae */ /* 0x0005e800091a1010 */
[----:B------:R-:W-:Y:S04]  /*1c520*/  LDGSTS.E [R85+-0x7080], desc[UR16][R242.64], P2 ;  /* 0xf8f80000f2557fae */ /* 0x000fe800091a1010 */
[----:B------:R-:W5:Y:S04]  /*1c530*/  LDL.LU.64 R80, [R1+0x540] ;  /* 0x0005400001507983 */ /* 0x000f680000300a00 */
[----:B------:R-:W-:Y:S04]  /*1c540*/  STL.64 [R1+0x10e0], R84 ;  /* 0x0010e05401007387 */ /* 0x000fe80000100a00 */
[----:B------:R-:W5:Y:S04]  /*1c550*/  LDL.LU.64 R110, [R1+0x550] ;  /* 0x00055000016e7983 */ /* 0x000f680000300a00 */
[----:B------:R-:W5:Y:S04]  /*1c560*/  LDL.LU.64 R108, [R1+0x560] ;  /* 0x00056000016c7983 */ /* 0x000f680000300a00 */
[----:B------:R-:W-:Y:S04]  /*1c570*/  LDGSTS.E [R85+-0x6c80], desc[UR16][R16.64], P2 ;  /* 0xf938000010557fae */ /* 0x000fe800091a1010 */
[----:B------:R-:W-:Y:S04]  /*1c580*/  LDGSTS.E [R85+-0x6880], desc[UR16][R32.64], P2 ;  /* 0xf978000020557fae */ /* 0x000fe800091a1010 */
[----:B------:R-:W-:Y:S04]  /*1c590*/  LDGSTS.E [R85+-0x6480], desc[UR16][R48.64], P2 ;  /* 0xf9b8000030557fae */ /* 0x000fe800091a1010 */
[----:B------:R-:W-:Y:S04]  /*1c5a0*/  LDGSTS.E [R85+-0x6080], desc[UR16][R64.64], P2 ;  /* 0xf9f8000040557fae */ /* 0x000fe800091a1010 */
[----:B------:R-:W0:Y:S01]  /*1c5b0*/  LDGDEPBAR ;  /* 0x00000000000079af */ /* 0x000e220000000000 */
[----:B------:R-:W-:Y:S01]  /*1c5c0*/  BAR.SYNC.DEFER_BLOCKING 0x0 ;  /* 0x0000000000007b1d */ /* 0x000fe20000010000 */
[----:B------:R-:W-:Y:S01]  /*1c5d0*/  ISETP.GE.U32.AND P2, PT, R68, 0x7ffffd7e, PT ;  /* 0x7ffffd7e4400780c */ /* 0x000fe20003f46070 */
[----:B---3--:R-:W-:Y:S01]  /*1c5e0*/  IMAD.WIDE R68, R2, 0x4, R98 ;  /* 0x0000000402447825 */ /* 0x008fe200078e0262 */
[----:B--2---:R-:W-:-:S03]  /*1c5f0*/  IADD3 R76, PT, PT, R82, 0x100000, RZ ;  /* 0x00100000524c7810 */ /* 0x004fc60007ffe0ff */
[----:B------:R-:W-:Y:S02]  /*1c600*/  VIADD R77, R82, 0x100000 ;  /* 0x00100000524d7836 */ /* 0x000fe40000000000 */
[C---:B----4-:R-:W-:Y:S01]  /*1c610*/  IMAD.WIDE R70, R2.reuse, 0x4, R70 ;  /* 0x0000000402467825 */ /* 0x050fe200078e0246 */
[----:B------:R-:W2:Y:S03]  /*1c620*/  LDL.LU.64 R98, [R1+0xa10] ;  /* 0x000a100001627983 */ /* 0x000ea60000300a00 */
[----:B------:R-:W-:-:S04]  /*1c630*/  IMAD.WIDE R72, R2, 0x4, R72 ;  /* 0x0000000402487825 */ /* 0x000fc800078e0248 */
[----:B-----5:R-:W-:Y:S01]  /*1c640*/  IMAD.WIDE R74, R2, 0x4, R74 ;  /* 0x00000004024a7825 */ /* 0x020fe200078e024a */
[----:B------:R3:W-:Y:S04]  /*1c650*/  STL.64 [R1+0x10b8], R72 ;  /* 0x0010b84801007387 */ /* 0x0007e80000100a00 */
[----:B------:R-:W-:Y:S01]  /*1c660*/  @!PT LDS RZ, [RZ] ;  /* 0x00000000fffff984 */ /* 0x000fe20000000800 */
[----:B------:R-:W-:Y:S01]  /*1c670*/  @!PT LDS RZ, [RZ] ;  /* 0x00000000fffff984 */ /* 0x000fe20000000800 */
[----:B------:R-:W-:Y:S01]  /*1c680*/  @!PT LDS RZ, [RZ] ;  /* 0x00000000fffff984 */ /* 0x000fe20000000800 */
[----:B------:R-:W-:Y:S04]  /*1c690*/  LDGSTS.E [R0+-0x80000], desc[UR16][R66.64], !P1 ;  /* 0x8000000042007fae */ /* 0x000fe8000c9a1010 */
[----:B------:R4:W-:Y:S04]  /*1c6a0*/  LDGSTS.E [R78+-0x7fe00], desc[UR16][R68.64], !P1 ;  /* 0x80200000444e7fae */ /* 0x0009e8000c9a1010 */
[----:B------:R-:W-:Y:S04]  /*1c6b0*/  LDGSTS.E [R77+-0x7fc00], desc[UR16][R70.64], !P5 ;  /* 0x80400000464d7fae */ /* 0x000fe8000e9a1010 */
[----:B------:R5:W-:Y:S01]  /*1c6c0*/  LDGSTS.E [R76+-0x7fa00], desc[UR16][R72.64], !P5 ;  /* 0x80600000484c7fae */ /* 0x000be2000e9a1010 */
[----:B----4-:R-:W-:-:S03]  /*1c6d0*/  VIADD R78, R79, 0xfffffdfc ;  /* 0xfffffdfc4f4e7836 */ /* 0x010fc60000000000 */
[----:B------:R-:W-:Y:S01]  /*1c6e0*/  STL.64 [R1+0x10c0], R74 ;  /* 0x0010c04a01007387 */ /* 0x000fe20000100a00 */
[----:B------:R-:W-:Y:S02]  /*1c6f0*/  ISETP.GE.U32.AND P5, PT, R95, 0x7ffffd7c, PT ;  /* 0x7ffffd7c5f00780c */ /* 0x000fe40003fa6070 */
[----:B------:R-:W-:Y:S01]  /*1c700*/  ISETP.GE.U32.AND P1, PT, R78, 0x7ffffd7d, PT ;  /* 0x7ffffd7d4e00780c */ /* 0x000fe20003f26070 */
[----:B------:R-:W4:Y:S01]  /*1c710*/  LDL.LU.64 R120, [R1+0xa08] ;  /* 0x000a080001787983 */ /* 0x000f220000300a00 */
[----:B------:R-:W-:-:S04]  /*1c720*/  IMAD.WIDE R78, R2, 0x4, R104 ;  /* 0x00000004024e7825 */ /* 0x000fc800078e0268 */
[----:B------:R-:W-:Y:S01]  /*1c730*/  VIADD R100, R82, 0x100000 ;  /* 0x0010000052647836 */ /* 0x000fe20000000000 */
[----:B------:R-:W4:Y:S01]  /*1c740*/  LDL.LU.64 R114, [R1+0xa00] ;  /* 0x000a000001727983 */ /* 0x000f220000300a00 */
[----:B-----5:R-:W-:Y:S01]  /*1c750*/  IMAD.WIDE R76, R2, 0x4, R112 ;  /* 0x00000004024c7825 */ /* 0x020fe200078e0270 */
[----:B------:R-:W-:Y:S01]  /*1c760*/  IADD3 R101, PT, PT, R101, -0x207, RZ ;  /* 0xfffffdf965657810 */ /* 0x000fe20007ffe0ff */
[----:B------:R-:W5:Y:S01]  /*1c770*/  LDC R113, c[0x0][0x3a0] ;  /* 0x0000e800ff717b82 */ /* 0x000f620000000800 */
[----:B------:R-:W4:Y:S01]  /*1c780*/  LDL.LU.64 R104, [R1+0x9f8] ;  /* 0x0009f80001687983 */ /* 0x000f220000300a00 */
[----:B------:R-:W-:-:S03]  /*1c790*/  VIADD R95, R96, 0xfffffdfa ;  /* 0xfffffdfa605f7836 */ /* 0x000fc60000000000 */
[----:B------:R-:W-:Y:S01]  /*1c7a0*/  STL.64 [R1+0x10c8], R76 ;  /* 0x0010c84c01007387 */ /* 0x000fe20000100a00 */
[----:B------:R-:W-:Y:S01]  /*1c7b0*/  VIADD R106, R82, 0x100000 ;  /* 0x00100000526a7836 */ /* 0x000fe20000000000 */
[----:B-1----:R-:W-:Y:S01]  /*1c7c0*/  IADD3 R107, PT, PT, R107, -0x209, RZ ;  /* 0xfffffdf76b6b7810 */ /* 0x002fe20007ffe0ff */
[----:B------:R-:W-:Y:S01]  /*1c7d0*/  VIADD R117, R117, 0xfffffdf5 ;  /* 0xfffffdf575757836 */ /* 0x000fe20000000000 */
[----:B------:R-:W-:Y:S01]  /*1c7e0*/  LDGSTS.E [R0+-0x7f800], desc[UR16][R74.64], !P2 ;  /* 0x808000004a007fae */ /* 0x000fe2000d1a1010 */
[----:B------:R-:W-:Y:S02]  /*1c7f0*/  VIADD R116, R116, 0xfffffdf4 ;  /* 0xfffffdf474747836 */ /* 0x000fe40000000000 */
[----:B------:R-:W-:Y:S01]  /*1c800*/  VIADD R131, R131, 0xfffffdf1 ;  /* 0xfffffdf183837836 */ /* 0x000fe20000000000 */
[----:B------:R1:W-:Y:S01]  /*1c810*/  STL.64 [R1+0x10d0], R78 ;  /* 0x0010d04e01007387 */ /* 0x0003e20000100a00 */
[----:B------:R-:W-:Y:S01]  /*1c820*/  IADD3 R138, PT, PT, R138, -0x210, RZ ;  /* 0xfffffdf08a8a7810 */ /* 0x000fe20007ffe0ff */
[----:B------:R-:W-:-:S02]  /*1c830*/  VIADD R142, R142, 0xfffffdef ;  /* 0xfffffdef8e8e7836 */ /* 0x000fc40000000000 */
[----:B------:R-:W-:Y:S01]  /*1c840*/  VIADD R193, R193, 0xfffffde3 ;  /* 0xfffffde3c1c17836 */ /* 0x000fe20000000000 */
[----:B------:R-:W-:Y:S01]  /*1c850*/  LDGSTS.E [R94+-0x7f600], desc[UR16][R76.64], !P2 ;  /* 0x80a000004c5e7fae */ /* 0x000fe2000d1a1010 */
[----:B------:R-:W-:Y:S01]  /*1c860*/  ISETP.GE.U32.AND P2, PT, R95, 0x7ffffd7b, PT ;  /* 0x7ffffd7b5f00780c */ /* 0x000fe20003f46070 */
[----:B------:R-:W-:Y:S01]  /*1c870*/  VIADD R192, R192, 0xfffffde2 ;  /* 0xfffffde2c0c07836 */ /* 0x000fe20000000000 */
[----:B------:R-:W-:Y:S01]  /*1c880*/  IADD3 R216, PT, PT, R216, -0x223, RZ ;  /* 0xfffffdddd8d87810 */ /* 0x000fe20007ffe0ff */
[----:B------:R1:W-:Y:S01]  /*1c890*/  LDGSTS.E [R93+-0x7f400], desc[UR16][R78.64], !P1 ;  /* 0x80c000004e5d7fae */ /* 0x0003e2000c9a1010 */
[----:B------:R-:W-:Y:S02]  /*1c8a0*/  VIADD R222, R222, 0xfffffddb ;  /* 0xfffffddbdede7836 */ /* 0x000fe40000000000 */
[----:B------:R-:W-:Y:S01]  /*1c8b0*/  VIADD R228, R228, 0xfffffdd9 ;  /* 0xfffffdd9e4e47836 */ /* 0x000fe20000000000 */
[----:B------:R-:W-:Y:S01]  /*1c8c0*/  IADD3 R234, PT, PT, R234, -0x228, RZ ;  /* 0xfffffdd8eaea7810 */ /* 0x000fe20007ffe0ff */
[----:B------:R-:W-:Y:S01]  /*1c8d0*/  VIADD R238, R238, 0xfffffdd7 ;  /* 0xfffffdd7eeee7836 */ /* 0x000fe20000000000 */
[----:B---3--:R-:W3:Y:S01]  /*1c8e0*/  LDC R72, c[0x0][0x3a0] ;  /* 0x0000e800ff487b82 */ /* 0x008ee20000000800 */
[----:B------:R-:W-:-:S07]  /*1c8f0*/  IADD3 R252, PT, PT, R82, 0x100000, RZ ;  /* 0x0010000052fc7810 */ /* 0x000fce0007ffe0ff */
[----:B------:R-:W1:Y:S01]  /*1c900*/  LDC R73, c[0x0][0x3a0] ;  /* 0x0000e800ff497b82 */ /* 0x000e620000000800 */
[----:B------:R-:W-:-:S04]  /*1c910*/  IMAD.WIDE R80, R2, 0x4, R80 ;  /* 0x0000000402507825 */ /* 0x000fc800078e0250 */
[C---:B------:R-:W-:Y:S01]  /*1c920*/  IMAD.WIDE R96, R2.reuse, 0x4, R108 ;  /* 0x0000000402607825 */ /* 0x040fe200078e026c */
[----:B------:R-:W-:Y:S01]  /*1c930*/  STL.64 [R1+0x10d8], R80 ;  /* 0x0010d85001007387 */ /* 0x000fe20000100a00 */
[----:B------:R-:W-:Y:S01]  /*1c940*/  ISETP.GE.U32.AND P6, PT, R107, 0x7ffffd78, PT ;  /* 0x7ffffd786b00780c */ /* 0x000fe20003fc6070 */
[----:B-1----:R-:W1:Y:S01]  /*1c950*/  LDC R78, c[0x0][0x3a0] ;  /* 0x0000e800ff4e7b82 */ /* 0x002e620000000800 */
[C---:B------:R-:W-:Y:S01]  /*1c960*/  IMAD.WIDE R94, R2.reuse, 0x4, R110 ;  /* 0x00000004025e7825 */ /* 0x040fe200078e026e */
[----:B------:R-:W3:Y:S04]  /*1c970*/  LDL.LU.64 R118, [R1+0x9f0] ;  /* 0x0009f00001767983 */ /* 0x000ee80000300a00 */
[----:B------:R-:W3:Y:S01]  /*1c980*/  LDL.LU.64 R108, [R1+0x9e8] ;  /* 0x0009e800016c7983 */ /* 0x000ee20000300a00 */
[----:B--2---:R-:W-:-:S03]  /*1c990*/  IMAD.WIDE R98, R2, 0x4, R98 ;  /* 0x0000000402627825 */ /* 0x004fc600078e0262 */
[----:B------:R-:W2:Y:S01]  /*1c9a0*/  LDL.LU.64 R110, [R1+0x9e0] ;  /* 0x0009e000016e7983 */ /* 0x000ea20000300a00 */
[----:B------:R-:W-:Y:S01]  /*1c9b0*/  IADD3 R112, PT, PT, R82, 0x100000, RZ ;  /* 0x0010000052707810 */ /* 0x000fe20007ffe0ff */
[----:B------:R-:W1:Y:S02]  /*1c9c0*/  LDC R77, c[0x0][0x3a0] ;  /* 0x0000e800ff4d7b82 */ /* 0x000e640000000800 */
[----:B------:R-:W-:Y:S04]  /*1c9d0*/  LDGSTS.E [R0+-0x7f200], desc[UR16][R80.64], !P1 ;  /* 0x80e0000050007fae */ /* 0x000fe8000c9a1010 */
[----:B------:R5:W-:Y:S02]  /*1c9e0*/  LDGSTS.E [R100+-0x7f000], desc[UR16][R94.64], !P5 ;  /* 0x810000005e647fae */ /* 0x000be4000e9a1010 */
[----:B-----5:R-:W-:Y:S01]  /*1c9f0*/  VIADD R113, R113, 0xfffffdf6 ;  /* 0xfffffdf671717836 */ /* 0x020fe20000000000 */
[----:B------:R-:W5:Y:S01]  /*1ca00*/  LDC R76, c[0x0][0x3a0] ;  /* 0x0000e800ff4c7b82 */ /* 0x000f620000000800 */
[----:B------:R-:W-:Y:S01]  /*1ca10*/  LDGSTS.E [R93+-0x7ee00], desc[UR16][R96.64], !P5 ;  /* 0x81200000605d7fae */ /* 0x000fe2000e9a1010 */
[----:B------:R-:W-:-:S03]  /*1ca20*/  ISETP.GE.U32.AND P5, PT, R101, 0x7ffffd7a, PT ;  /* 0x7ffffd7a6500780c */ /* 0x000fc60003fa6070 */
[----:B------:R1:W-:Y:S01]  /*1ca30*/  STL.64 [R1+0x10e8], R94 ;  /* 0x0010e85e01007387 */ /* 0x0003e20000100a00 */
[----:B------:R-:W-:-:S03]  /*1ca40*/  VIADD R100, R102, 0xfffffdf8 ;  /* 0xfffffdf866647836 */ /* 0x000fc60000000000 */
[----:B------:R1:W-:Y:S02]  /*1ca50*/  STL.64 [R1+0x10f0], R96 ;  /* 0x0010f06001007387 */ /* 0x0003e40000100a00 */
[----:B------:R-:W-:Y:S02]  /*1ca60*/  ISETP.GE.U32.AND P1, PT, R100, 0x7ffffd79, PT ;  /* 0x7ffffd796400780c */ /* 0x000fe40003f26070 */
[----:B------:R1:W-:Y:S04]  /*1ca70*/  STL.64 [R1+0x10f8], R98 ;  /* 0x0010f86201007387 */ /* 0x0003e80000100a00 */
[----:B------:R-:W5:Y:S04]  /*1ca80*/  LDL.LU.64 R124, [R1+0x9d8] ;  /* 0x0009d800017c7983 */ /* 0x000f680000300a00 */
[----:B------:R-:W-:Y:S01]  /*1ca90*/  LDGSTS.E [R0+-0x7ec00], desc[UR16][R98.64], !P2 ;  /* 0x8140000062007fae */ /* 0x000fe2000d1a1010 */
[----:B----4-:R-:W-:-:S05]  /*1caa0*/  IMAD.WIDE R100, R2, 0x4, R120 ;  /* 0x0000000402647825 */ /* 0x010fca00078e0278 */
[----:B------:R3:W-:Y:S01]  /*1cab0*/  LDGSTS.E [R106+-0x7ea00], desc[UR16][R100.64], !P2 ;  /* 0x81600000646a7fae */ /* 0x0007e2000d1a1010 */
[----:B------:R-:W-:-:S03]  /*1cac0*/  IMAD.WIDE R102, R2, 0x4, R114 ;  /* 0x0000000402667825 */ /* 0x000fc600078e0272 */
[----:B------:R-:W4:Y:S01]  /*1cad0*/  LDL.LU.64 R114, [R1+0x9d0] ;  /* 0x0009d00001727983 */ /* 0x000f220000300a00 */
[----:B------:R-:W-:-:S03]  /*1cae0*/  IMAD.WIDE R104, R2, 0x4, R104 ;  /* 0x0000000402687825 */ /* 0x000fc600078e0268 */
[----:B------:R-:W-:Y:S04]  /*1caf0*/  STL.64 [R1+0x1100], R100 ;  /* 0x0011006401007387 */ /* 0x000fe80000100a00 */
[----:B------:R-:W-:Y:S04]  /*1cb00*/  STL.64 [R1+0x1108], R102 ;  /* 0x0011086601007387 */ /* 0x000fe80000100a00 */
[----:B------:R-:W-:Y:S04]  /*1cb10*/  STL.64 [R1+0x1118], R104 ;  /* 0x0011186801007387 */ /* 0x000fe80000100a00 */
[----:B------:R-:W4:Y:S01]  /*1cb20*/  LDL.LU.64 R134, [R1+0x9c8] ;  /* 0x0009c80001867983 */ /* 0x000f220000300a00 */
[----:B---3--:R-:W-:-:S03]  /*1cb30*/  IMAD.WIDE R106, R2, 0x4, R118 ;  /* 0x00000004026a7825 */ /* 0x008fc600078e0276 */
[----:B------:R-:W-:Y:S01]  /*1cb40*/  LDGSTS.E [R93+-0x7e800], desc[UR16][R102.64], !P5 ;  /* 0x81800000665d7fae */ /* 0x000fe2000e9a1010 */
[----:B------:R-:W-:-:S03]  /*1cb50*/  IMAD.WIDE R108, R2, 0x4, R108 ;  /* 0x00000004026c7825 */ /* 0x000fc600078e026c */
[----:B------:R-:W3:Y:S04]  /*1cb60*/  LDL.LU.64 R118, [R1+0x9c0] ;  /* 0x0009c00001767983 */ /* 0x000ee80000300a00 */
[----:B------:R-:W3:Y:S04]  /*1cb70*/  LDL.LU.64 R120, [R1+0x9b8] ;  /* 0x0009b80001787983 */ /* 0x000ee80000300a00 */
[----:B------:R-:W3:Y:S04]  /*1cb80*/  LDL.LU.64 R122, [R1+0x9b0] ;  /* 0x0009b000017a7983 */ /* 0x000ee80000300a00 */
[----:B------:R-:W-:Y:S04]  /*1cb90*/  STL.64 [R1+0x1120], R106 ;  /* 0x0011206a01007387 */ /* 0x000fe80000100a00 */
[----:B------:R-:W-:Y:S01]  /*1cba0*/  STL.64 [R1+0x1128], R108 ;  /* 0x0011286c01007387 */ /* 0x000fe20000100a00 */
[----:B--2---:R-:W-:-:S03]  /*1cbb0*/  IMAD.WIDE R110, R2, 0x4, R110 ;  /* 0x00000004026e7825 */ /* 0x004fc600078e026e */
[----:B------:R-:W-:Y:S04]  /*1cbc0*/  LDGSTS.E [R0+-0x7e600], desc[UR16][R104.64], !P5 ;  /* 0x81a0000068007fae */ /* 0x000fe8000e9a1010 */
[----:B------:R-:W-:Y:S04]  /*1cbd0*/  STL.64 [R1+0x1130], R110 ;  /* 0x0011306e01007387 */ /* 0x000fe80000100a00 */
[----:B------:R-:W2:Y:S04]  /*1cbe0*/  LDL.LU.64 R146, [R1+0x9a8] ;  /* 0x0009a80001927983 */ /* 0x000ea80000300a00 */
[----:B------:R-:W2:Y:S01]  /*1cbf0*/  LDL.LU.64 R140, [R1+0x9a0] ;  /* 0x0009a000018c7983 */ /* 0x000ea20000300a00 */
[----:B------:R-:W-:-:S03]  /*1cc00*/  ISETP.GE.U32.AND P2, PT, R113, 0x7ffffd77, PT ;  /* 0x7ffffd777100780c */ /* 0x000fc60003f46070 */
[----:B------:R-:W2:Y:S04]  /*1cc10*/  LDL.LU.64 R128, [R1+0x998] ;  /* 0x0009980001807983 */ /* 0x000ea80000300a00 */
[----:B------:R5:W-:Y:S01]  /*1cc20*/  LDGSTS.E [R112+-0x7e400], desc[UR16][R106.64], !P1 ;  /* 0x81c000006a707fae */ /* 0x000be2000c9a1010 */
[----:B------:R-:W-:-:S03]  /*1cc30*/  ISETP.GE.U32.AND P5, PT, R117, 0x7ffffd76, PT ;  /* 0x7ffffd767500780c */ /* 0x000fc60003fa6070 */
[----:B------:R-:W-:Y:S01]  /*1cc40*/  LDGSTS.E [R93+-0x7e200], desc[UR16][R108.64], !P1 ;  /* 0x81e000006c5d7fae */ /* 0x000fe2000c9a1010 */
[----:B------:R-:W-:-:S03]  /*1cc50*/  ISETP.GE.U32.AND P1, PT, R116, 0x7ffffd75, PT ;  /* 0x7ffffd757400780c */ /* 0x000fc60003f26070 */
[----:B------:R-:W-:Y:S01]  /*1cc60*/  LDGSTS.E [R0+-0x7e000], desc[UR16][R110.64], !P6 ;  /* 0x820000006e007fae */ /* 0x000fe2000f1a1010 */
[----:B-----5:R-:W-:Y:S01]  /*1cc70*/  IMAD.WIDE R112, R2, 0x4, R124 ;  /* 0x0000000402707825 */ /* 0x020fe200078e027c */
[----:B------:R-:W-:-:S04]  /*1cc80*/  IADD3 R125, PT, PT, R82, 0x100000, RZ ;  /* 0x00100000527d7810 */ /* 0x000fc80007ffe0ff */
[----:B------:R-:W-:Y:S04]  /*1cc90*/  STL.64 [R1+0x1138], R112 ;  /* 0x0011387001007387 */ /* 0x000fe80000100a00 */
[----:B------:R-:W-:Y:S01]  /*1cca0*/  LDGSTS.E [R93+-0x7de00], desc[UR16][R112.64], !P6 ;  /* 0x82200000705d7fae */ /* 0x000fe2000f1a1010 */
[----:B----4-:R-:W-:-:S05]  /*1ccb0*/  IMAD.WIDE R114, R2, 0x4, R114 ;  /* 0x0000000402727825 */ /* 0x010fca00078e0272 */
[----:B------:R-:W-:Y:S04]  /*1ccc0*/  STL.64 [R1+0x1140], R114 ;  /* 0x0011407201007387 */ /* 0x000fe80000100a00 */
[----:B------:R-:W4:Y:S04]  /*1ccd0*/  LDL.LU.64 R144, [R1+0x990] ;  /* 0x0009900001907983 */ /* 0x000f280000300a00 */
[----:B------:R-:W-:Y:S01]  /*1cce0*/  LDGSTS.E [R0+-0x7dc00], desc[UR16][R114.64], !P2 ;  /* 0x8240000072007fae */ /* 0x000fe2000d1a1010 */
[----:B------:R-:W-:-:S03]  /*1ccf0*/  IMAD.WIDE R116, R2, 0x4, R134 ;  /* 0x0000000402747825 */ /* 0x000fc600078e0286 */
[----:B------:R-:W5:Y:S04]  /*1cd00*/  LDL.LU.64 R134, [R1+0x988] ;  /* 0x0009880001867983 */ /* 0x000f680000300a00 */
[----:B------:R-:W4:Y:S04]  /*1cd10*/  LDL.LU.64 R136, [R1+0x980] ;  /* 0x0009800001887983 */ /* 0x000f280000300a00 */
[----:B------:R-:W-:Y:S04]  /*1cd20*/  STL.64 [R1+0x1148], R116 ;  /* 0x0011487401007387 */ /* 0x000fe80000100a00 */
[----:B------:R1:W-:Y:S02]  /*1cd30*/  LDGSTS.E [R125+-0x7da00], desc[UR16][R116.64], !P2 ;  /* 0x82600000747d7fae */ /* 0x0003e4000d1a1010 */
[----:B-1----:R-:W-:-:S02]  /*1cd40*/  VIADD R125, R126, 0xfffffdf3 ;  /* 0xfffffdf37e7d7836 */ /* 0x002fc40000000000 */
[----:B---3--:R-:W-:-:S04]  /*1cd50*/  IMAD.WIDE R118, R2, 0x4, R118 ;  /* 0x0000000402767825 */ /* 0x008fc800078e0276 */
[C---:B------:R-:W-:Y:S01]  /*1cd60*/  IMAD.WIDE R120, R2.reuse, 0x4, R120 ;  /* 0x0000000402787825 */ /* 0x040fe200078e0278 */
[----:B------:R-:W-:Y:S03]  /*1cd70*/  STL.64 [R1+0x1150], R118 ;  /* 0x0011507601007387 */ /* 0x000fe60000100a00 */
[C---:B------:R-:W-:Y:S01]  /*1cd80*/  IMAD.WIDE R122, R2.reuse, 0x4, R122 ;  /* 0x00000004027a7825 */ /* 0x040fe200078e027a */
[----:B------:R-:W-:Y:S04]  /*1cd90*/  STL.64 [R1+0x1158], R120 ;  /* 0x0011587801007387 */ /* 0x000fe80000100a00 */
[----:B------:R-:W-:Y:S04]  /*1cda0*/  STL.64 [R1+0x1160], R122 ;  /* 0x0011607a01007387 */ /* 0x000fe80000100a00 */
[----:B------:R-:W3:Y:S01]  /*1cdb0*/  LDL.LU.64 R152, [R1+0x978] ;  /* 0x0009780001987983 */ /* 0x000ee20000300a00 */
[----:B--2---:R-:W-:-:S03]  /*1cdc0*/  IMAD.WIDE R126, R2, 0x4, R140 ;  /* 0x00000004027e7825 */ /* 0x004fc600078e028c */
[----:B------:R-:W2:Y:S01]  /*1cdd0*/  LDL.LU.64 R140, [R1+0x970] ;  /* 0x00097000018c7983 */ /* 0x000ea20000300a00 */
[----:B------:R-:W-:-:S05]  /*1cde0*/  VIADD R124, R82, 0x100000 ;  /* 0x00100000527c7836 */ /* 0x000fca0000000000 */
[----:B------:R1:W-:Y:S04]  /*1cdf0*/  LDGSTS.E [R124+-0x7d800], desc[UR16][R118.64], !P5 ;  /* 0x82800000767c7fae */ /* 0x0003e8000e9a1010 */
[----:B------:R-:W-:Y:S01]  /*1ce00*/  LDGSTS.E [R93+-0x7d600], desc[UR16][R120.64], !P5 ;  /* 0x82a00000785d7fae */ /* 0x000fe2000e9a1010 */
[----:B------:R-:W-:Y:S01]  /*1ce10*/  ISETP.GE.U32.AND P5, PT, R125, 0x7ffffd74, PT ;  /* 0x7ffffd747d00780c */ /* 0x000fe20003fa6070 */
[C---:B------:R-:W-:Y:S01]  /*1ce20*/  IMAD.WIDE R128, R2.reuse, 0x4, R128 ;  /* 0x0000000402807825 */ /* 0x040fe200078e0280 */
[----:B------:R-:W-:Y:S01]  /*1ce30*/  ISETP.GE.U32.AND P6, PT, R131, 0x7ffffd72, PT ;  /* 0x7ffffd728300780c */ /* 0x000fe20003fc6070 */
[----:B------:R-:W-:Y:S02]  /*1ce40*/  LDGSTS.E [R0+-0x7d400], desc[UR16][R122.64], !P1 ;  /* 0x82c000007a007fae */ /* 0x000fe4000c9a1010 */
[----:B-1----:R-:W-:-:S05]  /*1ce50*/  IMAD.WIDE R124, R2, 0x4, R146 ;  /* 0x00000004027c7825 */ /* 0x002fca00078e0292 */
[----:B------:R-:W-:Y:S04]  /*1ce60*/  STL.64 [R1+0x1170], R124 ;  /* 0x0011707c01007387 */ /* 0x000fe80000100a00 */
[----:B------:R-:W-:Y:S04]  /*1ce70*/  STL.64 [R1+0x1178], R126 ;  /* 0x0011787e01007387 */ /* 0x000fe80000100a00 */
[----:B------:R-:W-:Y:S04]  /*1ce80*/  STL.64 [R1+0x1180], R128 ;  /* 0x0011808001007387 */ /* 0x000fe80000100a00 */
[----:B------:R-:W2:Y:S04]  /*1ce90*/  LDL.LU.64 R158, [R1+0x958] ;  /* 0x00095800019e7983 */ /* 0x000ea80000300a00 */
[----:B------:R1:W-:Y:S01]  /*1cea0*/  LDGSTS.E [R130+-0x7d200], desc[UR16][R124.64], !P1 ;  /* 0x82e000007c827fae */ /* 0x0003e2000c9a1010 */
[----:B------:R-:W-:Y:S01]  /*1ceb0*/  ISETP.GE.U32.AND P1, PT, R138, 0x7ffffd71, PT ;  /* 0x7ffffd718a00780c */ /* 0x000fe20003f26070 */
[----:B-----5:R-:W-:-:S04]  /*1cec0*/  IMAD.WIDE R134, R2, 0x4, R134 ;  /* 0x0000000402867825 */ /* 0x020fc800078e0286 */
[C---:B----4-:R-:W-:Y:S01]  /*1ced0*/  IMAD.WIDE R136, R2.reuse, 0x4, R136 ;  /* 0x0000000402887825 */ /* 0x050fe200078e0288 */
[----:B------:R-:W-:Y:S01]  /*1cee0*/  ISETP.GE.U32.AND P2, PT, R133, 0x7ffffd73, PT ;  /* 0x7ffffd738500780c */ /* 0x000fe20003f46070 */
[----:B------:R-:W-:Y:S02]  /*1cef0*/  LDGSTS.E [R93+-0x7d000], desc[UR16][R126.64], !P5 ;  /* 0x830000007e5d7fae */ /* 0x000fe4000e9a1010 */
[C---:B-1----:R-:W-:Y:S02]  /*1cf00*/  IMAD.WIDE R130, R2.reuse, 0x4, R144 ;  /* 0x0000000402827825 */ /* 0x042fe400078e0290 */
[----:B------:R-:W4:Y:S04]  /*1cf10*/  LDL.LU.64 R144, [R1+0x950] ;  /* 0x0009500001907983 */ /* 0x000f280000300a00 */
[----:B------:R-:W5:Y:S04]  /*1cf20*/  LDL.LU.64 R146, [R1+0x948] ;  /* 0x0009480001927983 */ /* 0x000f680000300a00 */
[----:B------:R-:W5:Y:S04]  /*1cf30*/  LDL.LU.64 R148, [R1+0x940] ;  /* 0x0009400001947983 */ /* 0x000f680000300a00 */
[----:B------:R-:W-:Y:S04]  /*1cf40*/  STL.64 [R1+0x1188], R130 ;  /* 0x0011888201007387 */ /* 0x000fe80000100a00 */
[----:B------:R-:W-:Y:S04]  /*1cf50*/  STL.64 [R1+0x1190], R134 ;  /* 0x0011908601007387 */ /* 0x000fe80000100a00 */
[----:B------:R-:W-:Y:S04]  /*1cf60*/  STL.64 [R1+0x1198], R136 ;  /* 0x0011988801007387 */ /* 0x000fe80000100a00 */
[----:B------:R-:W5:Y:S01]  /*1cf70*/  LDL.LU.64 R164, [R1+0x938] ;  /* 0x0009380001a47983 */ /* 0x000f620000300a00 */
[----:B---3--:R-:W-:-:S03]  /*1cf80*/  IMAD.WIDE R138, R2, 0x4, R152 ;  /* 0x00000004028a7825 */ /* 0x008fc600078e0298 */
[----:B------:R-:W-:Y:S04]  /*1cf90*/  LDGSTS.E [R0+-0x7ce00], desc[UR16][R128.64], !P5 ;  /* 0x8320000080007fae */ /* 0x000fe8000e9a1010 */
[----:B------:R-:W3:Y:S04]  /*1cfa0*/  LDL.LU.64 R152, [R1+0x930] ;  /* 0x0009300001987983 */ /* 0x000ee80000300a00 */
[----:B------:R-:W3:Y:S04]  /*1cfb0*/  LDL.LU.64 R154, [R1+0x928] ;  /* 0x00092800019a7983 */ /* 0x000ee80000300a00 */
[----:B------:R-:W-:Y:S01]  /*1cfc0*/  STL.64 [R1+0x11a0], R138 ;  /* 0x0011a08a01007387 */ /* 0x000fe20000100a00 */
[----:B--2---:R-:W-:-:S05]  /*1cfd0*/  IMAD.WIDE R140, R2, 0x4, R140 ;  /* 0x00000004028c7825 */ /* 0x004fca00078e028c */
[----:B------:R-:W-:Y:S04]  /*1cfe0*/  STL.64 [R1+0x11a8], R140 ;  /* 0x0011a88c01007387 */ /* 0x000fe80000100a00 */
[----:B------:R-:W2:Y:S01]  /*1cff0*/  LDL.LU.64 R170, [R1+0x920] ;  /* 0x0009200001aa7983 */ /* 0x000ea20000300a00 */
[----:B------:R-:W-:Y:S01]  /*1d000*/  VIADD R133, R82, 0x100000 ;  /* 0x0010000052857836 */ /* 0x000fe20000000000 */
[----:B------:R-:W-:-:S04]  /*1d010*/  ISETP.GE.U32.AND P5, PT, R142, 0x7ffffd70, PT ;  /* 0x7ffffd708e00780c */ /* 0x000fc80003fa6070 */
[----:B------:R1:W-:Y:S04]  /*1d020*/  LDGSTS.E [R133+-0x7cc00], desc[UR16][R130.64], !P2 ;  /* 0x8340000082857fae */ /* 0x0003e8000d1a1010 */
[----:B------:R-:W-:Y:S04]  /*1d030*/  LDGSTS.E [R93+-0x7ca00], desc[UR16][R134.64], !P2 ;  /* 0x83600000865d7fae */ /* 0x000fe8000d1a1010 */
[----:B------:R-:W-:Y:S01]  /*1d040*/  LDGSTS.E [R0+-0x7c800], desc[UR16][R136.64], !P6 ;  /* 0x8380000088007fae */ /* 0x000fe2000f1a1010 */
[----:B-1----:R-:W-:-:S03]  /*1d050*/  IADD3 R133, PT, PT, R143, -0x212, RZ ;  /* 0xfffffdee8f857810 */ /* 0x002fc60007ffe0ff */
[----:B------:R-:W-:Y:S01]  /*1d060*/  LDGSTS.E [R93+-0x7c600], desc[UR16][R138.64], !P6 ;  /* 0x83a000008a5d7fae */ /* 0x000fe2000f1a1010 */
[----:B------:R-:W-:-:S03]  /*1d070*/  ISETP.GE.U32.AND P2, PT, R133, 0x7ffffd6f, PT ;  /* 0x7ffffd6f8500780c */ /* 0x000fc60003f46070 */
[----:B------:R-:W-:Y:S01]  /*1d080*/  LDGSTS.E [R0+-0x7c400], desc[UR16][R140.64], !P1 ;  /* 0x83c000008c007fae */ /* 0x000fe2000c9a1010 */
[----:B------:R-:W-:-:S03]  /*1d090*/  IMAD.WIDE R142, R2, 0x4, R158 ;  /* 0x00000004028e7825 */ /* 0x000fc600078e029e */
[----:B------:R-:W3:Y:S01]  /*1d0a0*/  LDL.LU.64 R158, [R1+0x918] ;  /* 0x00091800019e7983 */ /* 0x000ee20000300a00 */
[----:B------:R-:W-:-:S03]  /*1d0b0*/  VIADD R133, R82, 0x100000 ;  /* 0x0010000052857836 */ /* 0x000fc60000000000 */
[----:B------:R1:W-:Y:S04]  /*1d0c0*/  LDGSTS.E [R150+-0x7c200], desc[UR16][R142.64], !P1 ;  /* 0x83e000008e967fae */ /* 0x0003e8000c9a1010 */
[----:B------:R-:W3:Y:S04]  /*1d0d0*/  LDL.LU.64 R160, [R1+0x910] ;  /* 0x0009100001a07983 */ /* 0x000ee80000300a00 */
[----:B------:R-:W-:Y:S01]  /*1d0e0*/  STL.64 [R1+0x11b0], R142 ;  /* 0x0011b08e01007387 */ /* 0x000fe20000100a00 */
[----:B-1----:R-:W-:Y:S01]  /*1d0f0*/  IADD3 R150, PT, PT, R151, -0x213, RZ ;  /* 0xfffffded97967810 */ /* 0x002fe20007ffe0ff */
[----:B----4-:R-:W-:-:S04]  /*1d100*/  IMAD.WIDE R144, R2, 0x4, R144 ;  /* 0x0000000402907825 */ /* 0x010fc800078e0290 */
[C---:B-----5:R-:W-:Y:S01]  /*1d110*/  IMAD.WIDE R146, R2.reuse, 0x4, R146 ;  /* 0x0000000402927825 */ /* 0x060fe200078e0292 */
[----:B------:R-:W-:Y:S03]  /*1d120*/  LDGSTS.E [R133+-0x7c000], desc[UR16][R144.64], !P5 ;  /* 0x8400000090857fae */ /* 0x000fe6000e9a1010 */
[----:B------:R-:W-:Y:S01]  /*1d130*/  IMAD.WIDE R148, R2, 0x4, R148 ;  /* 0x0000000402947825 */ /* 0x000fe200078e0294 */
[----:B------:R-:W-:Y:S01]  /*1d140*/  STL.64 [R1+0x11b8], R144 ;  /* 0x0011b89001007387 */ /* 0x000fe20000100a00 */
[----:B------:R-:W-:-:S03]  /*1d150*/  ISETP.GE.U32.AND P1, PT, R150, 0x7ffffd6e, PT ;  /* 0x7ffffd6e9600780c */ /* 0x000fc60003f26070 */
[----:B------:R-:W-:Y:S01]  /*1d160*/  LDGSTS.E [R93+-0x7be00], desc[UR16][R146.64], !P5 ;  /* 0x84200000925d7fae */ /* 0x000fe2000e9a1010 */
[----:B------:R-:W-:Y:S01]  /*1d170*/  ISETP.GE.U32.AND P5, PT, R156, 0x7ffffd6d, PT ;  /* 0x7ffffd6d9c00780c */ /* 0x000fe20003fa6070 */
[----:B------:R-:W-:Y:S02]  /*1d180*/  VIADD R156, R157, 0xfffffdeb ;  /* 0xfffffdeb9d9c7836 */ /* 0x000fe40000000000 */
[----:B------:R-:W-:Y:S04]  /*1d190*/  STL.64 [R1+0x11c0], R146 ;  /* 0x0011c09201007387 */ /* 0x000fe80000100a00 */
[----:B------:R-:W-:Y:S01]  /*1d1a0*/  STL.64 [R1+0x11c8], R148 ;  /* 0x0011c89401007387 */ /* 0x000fe20000100a00 */
[----:B------:R-:W-:-:S03]  /*1d1b0*/  IMAD.WIDE R150, R2, 0x4, R164 ;  /* 0x0000000402967825 */ /* 0x000fc600078e02a4 */
[----:B------:R-:W4:Y:S04]  /*1d1c0*/  LDL.LU.64 R182, [R1+0x908] ;  /* 0x0009080001b67983 */ /* 0x000f280000300a00 */
[----:B------:R-:W5:Y:S04]  /*1d1d0*/  LDL.LU.64 R164, [R1+0x900] ;  /* 0x0009000001a47983 */ /* 0x000f680000300a00 */
[----:B------:R-:W-:Y:S04]  /*1d1e0*/  LDGSTS.E [R0+-0x7bc00], desc[UR16][R148.64], !P2 ;  /* 0x8440000094007fae */ /* 0x000fe8000d1a1010 */
[----:B------:R-:W5:Y:S04]  /*1d1f0*/  LDL.LU.64 R166, [R1+0x8f8] ;  /* 0x0008f80001a67983 */ /* 0x000f680000300a00 */
[----:B------:R-:W5:Y:S04]  /*1d200*/  LDL.LU.64 R180, [R1+0x8f0] ;  /* 0x0008f00001b47983 */ /* 0x000f680000300a00 */
[----:B------:R-:W-:Y:S01]  /*1d210*/  LDGSTS.E [R133+-0x7ba00], desc[UR16][R150.64], !P2 ;  /* 0x8460000096857fae */ /* 0x000fe2000d1a1010 */
[----:B------:R-:W-:-:S03]  /*1d220*/  ISETP.GE.U32.AND P2, PT, R156, 0x7ffffd6c, PT ;  /* 0x7ffffd6c9c00780c */ /* 0x000fc60003f46070 */
[----:B------:R-:W-:Y:S01]  /*1d230*/  STL.64 [R1+0x11d8], R150 ;  /* 0x0011d89601007387 */ /* 0x000fe20000100a00 */
[----:B--2---:R-:W-:-:S03]  /*1d240*/  IMAD.WIDE R156, R2, 0x4, R170 ;  /* 0x00000004029c7825 */ /* 0x004fc600078e02aa */
[----:B------:R-:W2:Y:S04]  /*1d250*/  LDL.LU.64 R170, [R1+0x8e8] ;  /* 0x0008e80001aa7983 */ /* 0x000ea80000300a00 */
[----:B------:R-:W2:Y:S04]  /*1d260*/  LDL.LU.64 R172, [R1+0x8e0] ;  /* 0x0008e00001ac7983 */ /* 0x000ea80000300a00 */
[----:B------:R-:W2:Y:S01]  /*1d270*/  LDL.LU.64 R188, [R1+0x8d8] ;  /* 0x0008d80001bc7983 */ /* 0x000ea20000300a00 */
[----:B---3--:R-:W-:-:S03]  /*1d280*/  IMAD.WIDE R152, R2, 0x4, R152 ;  /* 0x0000000402987825 */ /* 0x008fc600078e0298 */
[----:B------:R-:W3:Y:S01]  /*1d290*/  LDL.LU.64 R176, [R1+0x8d0] ;  /* 0x0008d00001b07983 */ /* 0x000ee20000300a00 */
[----:B------:R-:W-:-:S03]  /*1d2a0*/  IMAD.WIDE R154, R2, 0x4, R154 ;  /* 0x00000004029a7825 */ /* 0x000fc600078e029a */
[----:B------:R-:W-:Y:S04]  /*1d2b0*/  LDGSTS.E [R93+-0x7b800], desc[UR16][R152.64], !P1 ;  /* 0x84800000985d7fae */ /* 0x000fe8000c9a1010 */
[----:B------:R-:W-:Y:S04]  /*1d2c0*/  LDGSTS.E [R0+-0x7b600], desc[UR16][R154.64], !P1 ;  /* 0x84a000009a007fae */ /* 0x000fe8000c9a1010 */
[----:B------:R1:W-:Y:S01]  /*1d2d0*/  LDGSTS.E [R133+-0x7b400], desc[UR16][R156.64], !P5 ;  /* 0x84c000009c857fae */ /* 0x0003e2000e9a1010 */
[----:B------:R-:W-:-:S03]  /*1d2e0*/  IMAD.WIDE R158, R2, 0x4, R158 ;  /* 0x00000004029e7825 */ /* 0x000fc600078e029e */
[----:B------:R-:W3:Y:S01]  /*1d2f0*/  LDL.LU.64 R194, [R1+0x8c8] ;  /* 0x0008c80001c27983 */ /* 0x000ee20000300a00 */
[----:B------:R-:W-:-:S03]  /*1d300*/  ISETP.GE.U32.AND P6, PT, R168, 0x7ffffd69, PT ;  /* 0x7ffffd69a800780c */ /* 0x000fc60003fc6070 */
[----:B------:R-:W-:Y:S01]  /*1d310*/  LDGSTS.E [R93+-0x7b200], desc[UR16][R158.64], !P5 ;  /* 0x84e000009e5d7fae */ /* 0x000fe2000e9a1010 */
[----:B-1----:R-:W-:Y:S01]  /*1d320*/  VIADD R133, R163, 0xfffffde9 ;  /* 0xfffffde9a3857836 */ /* 0x002fe20000000000 */
[----:B------:R-:W-:Y:S01]  /*1d330*/  ISETP.GE.U32.AND P5, PT, R162, 0x7ffffd6b, PT ;  /* 0x7ffffd6ba200780c */ /* 0x000fe20003fa6070 */
[----:B------:R-:W-:-:S03]  /*1d340*/  IMAD.WIDE R160, R2, 0x4, R160 ;  /* 0x0000000402a07825 */ /* 0x000fc600078e02a0 */
[----:B------:R-:W-:Y:S02]  /*1d350*/  ISETP.GE.U32.AND P1, PT, R133, 0x7ffffd6a, PT ;  /* 0x7ffffd6a8500780c */ /* 0x000fe40003f26070 */
[----:B------:R-:W-:Y:S01]  /*1d360*/  IADD3 R133, PT, PT, R82, 0x100000, RZ ;  /* 0x0010000052857810 */ /* 0x000fe20007ffe0ff */
[----:B------:R-:W-:Y:S01]  /*1d370*/  LDGSTS.E [R0+-0x7b000], desc[UR16][R160.64], !P2 ;  /* 0x85000000a0007fae */ /* 0x000fe2000d1a1010 */
[----:B----4-:R-:W-:-:S05]  /*1d380*/  IMAD.WIDE R162, R2, 0x4, R182 ;  /* 0x0000000402a27825 */ /* 0x010fca00078e02b6 */
[----:B------:R-:W-:Y:S01]  /*1d390*/  LDGSTS.E [R133+-0x7ae00], desc[UR16][R162.64], !P2 ;  /* 0x85200000a2857fae */ /* 0x000fe2000d1a1010 */
[----:B------:R-:W-:Y:S01]  /*1d3a0*/  ISETP.GE.U32.AND P2, PT, R174, 0x7ffffd68, PT ;  /* 0x7ffffd68ae00780c */ /* 0x000fe20003f46070 */
[C---:B-----5:R-:W-:Y:S02]  /*1d3b0*/  IMAD.WIDE R168, R2.reuse, 0x4, R180 ;  /* 0x0000000402a87825 */ /* 0x060fe400078e02b4 */
[----:B------:R-:W4:Y:S04]  /*1d3c0*/  LDL.LU.64 R180, [R1+0x8c0] ;  /* 0x0008c00001b47983 */ /* 0x000f280000300a00 */
[----:B------:R-:W5:Y:S04]  /*1d3d0*/  LDL.LU.64 R182, [R1+0x8b8] ;  /* 0x0008b80001b67983 */ /* 0x000f680000300a00 */
[----:B------:R-:W5:Y:S04]  /*1d3e0*/  LDL.LU.64 R184, [R1+0x8b0] ;  /* 0x0008b00001b87983 */ /* 0x000f680000300a00 */
[----:B------:R-:W5:Y:S01]  /*1d3f0*/  LDL.LU.64 R206, [R1+0x8a8] ;  /* 0x0008a80001ce7983 */ /* 0x000f620000300a00 */
[----:B--2---:R-:W-:-:S03]  /*1d400*/  IMAD.WIDE R174, R2, 0x4, R188 ;  /* 0x0000000402ae7825 */ /* 0x004fc600078e02bc */
[----:B------:R-:W2:Y:S04]  /*1d410*/  LDL.LU.64 R188, [R1+0x8a0] ;  /* 0x0008a00001bc7983 */ /* 0x000ea80000300a00 */
[----:B------:R-:W2:Y:S04]  /*1d420*/  LDL.LU.64 R190, [R1+0x898] ;  /* 0x0008980001be7983 */ /* 0x000ea80000300a00 */
[----:B------:R-:W2:Y:S01]  /*1d430*/  LDL.LU.64 R204, [R1+0x890] ;  /* 0x0008900001cc7983 */ /* 0x000ea20000300a00 */
[----:B------:R-:W-:-:S04]  /*1d440*/  IMAD.WIDE R164, R2, 0x4, R164 ;  /* 0x0000000402a47825 */ /* 0x000fc800078e02a4 */
[----:B------:R-:W-:Y:S01]  /*1d450*/  IMAD.WIDE R166, R2, 0x4, R166 ;  /* 0x0000000402a67825 */ /* 0x000fe200078e02a6 */
[----:B------:R-:W-:Y:S04]  /*1d460*/  LDGSTS.E [R93+-0x7ac00], desc[UR16][R164.64], !P5 ;  /* 0x85400000a45d7fae */ /* 0x000fe8000e9a1010 */
[----:B------:R-:W-:Y:S01]  /*1d470*/  LDGSTS.E [R0+-0x7aa00], desc[UR16][R166.64], !P5 ;  /* 0x85600000a6007fae */ /* 0x000fe2000e9a1010 */
[----:B------:R-:W-:Y:S01]  /*1d480*/  ISETP.GE.U32.AND P5, PT, R178, 0x7ffffd67, PT ;  /* 0x7ffffd67b200780c */ /* 0x000fe20003fa6070 */
[C---:B------:R-:W-:Y:S02]  /*1d490*/  IMAD.WIDE R170, R2.reuse, 0x4, R170 ;  /* 0x0000000402aa7825 */ /* 0x040fe400078e02aa */
[----:B------:R1:W-:Y:S02]  /*1d4a0*/  LDGSTS.E [R133+-0x7a800], desc[UR16][R168.64], !P1 ;  /* 0x85800000a8857fae */ /* 0x0003e4000c9a1010 */
[----:B------:R-:W-:-:S02]  /*1d4b0*/  IMAD.WIDE R172, R2, 0x4, R172 ;  /* 0x0000000402ac7825 */ /* 0x000fc400078e02ac */
[----:B------:R-:W-:Y:S02]  /*1d4c0*/  LDGSTS.E [R93+-0x7a600], desc[UR16][R170.64], !P1 ;  /* 0x85a00000aa5d7fae */ /* 0x000fe4000c9a1010 */
[C---:B---3--:R-:W-:Y:S02]  /*1d4d0*/  IMAD.WIDE R176, R2.reuse, 0x4, R176 ;  /* 0x0000000402b07825 */ /* 0x048fe400078e02b0 */
[----:B------:R-:W-:Y:S01]  /*1d4e0*/  LDGSTS.E [R0+-0x7a400], desc[UR16][R172.64], !P6 ;  /* 0x85c00000ac007fae */ /* 0x000fe2000f1a1010 */
[----:B-1----:R-:W-:Y:S01]  /*1d4f0*/  IADD3 R133, PT, PT, R179, -0x21b, RZ ;  /* 0xfffffde5b3857810 */ /* 0x002fe20007ffe0ff */
[----:B------:R-:W-:Y:S02]  /*1d500*/  IMAD.WIDE R178, R2, 0x4, R194 ;  /* 0x0000000402b27825 */ /* 0x000fe400078e02c2 */
[----:B------:R-:W-:Y:S04]  /*1d510*/  LDGSTS.E [R93+-0x7a200], desc[UR16][R174.64], !P6 ;  /* 0x85e00000ae5d7fae */ /* 0x000fe8000f1a1010 */
[----:B------:R-:W3:Y:S01]  /*1d520*/  LDL.LU.64 R194, [R1+0x888] ;  /* 0x0008880001c27983 */ /* 0x000ee20000300a00 */
[----:B------:R-:W-:-:S03]  /*1d530*/  ISETP.GE.U32.AND P1, PT, R133, 0x7ffffd66, PT ;  /* 0x7ffffd668500780c */ /* 0x000fc60003f26070 */
[----:B------:R-:W3:Y:S01]  /*1d540*/  LDL.LU.64 R196, [R1+0x880] ;  /* 0x0008800001c47983 */ /* 0x000ee20000300a00 */
[----:B------:R-:W-:-:S03]  /*1d550*/  VIADD R133, R82, 0x100000 ;  /* 0x0010000052857836 */ /* 0x000fc60000000000 */
[----:B------:R-:W3:Y:S04]  /*1d560*/  LDL.LU.64 R212, [R1+0x878] ;  /* 0x0008780001d47983 */ /* 0x000ee80000300a00 */
[----:B------:R-:W3:Y:S04]  /*1d570*/  LDL.LU.64 R200, [R1+0x870] ;  /* 0x0008700001c87983 */ /* 0x000ee80000300a00 */
[----:B------:R-:W3:Y:S04]  /*1d580*/  LDL.LU.64 R218, [R1+0x868] ;  /* 0x0008680001da7983 */ /* 0x000ee80000300a00 */
[----:B------:R-:W-:Y:S04]  /*1d590*/  LDGSTS.E [R0+-0x7a000], desc[UR16][R176.64], !P2 ;  /* 0x86000000b0007fae */ /* 0x000fe8000d1a1010 */
[----:B------:R1:W-:Y:S01]  /*1d5a0*/  LDGSTS.E [R186+-0x79e00], desc[UR16][R178.64], !P2 ;  /* 0x86200000b2ba7fae */ /* 0x0003e2000d1a1010 */
[----:B------:R-:W-:-:S02]  /*1d5b0*/  ISETP.GE.U32.AND P2, PT, R193, 0x7ffffd64, PT ;  /* 0x7ffffd64c100780c */ /* 0x000fc40003f46070 */
[----:B------:R-:W-:Y:S02]  /*1d5c0*/  ISETP.GE.U32.AND P6, PT, R192, 0x7ffffd63, PT ;  /* 0x7ffffd63c000780c */ /* 0x000fe40003fc6070 */
[----:B-1----:R-:W-:Y:S01]  /*1d5d0*/  IADD3 R186, PT, PT, R187, -0x21c, RZ ;  /* 0xfffffde4bbba7810 */ /* 0x002fe20007ffe0ff */
[----:B----4-:R-:W-:-:S04]  /*1d5e0*/  IMAD.WIDE R180, R2, 0x4, R180 ;  /* 0x0000000402b47825 */ /* 0x010fc800078e02b4 */
[----:B-----5:R-:W-:Y:S01]  /*1d5f0*/  IMAD.WIDE R182, R2, 0x4, R182 ;  /* 0x0000000402b67825 */ /* 0x020fe200078e02b6 */
[----:B------:R-:W-:Y:S04]  /*1d600*/  LDGSTS.E [R133+-0x79c00], desc[UR16][R180.64], !P5 ;  /* 0x86400000b4857fae */ /* 0x000fe8000e9a1010 */
[----:B------:R-:W-:Y:S01]  /*1d610*/  LDGSTS.E [R93+-0x79a00], desc[UR16][R182.64], !P5 ;  /* 0x86600000b65d7fae */ /* 0x000fe2000e9a1010 */
[----:B------:R-:W-:Y:S01]  /*1d620*/  ISETP.GE.U32.AND P5, PT, R186, 0x7ffffd65, PT ;  /* 0x7ffffd65ba00780c */ /* 0x000fe20003fa6070 */
[----:B------:R-:W-:-:S04]  /*1d630*/  IMAD.WIDE R186, R2, 0x4, R206 ;  /* 0x0000000402ba7825 */ /* 0x000fc800078e02ce */
[C---:B--2---:R-:W-:Y:S02]  /*1d640*/  IMAD.WIDE R192, R2.reuse, 0x4, R204 ;  /* 0x0000000402c07825 */ /* 0x044fe400078e02cc */
[----:B------:R-:W2:Y:S04]  /*1d650*/  LDL.LU.64 R204, [R1+0x860] ;  /* 0x0008600001cc7983 */ /* 0x000ea80000300a00 */
[----:B------:R-:W4:Y:S04]  /*1d660*/  LDL.LU.64 R206, [R1+0x858] ;  /* 0x0008580001ce7983 */ /* 0x000f280000300a00 */
[----:B------:R-:W5:Y:S04]  /*1d670*/  LDL.LU.64 R208, [R1+0x850] ;  /* 0x0008500001d07983 */ /* 0x000f680000300a00 */
[----:B------:R-:W2:Y:S01]  /*1d680*/  LDL.LU.64 R224, [R1+0x848] ;  /* 0x0008480001e07983 */ /* 0x000ea20000300a00 */
[----:B------:R-:W-:-:S05]  /*1d690*/  IMAD.WIDE R184, R2, 0x4, R184 ;  /* 0x0000000402b87825 */ /* 0x000fca00078e02b8 */
[----:B------:R-:W-:Y:S01]  /*1d6a0*/  LDGSTS.E [R0+-0x79800], desc[UR16][R184.64], !P1 ;  /* 0x86800000b8007fae */ /* 0x000fe2000c9a1010 */
[----:B------:R-:W-:-:S03]  /*1d6b0*/  IMAD.WIDE R188, R2, 0x4, R188 ;  /* 0x0000000402bc7825 */ /* 0x000fc600078e02bc */
[----:B------:R-:W-:Y:S01]  /*1d6c0*/  LDGSTS.E [R133+-0x79600], desc[UR16][R186.64], !P1 ;  /* 0x86a00000ba857fae */ /* 0x000fe2000c9a1010 */
[----:B------:R-:W-:Y:S01]  /*1d6d0*/  ISETP.GE.U32.AND P1, PT, R198, 0x7ffffd62, PT ;  /* 0x7ffffd62c600780c */ /* 0x000fe20003f26070 */
[C---:B------:R-:W-:Y:S02]  /*1d6e0*/  IMAD.WIDE R190, R2.reuse, 0x4, R190 ;  /* 0x0000000402be7825 */ /* 0x040fe400078e02be */
[----:B------:R-:W-:Y:S02]  /*1d6f0*/  LDGSTS.E [R93+-0x79400], desc[UR16][R188.64], !P5 ;  /* 0x86c00000bc5d7fae */ /* 0x000fe4000e9a1010 */
[----:B---3--:R-:W-:Y:S02]  /*1d700*/  IMAD.WIDE R194, R2, 0x4, R194 ;  /* 0x0000000402c27825 */ /* 0x008fe400078e02c2 */
[----:B------:R-:W-:Y:S01]  /*1d710*/  LDGSTS.E [R0+-0x79200], desc[UR16][R190.64], !P5 ;  /* 0x86e00000be007fae */ /* 0x000fe2000e9a1010 */
[----:B------:R-:W-:Y:S01]  /*1d720*/  ISETP.GE.U32.AND P5, PT, R202, 0x7ffffd61, PT ;  /* 0x7ffffd61ca00780c */ /* 0x000fe20003fa6070 */
[----:B------:R-:W-:-:S02]  /*1d730*/  IMAD.WIDE R196, R2, 0x4, R196 ;  /* 0x0000000402c47825 */ /* 0x000fc400078e02c4 */
[----:B------:R1:W-:Y:S02]  /*1d740*/  LDGSTS.E [R133+-0x79000], desc[UR16][R192.64], !P2 ;  /* 0x87000000c0857fae */ /* 0x0003e4000d1a1010 */
[C---:B------:R-:W-:Y:S02]  /*1d750*/  IMAD.WIDE R198, R2.reuse, 0x4, R212 ;  /* 0x0000000402c67825 */ /* 0x040fe400078e02d4 */
[----:B------:R-:W-:Y:S02]  /*1d760*/  LDGSTS.E [R93+-0x78e00], desc[UR16][R194.64], !P2 ;  /* 0x87200000c25d7fae */ /* 0x000fe4000d1a1010 */
[----:B------:R-:W-:Y:S02]  /*1d770*/  IMAD.WIDE R200, R2, 0x4, R200 ;  /* 0x0000000402c87825 */ /* 0x000fe400078e02c8 */
[----:B------:R-:W3:Y:S02]  /*1d780*/  LDL.LU.64 R212, [R1+0x840] ;  /* 0x0008400001d47983 */ /* 0x000ee40000300a00 */
[----:B-1----:R-:W-:-:S02]  /*1d790*/  VIADD R133, R203, 0xfffffddf ;  /* 0xfffffddfcb857836 */ /* 0x002fc40000000000 */
[----:B------:R-:W3:Y:S01]  /*1d7a0*/  LDL.LU.64 R214, [R1+0x838] ;  /* 0x0008380001d67983 */ /* 0x000ee20000300a00 */
[----:B------:R-:W-:-:S03]  /*1d7b0*/  IMAD.WIDE R202, R2, 0x4, R218 ;  /* 0x0000000402ca7825 */ /* 0x000fc600078e02da */
[----:B------:R-:W-:Y:S04]  /*1d7c0*/  LDGSTS.E [R0+-0x78c00], desc[UR16][R196.64], !P6 ;  /* 0x87400000c4007fae */ /* 0x000fe8000f1a1010 */
[----:B------:R-:W3:Y:S04]  /*1d7d0*/  LDL.LU.64 R230, [R1+0x830] ;  /* 0x0008300001e67983 */ /* 0x000ee80000300a00 */
[----:B------:R-:W-:Y:S04]  /*1d7e0*/  LDGSTS.E [R93+-0x78a00], desc[UR16][R198.64], !P6 ;  /* 0x87600000c65d7fae */ /* 0x000fe8000f1a1010 */
[----:B------:R-:W3:Y:S04]  /*1d7f0*/  LDL.LU.64 R218, [R1+0x828] ;  /* 0x0008280001da7983 */ /* 0x000ee80000300a00 */
[----:B------:R-:W-:Y:S04]  /*1d800*/  LDGSTS.E [R0+-0x78800], desc[UR16][R200.64], !P1 ;  /* 0x87800000c8007fae */ /* 0x000fe8000c9a1010 */
[----:B------:R1:W-:Y:S04]  /*1d810*/  LDGSTS.E [R210+-0x78600], desc[UR16][R202.64], !P1 ;  /* 0x87a00000cad27fae */ /* 0x0003e8000c9a1010 */
[----:B------:R-:W3:Y:S04]  /*1d820*/  LDL.LU.64 R220, [R1+0x820] ;  /* 0x0008200001dc7983 */ /* 0x000ee80000300a00 */
[----:B------:R-:W3:Y:S01]  /*1d830*/  LDL.LU.64 R86, [R1+0x818] ;  /* 0x0008180001567983 */ /* 0x000ee20000300a00 */
[----:B-1----:R-:W-:-:S05]  /*1d840*/  VIADD R210, R211, 0xfffffdde ;  /* 0xfffffdded3d27836 */ /* 0x002fca0000000000 */
[----:B------:R-:W-:Y:S01]  /*1d850*/  ISETP.GE.U32.AND P1, PT, R210, 0x7ffffd5f, PT ;  /* 0x7ffffd5fd200780c */ /* 0x000fe20003f26070 */
[----:B--2---:R-:W-:Y:S02]  /*1d860*/  IMAD.WIDE R210, R2, 0x4, R224 ;  /* 0x0000000402d27825 */ /* 0x004fe400078e02e0 */
[----:B------:R-:W2:Y:S04]  /*1d870*/  LDL.LU.64 R224, [R1+0x810] ;  /* 0x0008100001e07983 */ /* 0x000ea80000300a00 */
[----:B------:R-:W2:Y:S04]  /*1d880*/  LDL.LU.64 R226, [R1+0x808] ;  /* 0x0008080001e27983 */ /* 0x000ea80000300a00 */
[----:B------:R-:W2:Y:S01]  /*1d890*/  LDL.LU.64 R90, [R1+0x800] ;  /* 0x00080000015a7983 */ /* 0x000ea20000300a00 */
[----:B------:R-:W-:Y:S01]  /*1d8a0*/  ISETP.GE.U32.AND P2, PT, R133, 0x7ffffd60, PT ;  /* 0x7ffffd608500780c */ /* 0x000fe20003f46070 */
[----:B------:R-:W-:-:S02]  /*1d8b0*/  VIADD R133, R82, 0x100000 ;  /* 0x0010000052857836 */ /* 0x000fc40000000000 */
[----:B------:R-:W-:-:S04]  /*1d8c0*/  IMAD.WIDE R204, R2, 0x4, R204 ;  /* 0x0000000402cc7825 */ /* 0x000fc800078e02cc */
[C---:B----4-:R-:W-:Y:S01]  /*1d8d0*/  IMAD.WIDE R206, R2.reuse, 0x4, R206 ;  /* 0x0000000402ce7825 */ /* 0x050fe200078e02ce */
[----:B------:R-:W-:Y:S03]  /*1d8e0*/  LDGSTS.E [R133+-0x78400], desc[UR16][R204.64], !P5 ;  /* 0x87c00000cc857fae */ /* 0x000fe6000e9a1010 */
[----:B-----5:R-:W-:Y:S01]  /*1d8f0*/  IMAD.WIDE R208, R2, 0x4, R208 ;  /* 0x0000000402d07825 */ /* 0x020fe200078e02d0 */
[----:B------:R-:W-:Y:S01]  /*1d900*/  LDGSTS.E [R93+-0x78200], desc[UR16][R206.64], !P5 ;  /* 0x87e00000ce5d7fae */ /* 0x000fe2000e9a1010 */
[----:B------:R-:W-:Y:S02]  /*1d910*/  ISETP.GE.U32.AND P5, PT, R216, 0x7ffffd5e, PT ;  /* 0x7ffffd5ed800780c */ /* 0x000fe40003fa6070 */
[----:B------:R-:W-:Y:S01]  /*1d920*/  VIADD R216, R217, 0xfffffddc ;  /* 0xfffffddcd9d87836 */ /* 0x000fe20000000000 */
[----:B------:R-:W-:Y:S01]  /*1d930*/  LDGSTS.E [R0+-0x78000], desc[UR16][R208.64], !P2 ;  /* 0x88000000d0007fae */ /* 0x000fe2000d1a1010 */
[----:B---3--:R-:W-:-:S03]  /*1d940*/  IMAD.WIDE R212, R2, 0x4, R212 ;  /* 0x0000000402d47825 */ /* 0x008fc600078e02d4 */
[----:B------:R-:W-:Y:S01]  /*1d950*/  LDGSTS.E [R133+-0x77e00], desc[UR16][R210.64], !P2 ;  /* 0x88200000d2857fae */ /* 0x000fe2000d1a1010 */
[----:B------:R-:W-:Y:S01]  /*1d960*/  ISETP.GE.U32.AND P2, PT, R216, 0x7ffffd5d, PT ;  /* 0x7ffffd5dd800780c */ /* 0x000fe20003f46070 */
[C---:B------:R-:W-:Y:S02]  /*1d970*/  IMAD.WIDE R214, R2.reuse, 0x4, R214 ;  /* 0x0000000402d67825 */ /* 0x040fe400078e02d6 */
[----:B------:R-:W-:Y:S04]  /*1d980*/  LDGSTS.E [R93+-0x77c00], desc[UR16][R212.64], !P1 ;  /* 0x88400000d45d7fae */ /* 0x000fe8000c9a1010 */
[----:B------:R-:W-:Y:S01]  /*1d990*/  LDGSTS.E [R0+-0x77a00], desc[UR16][R214.64], !P1 ;  /* 0x88600000d6007fae */ /* 0x000fe2000c9a1010 */
[----:B------:R-:W-:-:S03]  /*1d9a0*/  IMAD.WIDE R216, R2, 0x4, R230 ;  /* 0x0000000402d87825 */ /* 0x000fc600078e02e6 */
[----:B------:R-:W3:Y:S04]  /*1d9b0*/  LDL.LU.64 R230, [R1+0x7f8] ;  /* 0x0007f80001e67983 */ /* 0x000ee80000300a00 */
[----:B------:R-:W4:Y:S01]  /*1d9c0*/  LDL.LU.64 R232, [R1+0x7f0] ;  /* 0x0007f00001e87983 */ /* 0x000f220000300a00 */
[----:B------:R-:W-:-:S03]  /*1d9d0*/  IMAD.WIDE R218, R2, 0x4, R218 ;  /* 0x0000000402da7825 */ /* 0x000fc600078e02da */
[----:B------:R-:W5:Y:S04]  /*1d9e0*/  LDL.LU.64 R84, [R1+0x7e8] ;  /* 0x0007e80001547983 */ /* 0x000f680000300a00 */
[----:B------:R1:W-:Y:S04]  /*1d9f0*/  LDGSTS.E [R133+-0x77800], desc[UR16][R216.64], !P5 ;  /* 0x88800000d8857fae */ /* 0x0003e8000e9a1010 */
[----:B------:R-:W-:Y:S01]  /*1da00*/  LDGSTS.E [R93+-0x77600], desc[UR16][R218.64], !P5 ;  /* 0x88a00000da5d7fae */ /* 0x000fe2000e9a1010 */
[----:B------:R-:W-:-:S03]  /*1da10*/  ISETP.GE.U32.AND P5, PT, R222, 0x7ffffd5c, PT ;  /* 0x7ffffd5cde00780c */ /* 0x000fc60003fa6070 */
[----:B------:R-:W3:Y:S01]  /*1da20*/  LDL.LU.64 R236, [R1+0x7e0] ;  /* 0x0007e00001ec7983 */ /* 0x000ee20000300a00 */
[----:B-1----:R-:W-:Y:S01]  /*1da30*/  IADD3 R133, PT, PT, R223, -0x226, RZ ;  /* 0xfffffddadf857810 */ /* 0x002fe20007ffe0ff */
[----:B------:R-:W-:Y:S02]  /*1da40*/  IMAD.WIDE R222, R2, 0x4, R86 ;  /* 0x0000000402de7825 */ /* 0x000fe400078e0256 */
[----:B------:R-:W3:Y:S01]  /*1da50*/  LDL.LU.64 R94, [R1+0x7d8] ;  /* 0x0007d800015e7983 */ /* 0x000ee20000300a00 */
[----:B------:R-:W-:-:S03]  /*1da60*/  ISETP.GE.U32.AND P6, PT, R228, 0x7ffffd5a, PT ;  /* 0x7ffffd5ae400780c */ /* 0x000fc60003fc6070 */
[----:B------:R-:W4:Y:S01]  /*1da70*/  LDL.LU.64 R86, [R1+0x7d0] ;  /* 0x0007d00001567983 */ /* 0x000f220000300a00 */
[----:B--2---:R-:W-:-:S03]  /*1da80*/  IMAD.WIDE R228, R2, 0x4, R90 ;  /* 0x0000000402e47825 */ /* 0x004fc600078e025a */
[----:B------:R-:W2:Y:S04]  /*1da90*/  LDL.LU.64 R90, [R1+0x7c8] ;  /* 0x0007c800015a7983 */ /* 0x000ea80000300a00 */
[----:B------:R-:W2:Y:S01]  /*1daa0*/  LDL.LU.64 R80, [R1+0x7c0] ;  /* 0x0007c00001507983 */ /* 0x000ea20000300a00 */
[----:B------:R-:W-:Y:S01]  /*1dab0*/  IMAD.WIDE R220, R2, 0x4, R220 ;  /* 0x0000000402dc7825 */ /* 0x000fe200078e02dc */
[----:B------:R-:W-:Y:S02]  /*1dac0*/  ISETP.GE.U32.AND P1, PT, R133, 0x7ffffd5b, PT ;  /* 0x7ffffd5b8500780c */ /* 0x000fe40003f26070 */
[----:B------:R-:W2:Y:S01]  /*1dad0*/  LDL.LU.64 R96, [R1+0x7b8] ;  /* 0x0007b80001607983 */ /* 0x000ea20000300a00 */
[----:B------:R-:W-:-:S03]  /*1dae0*/  VIADD R133, R82, 0x100000 ;  /* 0x0010000052857836 */ /* 0x000fc60000000000 */
[----:B------:R-:W-:Y:S01]  /*1daf0*/  LDGSTS.E [R0+-0x77400], desc[UR16][R220.64], !P2 ;  /* 0x88c00000dc007fae */ /* 0x000fe2000d1a1010 */
[----:B------:R-:W-:-:S03]  /*1db00*/  IMAD.WIDE R224, R2, 0x4, R224 ;  /* 0x0000000402e07825 */ /* 0x000fc600078e02e0 */
[----:B------:R-:W-:Y:S01]  /*1db10*/  LDGSTS.E [R133+-0x77200], desc[UR16][R222.64], !P2 ;  /* 0x88e00000de857fae */ /* 0x000fe2000d1a1010 */
[----:B------:R-:W-:Y:S01]  /*1db20*/  ISETP.GE.U32.AND P2, PT, R234, 0x7ffffd59, PT ;  /* 0x7ffffd59ea00780c */ /* 0x000fe20003f46070 */
[----:B------:R-:W-:Y:S02]  /*1db30*/  IMAD.WIDE R226, R2, 0x4, R226 ;  /* 0x0000000402e27825 */ /* 0x000fe400078e02e2 */
[----:B------:R-:W-:Y:S04]  /*1db40*/  LDGSTS.E [R93+-0x77000], desc[UR16][R224.64], !P5 ;  /* 0x89000000e05d7fae */ /* 0x000fe8000e9a1010 */
[----:B------:R-:W-:Y:S01]  /*1db50*/  LDGSTS.E [R0+-0x76e00], desc[UR16][R226.64], !P5 ;  /* 0x89200000e2007fae */ /* 0x000fe2000e9a1010 */
[----:B------:R-:W-:-:S03]  /*1db60*/  ISETP.GE.U32.AND P5, PT, R238, 0x7ffffd58, PT ;  /* 0x7ffffd58ee00780c */ /* 0x000fc60003fa6070 */
[----:B------:R1:W-:Y:S01]  /*1db70*/  LDGSTS.E [R133+-0x76c00], desc[UR16][R228.64], !P1 ;  /* 0x89400000e4857fae */ /* 0x0003e2000c9a1010 */
[----:B-----5:R-:W-:-:S03]  /*1db80*/  IMAD.WIDE R234, R2, 0x4, R84 ;  /* 0x0000000402ea7825 */ /* 0x020fc600078e0254 */
[----:B------:R-:W5:Y:S04]  /*1db90*/  LDL.LU.64 R84, [R1+0x7b0] ;  /* 0x0007b00001547983 */ /* 0x000f680000300a00 */
[----:B------:R-:W5:Y:S01]  /*1dba0*/  LDL.LU.64 R74, [R1+0x7a8] ;  /* 0x0007a800014a7983 */ /* 0x000f620000300a00 */
[----:B-1----:R-:W-:Y:S02]  /*1dbb0*/  VIADD R133, R239, 0xfffffdd6 ;  /* 0xfffffdd6ef857836 */ /* 0x002fe40000000000 */
[----:B---3--:R-:W-:-:S04]  /*1dbc0*/  IMAD.WIDE R238, R2, 0x4, R94 ;  /* 0x0000000402ee7825 */ /* 0x008fc800078e025e */
[C---:B----4-:R-:W-:Y:S02]  /*1dbd0*/  IMAD.WIDE R98, R2.reuse, 0x4, R86 ;  /* 0x0000000402627825 */ /* 0x050fe400078e0256 */
[----:B------:R-:W3:Y:S02]  /*1dbe0*/  LDL.LU.64 R86, [R1+0x7a0] ;  /* 0x0007a00001567983 */ /* 0x000ee40000300a00 */
[C---:B--2---:R-:W-:Y:S02]  /*1dbf0*/  IMAD.WIDE R94, R2.reuse, 0x4, R90 ;  /* 0x00000004025e7825 */ /* 0x044fe400078e025a */
[----:B------:R-:W2:Y:S02]  /*1dc00*/  LDL.LU.64 R90, [R1+0x798] ;  /* 0x00079800015a7983 */ /* 0x000ea40000300a00 */
[----:B------:R-:W-:-:S04]  /*1dc10*/  IMAD.WIDE R230, R2, 0x4, R230 ;  /* 0x0000000402e67825 */ /* 0x000fc800078e02e6 */
[C---:B------:R-:W-:Y:S01]  /*1dc20*/  IMAD.WIDE R232, R2.reuse, 0x4, R232 ;  /* 0x0000000402e87825 */ /* 0x040fe200078e02e8 */
[----:B------:R-:W-:Y:S01]  /*1dc30*/  LDGSTS.E [R93+-0x76a00], desc[UR16][R230.64], !P1 ;  /* 0x89600000e65d7fae */ /* 0x000fe2000c9a1010 */
[----:B------:R-:W-:Y:S02]  /*1dc40*/  ISETP.GE.U32.AND P1, PT, R133, 0x7ffffd57, PT ;  /* 0x7ffffd578500780c */ /* 0x000fe40003f26070 */
[----:B------:R-:W-:Y:S01]  /*1dc50*/  IMAD.WIDE R236, R2, 0x4, R236 ;  /* 0x0000000402ec7825 */ /* 0x000fe200078e02ec */
[----:B------:R-:W-:Y:S03]  /*1dc60*/  LDGSTS.E [R0+-0x76800], desc[UR16][R232.64], !P6 ;  /* 0x89800000e8007fae */ /* 0x000fe6000f1a1010 */
[----:B------:R-:W-:Y:S01]  /*1dc70*/  VIADD R133, R82, 0x100000 ;  /* 0x0010000052857836 */ /* 0x000fe20000000000 */
[----:B------:R-:W-:Y:S01]  /*1dc80*/  LDGSTS.E [R93+-0x76600], desc[UR16][R234.64], !P6 ;  /* 0x89a00000ea5d7fae */ /* 0x000fe2000f1a1010 */
[----:B------:R-:W-:-:S03]  /*1dc90*/  IMAD.WIDE R80, R2, 0x4, R80 ;  /* 0x0000000402507825 */ /* 0x000fc600078e0250 */
[----:B------:R-:W-:Y:S04]  /*1dca0*/  LDGSTS.E [R0+-0x76400], desc[UR16][R236.64], !P2 ;  /* 0x89c00000ec007fae */ /* 0x000fe8000d1a1010 */
[----:B------:R1:W-:Y:S04]  /*1dcb0*/  LDGSTS.E [R252+-0x76200], desc[UR16][R238.64], !P2 ;  /* 0x89e00000eefc7fae */ /* 0x0003e8000d1a1010 */
[----:B------:R-:W-:Y:S04]  /*1dcc0*/  STL.64 [R1+0x908], R98 ;  /* 0x0009086201007387 */ /* 0x000fe80000100a00 */
[----:B------:R3:W-:Y:S01]  /*1dcd0*/  LDGSTS.E [R133+-0x76000], desc[UR16][R98.64], !P5 ;  /* 0x8a00000062857fae */ /* 0x0007e2000e9a1010 */
[----:B-1----:R-:W-:-:S03]  /*1dce0*/  VIADD R252, R72, 0xfffffdd5 ;  /* 0xfffffdd548fc7836 */ /* 0x002fc60000000000 */
[----:B------:R1:W-:Y:S01]  /*1dcf0*/  STL.64 [R1+0x900], R94 ;  /* 0x0009005e01007387 */ /* 0x0003e20000100a00 */
[----:B------:R-:W-:Y:S01]  /*1dd00*/  IMAD.WIDE R96, R2, 0x4, R96 ;  /* 0x0000000402607825 */ /* 0x000fe200078e0260 */
[----:B------:R-:W-:Y:S01]  /*1dd10*/  IADD3 R77, PT, PT, R77, -0x22c, RZ ;  /* 0xfffffdd44d4d7810 */ /* 0x000fe20007ffe0ff */
[----:B------:R-:W4:Y:S01]  /*1dd20*/  LDC R72, c[0x0][0x3a0] ;  /* 0x0000e800ff487b82 */ /* 0x000f220000000800 */
[----:B------:R-:W-:Y:S01]  /*1dd30*/  LDGSTS.E [R93+-0x75e00], desc[UR16][R94.64], !P5 ;  /* 0x8a2000005e5d7fae */ /* 0x000fe2000e9a1010 */
[----:B------:R-:W-:Y:S01]  /*1dd40*/  ISETP.GE.U32.AND P5, PT, R252, 0x7ffffd56, PT ;  /* 0x7ffffd56fc00780c */ /* 0x000fe20003fa6070 */
[----:B------:R-:W-:Y:S02]  /*1dd50*/  VIADD R252, R78, 0xfffffdd3 ;  /* 0xfffffdd34efc7836 */ /* 0x000fe40000000000 */
[----:B------:R5:W-:Y:S04]  /*1dd60*/  STL.64 [R1+0x1c8], R80 ;  /* 0x0001c85001007387 */ /* 0x000be80000100a00 */
[----:B------:R-:W-:Y:S04]  /*1dd70*/  LDGSTS.E [R0+-0x75c00], desc[UR16][R80.64], !P1 ;  /* 0x8a40000050007fae */ /* 0x000fe8000c9a1010 */
[----:B-1----:R-:W4:Y:S04]  /*1dd80*/  LDL.LU.64 R94, [R1+0x790] ;  /* 0x00079000015e7983 */ /* 0x002f280000300a00 */
[----:B------:R-:W4:Y:S04]  /*1dd90*/  LDL.LU.64 R78, [R1+0x788] ;  /* 0x00078800014e7983 */ /* 0x000f280000300a00 */
[----:B-----5:R-:W5:Y:S01]  /*1dda0*/  LDL.LU.64 R80, [R1+0x780] ;  /* 0x0007800001507983 */ /* 0x020f620000300a00 */
[----:B------:R-:W-:-:S04]  /*1ddb0*/  IMAD.WIDE R84, R2, 0x4, R84 ;  /* 0x0000000402547825 */ /* 0x000fc800078e0254 */
[C---:B------:R-:W-:Y:S01]  /*1ddc0*/  IMAD.WIDE R74, R2.reuse, 0x4, R74 ;  /* 0x00000004024a7825 */ /* 0x040fe200078e024a */
[----:B------:R-:W-:Y:S03]  /*1ddd0*/  STL.64 [R1+0x8f8], R96 ;  /* 0x0008f86001007387 */ /* 0x000fe60000100a00 */
[C---:B---3--:R-:W-:Y:S01]  /*1dde0*/  IMAD.WIDE R98, R2.reuse, 0x4, R86 ;  /* 0x0000000402627825 */ /* 0x048fe200078e0256 */
[----:B------:R2:W-:Y:S04]  /*1ddf0*/  LDGSTS.E [R133+-0x75a00], desc[UR16][R96.64], !P1 ;  /* 0x8a60000060857fae */ /* 0x0005e8000c9a1010 */
[----:B------:R-:W-:Y:S04]  /*1de00*/  STL.64 [R1+0x8f0], R84 ;  /* 0x0008f05401007387 */ /* 0x000fe80000100a00 */
[----:B------:R-:W-:Y:S04]  /*1de10*/  LDGSTS.E [R93+-0x75800], desc[UR16][R84.64], !P5 ;  /* 0x8a800000545d7fae */ /* 0x000fe8000e9a1010 */
[----:B------:R1:W-:Y:S04]  /*1de20*/  STL.64 [R1+0x1b0], R74 ;  /* 0x0001b04a01007387 */ /* 0x0003e80000100a00 */
[----:B------:R-:W-:Y:S04]  /*1de30*/  LDGSTS.E [R0+-0x75600], desc[UR16][R74.64], !P5 ;  /* 0x8aa000004a007fae */ /* 0x000fe8000e9a1010 */
[----:B-1----:R-:W3:Y:S04]  /*1de40*/  LDL.LU.64 R74, [R1+0x778] ;  /* 0x00077800014a7983 */ /* 0x002ee80000300a00 */
[----:B------:R-:W3:Y:S04]  /*1de50*/  LDL.LU.64 R84, [R1+0x770] ;  /* 0x0007700001547983 */ /* 0x000ee80000300a00 */
[----:B------:R-:W-:Y:S01]  /*1de60*/  STL.64 [R1+0x8e8], R98 ;  /* 0x0008e86201007387 */ /* 0x000fe20000100a00 */
[----:B--2---:R-:W-:-:S03]  /*1de70*/  IMAD.WIDE R96, R2, 0x4, R90 ;  /* 0x0000000402607825 */ /* 0x004fc600078e025a */
[----:B------:R-:W2:Y:S04]  /*1de80*/  LDL.LU.64 R90, [R1+0x768] ;  /* 0x00076800015a7983 */ /* 0x000ea80000300a00 */
[----:B------:R-:W2:Y:S01]  /*1de90*/  LDL.LU.64 R86, [R1+0x760] ;  /* 0x0007600001567983 */ /* 0x000ea20000300a00 */
[----:B------:R-:W-:Y:S02]  /*1dea0*/  ISETP.GE.U32.AND P2, PT, R77, 0x7ffffd55, PT ;  /* 0x7ffffd554d00780c */ /* 0x000fe40003f46070 */
[----:B------:R-:W-:Y:S01]  /*1deb0*/  ISETP.GE.U32.AND P6, PT, R252, 0x7ffffd54, PT ;  /* 0x7ffffd54fc00780c */ /* 0x000fe20003fc6070 */
[----:B------:R5:W-:Y:S01]  /*1dec0*/  STL.64 [R1+0x8e0], R96 ;  /* 0x0008e06001007387 */ /* 0x000be20000100a00 */
[----:B------:R-:W-:Y:S01]  /*1ded0*/  VIADD R252, R73, 0xfffffdd2 ;  /* 0xfffffdd249fc7836 */ /* 0x000fe20000000000 */
[----:B------:R-:W1:Y:S08]  /*1dee0*/  LDC R77, c[0x0][0x3a0] ;  /* 0x0000e800ff4d7b82 */ /* 0x000e700000000800 */
[----:B------:R4:W-:Y:S01]  /*1def0*/  LDGSTS.E [R133+-0x75400], desc[UR16][R98.64], !P2 ;  /* 0x8ac0000062857fae */ /* 0x0009e2000d1a1010 */
[----:B------:R-:W1:Y:S03]  /*1df00*/  LDC R73, c[0x0][0x3a0] ;  /* 0x0000e800ff497b82 */ /* 0x000e660000000800 */
[----:B------:R5:W-:Y:S01]  /*1df10*/  LDGSTS.E [R93+-0x75200], desc[UR16][R96.64], !P2 ;  /* 0x8ae00000605d7fae */ /* 0x000be2000d1a1010 */
[----:B------:R-:W-:-:S02]  /*1df20*/  ISETP.GE.U32.AND P1, PT, R252, 0x7ffffd53, PT ;  /* 0x7ffffd53fc00780c */ /* 0x000fc40003f26070 */
[----:B------:R-:W-:Y:S02]  /*1df30*/  IADD3 R252, PT, PT, R76, -0x22f, RZ ;  /* 0xfffffdd14cfc7810 */ /* 0x000fe40007ffe0ff */
[----:B------:R-:W1:Y:S02]  /*1df40*/  LDC R76, c[0x0][0x3a0] ;  /* 0x0000e800ff4c7b82 */ /* 0x000e640000000800 */
[----:B------:R-:W-:Y:S01]  /*1df50*/  ISETP.GE.U32.AND P5, PT, R252, 0x7ffffd52, PT ;  /* 0x7ffffd52fc00780c */ /* 0x000fe20003fa6070 */
[----:B----4-:R-:W-:Y:S02]  /*1df60*/  VIADD R133, R72, 0xfffffdd0 ;  /* 0xfffffdd048857836 */ /* 0x010fe40000000000 */
[----:B------:R-:W-:-:S03]  /*1df70*/  IMAD.WIDE R94, R2, 0x4, R94 ;  /* 0x00000004025e7825 */ /* 0x000fc600078e025e */
[----:B------:R-:W4:Y:S01]  /*1df80*/  LDC R72, c[0x0][0x3a0] ;  /* 0x0000e800ff487b82 */ /* 0x000f220000000800 */
[C---:B------:R-:W-:Y:S01]  /*1df90*/  IMAD.WIDE R78, R2.reuse, 0x4, R78 ;  /* 0x00000004024e7825 */ /* 0x040fe200078e024e */
[----:B------:R1:W-:Y:S03]  /*1dfa0*/  STL.64 [R1+0x198], R94 ;  /* 0x0001985e01007387 */ /* 0x0003e60000100a00 */
[----:B-----5:R-:W-:Y:S01]  /*1dfb0*/  IMAD.WIDE R96, R2, 0x4, R80 ;  /* 0x0000000402607825 */ /* 0x020fe200078e0250 */
[----:B------:R5:W-:Y:S04]  /*1dfc0*/  STL.64 [R1+0x8d8], R78 ;  /* 0x0008d84e01007387 */ /* 0x000be80000100a00 */
[----:B------:R-:W-:Y:S04]  /*1dfd0*/  LDGSTS.E [R0+-0x75000], desc[UR16][R94.64], !P6 ;  /* 0x8b0000005e007fae */ /* 0x000fe8000f1a1010 */
[----:B------:R3:W-:Y:S04]  /*1dfe0*/  STL.64 [R1+0x8d0], R96 ;  /* 0x0008d06001007387 */ /* 0x0007e80000100a00 */
[----:B------:R-:W-:Y:S04]  /*1dff0*/  LDGSTS.E [R93+-0x74e00], desc[UR16][R78.64], !P6 ;  /* 0x8b2000004e5d7fae */ /* 0x000fe8000f1a1010 */
[----:B-1----:R-:W4:Y:S04]  /*1e000*/  LDL.LU.64 R94, [R1+0x758] ;  /* 0x00075800015e7983 */ /* 0x002f280000300a00 */
[----:B------:R-:W4:Y:S04]  /*1e010*/  LDL.LU.64 R80, [R1+0x750] ;  /* 0x0007500001507983 */ /* 0x000f280000300a00 */
[----:B-----5:R-:W5:Y:S01]  /*1e020*/  LDL.LU.64 R78, [R1+0x748] ;  /* 0x00074800014e7983 */ /* 0x020f620000300a00 */
[----:B------:R-:W-:Y:S01]  /*1e030*/  ISETP.GE.U32.AND P2, PT, R133, 0x7ffffd51, PT ;  /* 0x7ffffd518500780c */ /* 0x000fe20003f46070 */
[----:B------:R-:W-:-:S02]  /*1e040*/  VIADD R252, R82, 0x100000 ;  /* 0x0010000052fc7836 */ /* 0x000fc40000000000 */
[----:B------:R1:W-:Y:S01]  /*1e050*/  LDGSTS.E [R0+-0x74c00], desc[UR16][R96.64], !P1 ;  /* 0x8b40000060007fae */ /* 0x0003e2000c9a1010 */
[----:B------:R-:W-:Y:S01]  /*1e060*/  IADD3 R133, PT, PT, R82, 0x100000, RZ ;  /* 0x0010000052857810 */ /* 0x000fe20007ffe0ff */
[----:B---3--:R-:W-:-:S04]  /*1e070*/  IMAD.WIDE R74, R2, 0x4, R74 ;  /* 0x00000004024a7825 */ /* 0x008fc800078e024a */
[C---:B-1----:R-:W-:Y:S01]  /*1e080*/  IMAD.WIDE R96, R2.reuse, 0x4, R84 ;  /* 0x0000000402607825 */ /* 0x042fe200078e0254 */
[----:B------:R1:W-:Y:S04]  /*1e090*/  STL.64 [R1+0x180], R74 ;  /* 0x0001804a01007387 */ /* 0x0003e80000100a00 */
[----:B------:R3:W-:Y:S04]  /*1e0a0*/  LDGSTS.E [R252+-0x74a00], desc[UR16][R74.64], !P1 ;  /* 0x8b6000004afc7fae */ /* 0x0007e8000c9a1010 */
[----:B------:R-:W-:Y:S01]  /*1e0b0*/  LDGSTS.E [R133+-0x74800], desc[UR16][R96.64], !P5 ;  /* 0x8b80000060857fae */ /* 0x000fe2000e9a1010 */
[----:B--2---:R-:W-:-:S04]  /*1e0c0*/  IMAD.WIDE R90, R2, 0x4, R90 ;  /* 0x00000004025a7825 */ /* 0x004fc800078e025a */
[----:B------:R-:W-:Y:S01]  /*1e0d0*/  IMAD.WIDE R84, R2, 0x4, R86 ;  /* 0x0000000402547825 */ /* 0x000fe200078e0256 */
[----:B------:R-:W-:Y:S04]  /*1e0e0*/  LDGSTS.E [R93+-0x74600], desc[UR16][R90.64], !P5 ;  /* 0x8ba000005a5d7fae */ /* 0x000fe8000e9a1010 */
[----:B------:R-:W2:Y:S04]  /*1e0f0*/  LDL.LU.64 R86, [R1+0x740] ;  /* 0x0007400001567983 */ /* 0x000ea80000300a00 */
[----:B------:R-:W-:Y:S04]  /*1e100*/  STL.64 [R1+0x8c8], R96 ;  /* 0x0008c86001007387 */ /* 0x000fe80000100a00 */
[----:B------:R3:W-:Y:S04]  /*1e110*/  STL.64 [R1+0x8c0], R90 ;  /* 0x0008c05a01007387 */ /* 0x0007e80000100a00 */
[----:B------:R4:W-:Y:S04]  /*1e120*/  STL.64 [R1+0x168], R84 ;  /* 0x0001685401007387 */ /* 0x0009e80000100a00 */
[----:B-1----:R-:W2:Y:S04]  /*1e130*/  LDL.LU.64 R74, [R1+0x738] ;  /* 0x00073800014a7983 */ /* 0x002ea80000300a00 */
[----:B---3--:R-:W3:Y:S01]  /*1e140*/  LDL.LU.64 R90, [R1+0x730] ;  /* 0x00073000015a7983 */ /* 0x008ee20000300a00 */
[----:B------:R-:W-:-:S02]  /*1e150*/  VIADD R252, R73, 0xfffffdcf ;  /* 0xfffffdcf49fc7836 */ /* 0x000fc40000000000 */
[----:B------:R-:W1:Y:S01]  /*1e160*/  LDC R73, c[0x0][0x3a0] ;  /* 0x0000e800ff497b82 */ /* 0x000e620000000800 */
[----:B------:R-:W3:Y:S02]  /*1e170*/  LDL.LU.64 R96, [R1+0x728] ;  /* 0x0007280001607983 */ /* 0x000ee40000300a00 */
[----:B------:R-:W-:Y:S01]  /*1e180*/  ISETP.GE.U32.AND P1, PT, R252, 0x7ffffd50, PT ;  /* 0x7ffffd50fc00780c */ /* 0x000fe20003f26070 */
[----:B------:R-:W-:Y:S01]  /*1e190*/  VIADD R252, R77, 0xfffffdce ;  /* 0xfffffdce4dfc7836 */ /* 0x000fe20000000000 */
[----:B------:R4:W-:Y:S04]  /*1e1a0*/  LDGSTS.E [R0+-0x74400], desc[UR16][R84.64], !P2 ;  /* 0x8bc0000054007fae */ /* 0x0009e8000d1a1010 */
[----:B------:R-:W-:Y:S02]  /*1e1b0*/  ISETP.GE.U32.AND P5, PT, R252, 0x7ffffd4f, PT ;  /* 0x7ffffd4ffc00780c */ /* 0x000fe40003fa6070 */
[----:B----4-:R-:W-:-:S02]  /*1e1c0*/  IADD3 R252, PT, PT, R72, -0x233, RZ ;  /* 0xfffffdcd48fc7810 */ /* 0x010fc40007ffe0ff */
[----:B------:R-:W4:Y:S08]  /*1e1d0*/  LDC R72, c[0x0][0x3a0] ;  /* 0x0000e800ff487b82 */ /* 0x000f300000000800 */
[----:B------:R-:W1:Y:S01]  /*1e1e0*/  LDC R84, c[0x0][0x3a0] ;  /* 0x0000e800ff547b82 */ /* 0x000e620000000800 */
[----:B------:R-:W-:-:S04]  /*1e1f0*/  IMAD.WIDE R100, R2, 0x4, R94 ;  /* 0x0000000402647825 */ /* 0x000fc800078e025e */
[C---:B------:R-:W-:Y:S01]  /*1e200*/  IMAD.WIDE R98, R2.reuse, 0x4, R80 ;  /* 0x0000000402627825 */ /* 0x040fe200078e0250 */
[----:B------:R-:W-:Y:S03]  /*1e210*/  STL.64 [R1+0x8b8], R100 ;  /* 0x0008b86401007387 */ /* 0x000fe60000100a00 */
[----:B-----5:R-:W-:Y:S01]  /*1e220*/  IMAD.WIDE R78, R2, 0x4, R78 ;  /* 0x00000004024e7825 */ /* 0x020fe200078e024e */
[----:B------:R-:W5:Y:S04]  /*1e230*/  LDL.LU.64 R94, [R1+0x720] ;  /* 0x00072000015e7983 */ /* 0x000f680000300a00 */
[----:B------:R-:W-:Y:S04]  /*1e240*/  STL.64 [R1+0x8b0], R98 ;  /* 0x0008b06201007387 */ /* 0x000fe80000100a00 */
[----:B------:R1:W-:Y:S04]  /*1e250*/  STL.64 [R1+0x150], R78 ;  /* 0x0001504e01007387 */ /* 0x0003e80000100a00 */
[----:B------:R-:W4:Y:S04]  /*1e260*/  LDL.LU.64 R80, [R1+0x718] ;  /* 0x0007180001507983 */ /* 0x000f280000300a00 */
[----:B------:R-:W-:Y:S04]  /*1e270*/  LDGSTS.E [R133+-0x74200], desc[UR16][R100.64], !P2 ;  /* 0x8be0000064857fae */ /* 0x000fe8000d1a1010 */
[----:B------:R2:W-:Y:S04]  /*1e280*/  LDGSTS.E [R93+-0x74000], desc[UR16][R98.64], !P1 ;  /* 0x8c000000625d7fae */ /* 0x0005e8000c9a1010 */
[----:B------:R-:W-:Y:S01]  /*1e290*/  LDGSTS.E [R0+-0x73e00], desc[UR16][R78.64], !P1 ;  /* 0x8c2000004e007fae */ /* 0x000fe2000c9a1010 */
[----:B------:R-:W-:Y:S01]  /*1e2a0*/  ISETP.GE.U32.AND P2, PT, R252, 0x7ffffd4e, PT ;  /* 0x7ffffd4efc00780c */ /* 0x000fe20003f46070 */
[----:B------:R-:W-:-:S02]  /*1e2b0*/  VIADD R252, R76, 0xfffffdcc ;  /* 0xfffffdcc4cfc7836 */ /* 0x000fc40000000000 */
[----:B-1----:R-:W4:Y:S01]  /*1e2c0*/  LDL.LU.64 R78, [R1+0x710] ;  /* 0x00071000014e7983 */ /* 0x002f220000300a00 */
[----:B--2---:R-:W-:-:S03]  /*1e2d0*/  IMAD.WIDE R98, R2, 0x4, R86 ;  /* 0x0000000402627825 */ /* 0x004fc600078e0256 */
[----:B------:R-:W2:Y:S04]  /*1e2e0*/  LDL.LU.64 R86, [R1+0x708] ;  /* 0x0007080001567983 */ /* 0x000ea80000300a00 */
[----:B------:R-:W-:Y:S04]  /*1e2f0*/  STL.64 [R1+0x8a8], R98 ;  /* 0x0008a86201007387 */ /* 0x000fe80000100a00 */
[----:B------:R1:W-:Y:S01]  /*1e300*/  LDGSTS.E [R133+-0x73c00], desc[UR16][R98.64], !P5 ;  /* 0x8c40000062857fae */ /* 0x0003e2000e9a1010 */
[----:B------:R-:W-:-:S04]  /*1e310*/  IMAD.WIDE R76, R2, 0x4, R74 ;  /* 0x00000004024c7825 */ /* 0x000fc800078e024a */
[----:B---3--:R-:W-:Y:S01]  /*1e320*/  IMAD.WIDE R74, R2, 0x4, R90 ;  /* 0x00000004024a7825 */ /* 0x008fe200078e025a */
[----:B------:R-:W-:Y:S04]  /*1e330*/  LDGSTS.E [R93+-0x73a00], desc[UR16][R76.64], !P5 ;  /* 0x8c6000004c5d7fae */ /* 0x000fe8000e9a1010 */
[----:B------:R-:W3:Y:S01]  /*1e340*/  LDL.LU.64 R90, [R1+0x700] ;  /* 0x00070000015a7983 */ /* 0x000ee20000300a00 */
[----:B------:R-:W-:Y:S01]  /*1e350*/  ISETP.GE.U32.AND P5, PT, R252, 0x7ffffd4d, PT ;  /* 0x7ffffd4dfc00780c */ /* 0x000fe20003fa6070 */
[----:B-1----:R-:W-:Y:S02]  /*1e360*/  VIADD R133, R84, 0xfffffdcb ;  /* 0xfffffdcb54857836 */ /* 0x002fe40000000000 */
[----:B------:R-:W-:Y:S01]  /*1e370*/  IMAD.WIDE R96, R2, 0x4, R96 ;  /* 0x0000000402607825 */ /* 0x000fe200078e0260 */
[----:B------:R1:W-:Y:S02]  /*1e380*/  STL.64 [R1+0x8a0], R76 ;  /* 0x0008a04c01007387 */ /* 0x0003e40000100a00 */
[----:B------:R-:W-:Y:S01]  /*1e390*/  ISETP.GE.U32.AND P1, PT, R133, 0x7ffffd4c, PT ;  /* 0x7ffffd4c8500780c */ /* 0x000fe20003f26070 */
[----:B------:R-:W-:Y:S01]  /*1e3a0*/  VIADD R133, R82, 0x100000 ;  /* 0x0010000052857836 */ /* 0x000fe20000000000 */
[----:B------:R1:W-:Y:S04]  /*1e3b0*/  STL.64 [R1+0x898], R74 ;  /* 0x0008984a01007387 */ /* 0x0003e80000100a00 */
[----:B------:R-:W3:Y:S04]  /*1e3c0*/  LDL.LU.64 R84, [R1+0x6f8] ;  /* 0x0006f80001547983 */ /* 0x000ee80000300a00 */
[----:B------:R4:W-:Y:S04]  /*1e3d0*/  LDGSTS.E [R0+-0x73800], desc[UR16][R74.64], !P2 ;  /* 0x8c8000004a007fae */ /* 0x0009e8000d1a1010 */
[----:B-1----:R-:W3:Y:S04]  /*1e3e0*/  LDL.LU.64 R76, [R1+0x6f0] ;  /* 0x0006f000014c7983 */ /* 0x002ee80000300a00 */
[----:B------:R-:W-:Y:S04]  /*1e3f0*/  STL.64 [R1+0x890], R96 ;  /* 0x0008906001007387 */ /* 0x000fe80000100a00 */
[----:B------:R-:W-:Y:S01]  /*1e400*/  LDGSTS.E [R133+-0x73600], desc[UR16][R96.64], !P2 ;  /* 0x8ca0000060857fae */ /* 0x000fe2000d1a1010 */
[----:B-----5:R-:W-:-:S04]  /*1e410*/  IMAD.WIDE R94, R2, 0x4, R94 ;  /* 0x00000004025e7825 */ /* 0x020fc800078e025e */
[C---:B----4-:R-:W-:Y:S01]  /*1e420*/  IMAD.WIDE R80, R2.reuse, 0x4, R80 ;  /* 0x0000000402507825 */ /* 0x050fe200078e0250 */
[----:B------:R1:W-:Y:S01]  /*1e430*/  STL.64 [R1+0x888], R94 ;  /* 0x0008885e01007387 */ /* 0x0003e20000100a00 */
[----:B------:R-:W-:Y:S01]  /*1e440*/  IADD3 R252, PT, PT, R73, -0x236, RZ ;  /* 0xfffffdca49fc7810 */ /* 0x000fe20007ffe0ff */
[----:B------:R-:W4:Y:S02]  /*1e450*/  LDC R74, c[0x0][0x3a0] ;  /* 0x0000e800ff4a7b82 */ /* 0x000f240000000800 */
[----:B------:R-:W-:Y:S04]  /*1e460*/  LDGSTS.E [R93+-0x73400], desc[UR16][R94.64], !P5 ;  /* 0x8cc000005e5d7fae */ /* 0x000fe8000e9a1010 */
[----:B------:R5:W-:Y:S02]  /*1e470*/  STL.64 [R1+0x120], R80 ;  /* 0x0001205001007387 */ /* 0x000be40000100a00 */
[----:B------:R-:W2:Y:S02]  /*1e480*/  LDC R73, c[0x0][0x3a0] ;  /* 0x0000e800ff497b82 */ /* 0x000ea40000000800 */
[----:B------:R5:W-:Y:S04]  /*1e490*/  LDGSTS.E [R0+-0x73200], desc[UR16][R80.64], !P5 ;  /* 0x8ce0000050007fae */ /* 0x000be8000e9a1010 */
[----:B-1----:R-:W4:Y:S02]  /*1e4a0*/  LDL.LU.64 R94, [R1+0x6e8] ;  /* 0x0006e800015e7983 */ /* 0x002f240000300a00 */
[----:B------:R-:W1:Y:S01]  /*1e4b0*/  LDC R75, c[0x0][0x3a0] ;  /* 0x0000e800ff4b7b82 */ /* 0x000e620000000800 */
[----:B-----5:R-:W-:-:S05]  /*1e4c0*/  IMAD.WIDE R80, R2, 0x4, R78 ;  /* 0x0000000402507825 */ /* 0x020fca00078e024e */
[----:B------:R5:W-:Y:S01]  /*1e4d0*/  STL.64 [R1+0x118], R80 ;  /* 0x0001185001007387 */ /* 0x000be20000100a00 */
[----:B--2---:R-:W-:Y:S01]  /*1e4e0*/  IMAD.WIDE R96, R2, 0x4, R86 ;  /* 0x0000000402607825 */ /* 0x004fe200078e0256 */
[----:B------:R-:W-:Y:S02]  /*1e4f0*/  ISETP.GE.U32.AND P6, PT, R252, 0x7ffffd4b, PT ;  /* 0x7ffffd4bfc00780c */ /* 0x000fe40003fc6070 */
[----:B------:R-:W2:Y:S04]  /*1e500*/  LDL.LU.64 R86, [R1+0x6e0] ;  /* 0x0006e00001567983 */ /* 0x000ea80000300a00 */
[----:B------:R1:W-:Y:S01]  /*1e510*/  STL.64 [R1+0x880], R96 ;  /* 0x0008806001007387 */ /* 0x0003e20000100a00 */
[----:B---3--:R-:W-:-:S03]  /*1e520*/  IMAD.WIDE R78, R2, 0x4, R90 ;  /* 0x00000004024e7825 */ /* 0x008fc600078e025a */
[----:B------:R-:W-:Y:S04]  /*1e530*/  LDGSTS.E [R133+-0x73000], desc[UR16][R80.64], !P1 ;  /* 0x8d00000050857fae */ /* 0x000fe8000c9a1010 */
[----:B------:R-:W3:Y:S01]  /*1e540*/  LDL.LU.64 R90, [R1+0x6d8] ;  /* 0x0006d800015a7983 */ /* 0x000ee20000300a00 */
[----:B------:R-:W-:Y:S02]  /*1e550*/  VIADD R252, R72, 0xfffffdc9 ;  /* 0xfffffdc948fc7836 */ /* 0x000fe40000000000 */
[----:B------:R-:W2:Y:S01]  /*1e560*/  LDC R72, c[0x0][0x3a0] ;  /* 0x0000e800ff487b82 */ /* 0x000ea20000000800 */
[----:B------:R-:W-:Y:S02]  /*1e570*/  LDGSTS.E [R93+-0x72e00], desc[UR16][R96.64], !P1 ;  /* 0x8d200000605d7fae */ /* 0x000fe4000c9a1010 */
[----:B------:R-:W-:-:S02]  /*1e580*/  ISETP.GE.U32.AND P2, PT, R252, 0x7ffffd4a, PT ;  /* 0x7ffffd4afc00780c */ /* 0x000fc40003f46070 */
[----:B-----5:R-:W5:Y:S01]  /*1e590*/  LDL.LU.64 R80, [R1+0x6d0] ;  /* 0x0006d00001507983 */ /* 0x020f620000300a00 */
[----:B------:R-:W-:-:S03]  /*1e5a0*/  IMAD.WIDE R84, R2, 0x4, R84 ;  /* 0x0000000402547825 */ /* 0x000fc600078e0254 */
[----:B------:R1:W-:Y:S01]  /*1e5b0*/  STL.64 [R1+0x878], R78 ;  /* 0x0008784e01007387 */ /* 0x0003e20000100a00 */
[----:B------:R-:W-:-:S03]  /*1e5c0*/  IMAD.WIDE R76, R2, 0x4, R76 ;  /* 0x00000004024c7825 */ /* 0x000fc600078e024c */
[----:B------:R1:W-:Y:S04]  /*1e5d0*/  STL.64 [R1+0x870], R84 ;  /* 0x0008705401007387 */ /* 0x0003e80000100a00 */
[----:B------:R1:W-:Y:S04]  /*1e5e0*/  LDGSTS.E [R0+-0x72c00], desc[UR16][R78.64], !P6 ;  /* 0x8d4000004e007fae */ /* 0x0003e8000f1a1010 */
[----:B------:R1:W-:Y:S04]  /*1e5f0*/  STL.64 [R1+0x868], R76 ;  /* 0x0008684c01007387 */ /* 0x0003e80000100a00 */
[----:B------:R-:W-:Y:S04]  /*1e600*/  LDGSTS.E [R93+-0x72a00], desc[UR16][R84.64], !P6 ;  /* 0x8d600000545d7fae */ /* 0x000fe8000f1a1010 */
[----:B-1----:R-:W5:Y:S01]  /*1e610*/  LDL.LU.64 R96, [R1+0x6c8] ;  /* 0x0006c80001607983 */ /* 0x002f620000300a00 */
[----:B------:R-:W1:Y:S03]  /*1e620*/  LDC R78, c[0x0][0x3a0] ;  /* 0x0000e800ff4e7b82 */ /* 0x000e660000000800 */
[----:B------:R-:W-:Y:S04]  /*1e630*/  LDGSTS.E [R0+-0x72800], desc[UR16][R76.64], !P2 ;  /* 0x8d8000004c007fae */ /* 0x000fe8000d1a1010 */
[----:B------:R-:W5:Y:S04]  /*1e640*/  LDL.LU.64 R84, [R1+0x6c0] ;  /* 0x0006c00001547983 */ /* 0x000f680000300a00 */
[----:B------:R-:W5:Y:S01]  /*1e650*/  LDL.LU.64 R76, [R1+0x6b8] ;  /* 0x0006b800014c7983 */ /* 0x000f620000300a00 */
[----:B----4-:R-:W-:-:S04]  /*1e660*/  IMAD.WIDE R100, R2, 0x4, R94 ;  /* 0x0000000402647825 */ /* 0x010fc800078e025e */
[C---:B--2---:R-:W-:Y:S02]  /*1e670*/  IMAD.WIDE R98, R2.reuse, 0x4, R86 ;  /* 0x0000000402627825 */ /* 0x044fe400078e0256 */
[----:B------:R-:W2:Y:S04]  /*1e680*/  LDL.LU.64 R86, [R1+0x6b0] ;  /* 0x0006b00001567983 */ /* 0x000ea80000300a00 */
[----:B------:R-:W-:Y:S01]  /*1e690*/  STL.64 [R1+0x860], R100 ;  /* 0x0008606401007387 */ /* 0x000fe20000100a00 */
[----:B---3--:R-:W-:-:S03]  /*1e6a0*/  IMAD.WIDE R94, R2, 0x4, R90 ;  /* 0x00000004025e7825 */ /* 0x008fc600078e025a */
[----:B------:R-:W3:Y:S01]  /*1e6b0*/  LDL.LU.64 R90, [R1+0x6a8] ;  /* 0x0006a800015a7983 */ /* 0x000ee20000300a00 */
[----:B------:R-:W-:Y:S01]  /*1e6c0*/  IADD3 R252, PT, PT, R74, -0x238, RZ ;  /* 0xfffffdc84afc7810 */ /* 0x000fe20007ffe0ff */
[----:B------:R-:W-:Y:S01]  /*1e6d0*/  VIADD R133, R73, 0xfffffdc7 ;  /* 0xfffffdc749857836 */ /* 0x000fe20000000000 */
[----:B------:R-:W4:Y:S02]  /*1e6e0*/  LDC R74, c[0x0][0x3a0] ;  /* 0x0000e800ff4a7b82 */ /* 0x000f240000000800 */
[----:B------:R-:W-:Y:S01]  /*1e6f0*/  ISETP.GE.U32.AND P5, PT, R252, 0x7ffffd49, PT ;  /* 0x7ffffd49fc00780c */ /* 0x000fe20003fa6070 */
[C---:B------:R-:W-:Y:S01]  /*1e700*/  VIADD R252, R82.reuse, 0x100000 ;  /* 0x0010000052fc7836 */ /* 0x040fe20000000000 */
[----:B------:R-:W-:Y:S02]  /*1e710*/  ISETP.GE.U32.AND P1, PT, R133, 0x7ffffd48, PT ;  /* 0x7ffffd488500780c */ /* 0x000fe40003f26070 */
[----:B------:R-:W-:Y:S01]  /*1e720*/  IADD3 R133, PT, PT, R82, 0x100000, RZ ;  /* 0x0010000052857810 */ /* 0x000fe20007ffe0ff */
[----:B-----5:R-:W-:Y:S01]  /*1e730*/  IMAD.WIDE R80, R2, 0x4, R80 ;  /* 0x0000000402507825 */ /* 0x020fe200078e0250 */
[----:B------:R5:W-:Y:S01]  /*1e740*/  LDGSTS.E [R252+-0x72600], desc[UR16][R100.64], !P2 ;  /* 0x8da0000064fc7fae */ /* 0x000be2000d1a1010 */
[----:B------:R-:W2:Y:S03]  /*1e750*/  LDC R73, c[0x0][0x3a0] ;  /* 0x0000e800ff497b82 */ /* 0x000ea60000000800 */
[----:B------:R-:W-:Y:S04]  /*1e760*/  STL.64 [R1+0x858], R98 ;  /* 0x0008586201007387 */ /* 0x000fe80000100a00 */
[----:B------:R2:W-:Y:S01]  /*1e770*/  LDGSTS.E [R133+-0x72400], desc[UR16][R98.64], !P5 ;  /* 0x8dc0000062857fae */ /* 0x0005e2000e9a1010 */
[----:B-----5:R-:W-:-:S03]  /*1e780*/  VIADD R252, R72, 0xfffffdc6 ;  /* 0xfffffdc648fc7836 */ /* 0x020fc60000000000 */
[----:B------:R5:W-:Y:S01]  /*1e790*/  STL.64 [R1+0x850], R94 ;  /* 0x0008505e01007387 */ /* 0x000be20000100a00 */
[----:B------:R-:W-:Y:S01]  /*1e7a0*/  VIADD R75, R75, 0xfffffdc5 ;  /* 0xfffffdc54b4b7836 */ /* 0x000fe20000000000 */
[----:B------:R-:W2:Y:S02]  /*1e7b0*/  LDC R72, c[0x0][0x3a0] ;  /* 0x0000e800ff487b82 */ /* 0x000ea40000000800 */
[----:B------:R-:W-:Y:S01]  /*1e7c0*/  LDGSTS.E [R93+-0x72200], desc[UR16][R94.64], !P5 ;  /* 0x8de000005e5d7fae */ /* 0x000fe2000e9a1010 */
[----:B------:R-:W-:Y:S02]  /*1e7d0*/  ISETP.GE.U32.AND P5, PT, R252, 0x7ffffd47, PT ;  /* 0x7ffffd47fc00780c */ /* 0x000fe40003fa6070 */
[----:B-1----:R-:W-:Y:S01]  /*1e7e0*/  IADD3 R252, PT, PT, R78, -0x23c, RZ ;  /* 0xfffffdc44efc7810 */ /* 0x002fe20007ffe0ff */
[----:B------:R1:W-:Y:S04]  /*1e7f0*/  STL.64 [R1+0x848], R80 ;  /* 0x0008485001007387 */ /* 0x0003e80000100a00 */
[----:B------:R-:W-:Y:S04]  /*1e800*/  LDGSTS.E [R0+-0x72000], desc[UR16][R80.64], !P1 ;  /* 0x8e00000050007fae */ /* 0x000fe8000c9a1010 */
[----:B-----5:R-:W5:Y:S04]  /*1e810*/  LDL.LU.64 R94, [R1+0x6a0] ;  /* 0x0006a000015e7983 */ /* 0x020f680000300a00 */
[----:B------:R-:W5:Y:S04]  /*1e820*/  LDL.LU.64 R78, [R1+0x698] ;  /* 0x00069800014e7983 */ /* 0x000f680000300a00 */
[----:B-1----:R-:W5:Y:S01]  /*1e830*/  LDL.LU.64 R80, [R1+0x690] ;  /* 0x0006900001507983 */ /* 0x002f620000300a00 */
[----:B------:R-:W-:-:S04]  /*1e840*/  IMAD.WIDE R96, R2, 0x4, R96 ;  /* 0x0000000402607825 */ /* 0x000fc800078e0260 */
[C---:B------:R-:W-:Y:S01]  /*1e850*/  IMAD.WIDE R84, R2.reuse, 0x4, R84 ;  /* 0x0000000402547825 */ /* 0x040fe200078e0254 */
[----:B------:R-:W-:Y:S03]  /*1e860*/  STL.64 [R1+0xd0], R96 ;  /* 0x0000d06001007387 */ /* 0x000fe60000100a00 */
[C---:B------:R-:W-:Y:S01]  /*1e870*/  IMAD.WIDE R76, R2.reuse, 0x4, R76 ;  /* 0x00000004024c7825 */ /* 0x040fe200078e024c */
[----:B------:R3:W-:Y:S04]  /*1e880*/  LDGSTS.E [R133+-0x71e00], desc[UR16][R96.64], !P1 ;  /* 0x8e20000060857fae */ /* 0x0007e8000c9a1010 */
[----:B------:R-:W-:Y:S04]  /*1e890*/  STL.64 [R1+0x840], R84 ;  /* 0x0008405401007387 */ /* 0x000fe80000100a00 */
[----:B------:R-:W-:Y:S04]  /*1e8a0*/  LDGSTS.E [R93+-0x71c00], desc[UR16][R84.64], !P5 ;  /* 0x8e400000545d7fae */ /* 0x000fe8000e9a1010 */
[----:B------:R1:W-:Y:S04]  /*1e8b0*/  STL.64 [R1+0xc0], R76 ;  /* 0x0000c04c01007387 */ /* 0x0003e80000100a00 */
[----:B------:R-:W-:Y:S04]  /*1e8c0*/  LDGSTS.E [R0+-0x71a00], desc[UR16][R76.64], !P5 ;  /* 0x8e6000004c007fae */ /* 0x000fe8000e9a1010 */
[----:B-1----:R-:W5:Y:S04]  /*1e8d0*/  LDL.LU.64 R76, [R1+0x688] ;  /* 0x00068800014c7983 */ /* 0x002f680000300a00 */
[----:B------:R-:W5:Y:S01]  /*1e8e0*/  LDL.LU.64 R84, [R1+0x680] ;  /* 0x0006800001547983 */ /* 0x000f620000300a00 */
[----:B--2---:R-:W-:-:S05]  /*1e8f0*/  IMAD.WIDE R98, R2, 0x4, R86 ;  /* 0x0000000402627825 */ /* 0x004fca00078e0256 */
[----:B------:R-:W-:Y:S01]  /*1e900*/  STL.64 [R1+0x838], R98 ;  /* 0x0008386201007387 */ /* 0x000fe20000100a00 */
[----:B---3--:R-:W-:-:S03]  /*1e910*/  IMAD.WIDE R96, R2, 0x4, R90 ;  /* 0x0000000402607825 */ /* 0x008fc600078e025a */
[----:B------:R-:W2:Y:S04]  /*1e920*/  LDL.LU.64 R90, [R1+0x678] ;  /* 0x00067800015a7983 */ /* 0x000ea80000300a00 */
[----:B------:R-:W3:Y:S01]  /*1e930*/  LDL.LU.64 R86, [R1+0x670] ;  /* 0x0006700001567983 */ /* 0x000ee20000300a00 */
[----:B------:R-:W-:Y:S02]  /*1e940*/  ISETP.GE.U32.AND P2, PT, R75, 0x7ffffd46, PT ;  /* 0x7ffffd464b00780c */ /* 0x000fe40003f46070 */
[----:B------:R-:W-:Y:S01]  /*1e950*/  ISETP.GE.U32.AND P6, PT, R252, 0x7ffffd45, PT ;  /* 0x7ffffd45fc00780c */ /* 0x000fe20003fc6070 */
[----:B------:R-:W-:Y:S01]  /*1e960*/  VIADD R252, R73, 0xfffffdc3 ;  /* 0xfffffdc349fc7836 */ /* 0x000fe20000000000 */
[----:B------:R1:W-:Y:S01]  /*1e970*/  STL.64 [R1+0xb0], R96 ;  /* 0x0000b06001007387 */ /* 0x0003e20000100a00 */
[----:B------:R-:W2:Y:S03]  /*1e980*/  LDC R73, c[0x0][0x3a0] ;  /* 0x0000e800ff497b82 */ /* 0x000ea60000000800 */
[----:B------:R-:W-:-:S05]  /*1e990*/  ISETP.GE.U32.AND P1, PT, R252, 0x7ffffd44, PT ;  /* 0x7ffffd44fc00780c */ /* 0x000fca0003f26070 */
[----:B------:R-:W-:Y:S01]  /*1e9a0*/  LDGSTS.E [R133+-0x71800], desc[UR16][R98.64], !P2 ;  /* 0x8e80000062857fae */ /* 0x000fe2000d1a1010 */
[----:B------:R-:W2:Y:S03]  /*1e9b0*/  LDC R75, c[0x0][0x3a0] ;  /* 0x0000e800ff4b7b82 */ /* 0x000ea60000000800 */
[----:B------:R1:W-:Y:S01]  /*1e9c0*/  LDGSTS.E [R93+-0x71600], desc[UR16][R96.64], !P2 ;  /* 0x8ea00000605d7fae */ /* 0x0003e2000d1a1010 */
[----:B----4-:R-:W-:-:S04]  /*1e9d0*/  VIADD R252, R74, 0xfffffdc2 ;  /* 0xfffffdc24afc7836 */ /* 0x010fc80000000000 */
[----:B------:R-:W4:Y:S01]  /*1e9e0*/  LDC R74, c[0x0][0x3a0] ;  /* 0x0000e800ff4a7b82 */ /* 0x000f220000000800 */
[----:B------:R-:W-:Y:S01]  /*1e9f0*/  ISETP.GE.U32.AND P5, PT, R252, 0x7ffffd43, PT ;  /* 0x7ffffd43fc00780c */ /* 0x000fe20003fa6070 */
[----:B-----5:R-:W-:-:S04]  /*1ea00*/  IMAD.WIDE R94, R2, 0x4, R94 ;  /* 0x00000004025e7825 */ /* 0x020fc800078e025e */
[C---:B------:R-:W-:Y:S01]  /*1ea10*/  IMAD.WIDE R78, R2.reuse, 0x4, R78 ;  /* 0x00000004024e7825 */ /* 0x040fe200078e024e */
[----:B------:R5:W-:Y:S03]  /*1ea20*/  STL.64 [R1+0x830], R94 ;  /* 0x0008305e01007387 */ /* 0x000be60000100a00 */
[----:B-1----:R-:W-:Y:S01]  /*1ea30*/  IMAD.WIDE R96, R2, 0x4, R80 ;  /* 0x0000000402607825 */ /* 0x002fe200078e0250 */
[----:B------:R1:W-:Y:S04]  /*1ea40*/  STL.64 [R1+0xa0], R78 ;  /* 0x0000a04e01007387 */ /* 0x0003e80000100a00 */
[----:B------:R-:W-:Y:S04]  /*1ea50*/  LDGSTS.E [R0+-0x71400], desc[UR16][R94.64], !P6 ;  /* 0x8ec000005e007fae */ /* 0x000fe8000f1a1010 */
[----:B------:R1:W-:Y:S01]  /*1ea60*/  STL.64 [R1+0x828], R96 ;  /* 0x0008286001007387 */ /* 0x0003e20000100a00 */
[----:B------:R-:W-:Y:S01]  /*1ea70*/  IADD3 R133, PT, PT, R72, -0x23f, RZ ;  /* 0xfffffdc148857810 */ /* 0x000fe20007ffe0ff */
[----:B------:R-:W-:Y:S01]  /*1ea80*/  VIADD R252, R82, 0x100000 ;  /* 0x0010000052fc7836 */ /* 0x000fe20000000000 */
[----:B------:R-:W2:Y:S01]  /*1ea90*/  LDC R72, c[0x0][0x3a0] ;  /* 0x0000e800ff487b82 */ /* 0x000ea20000000800 */
[----:B------:R-:W-:Y:S04]  /*1eaa0*/  LDGSTS.E [R93+-0x71200], desc[UR16][R78.64], !P6 ;  /* 0x8ee000004e5d7fae */ /* 0x000fe8000f1a1010 */
[----:B-----5:R-:W5:Y:S04]  /*1eab0*/  LDL.LU.64 R94, [R1+0x668] ;  /* 0x00066800015e7983 */ /* 0x020f680000300a00 */
[----:B------:R-:W4:Y:S04]  /*1eac0*/  LDL.LU.64 R80, [R1+0x660] ;  /* 0x0006600001507983 */ /* 0x000f280000300a00 */
[----:B-1----:R-:W4:Y:S01]  /*1ead0*/  LDL.LU.64 R78, [R1+0x658] ;  /* 0x00065800014e7983 */ /* 0x002f220000300a00 */
[----:B------:R-:W-:-:S03]  /*1eae0*/  ISETP.GE.U32.AND P2, PT, R133, 0x7ffffd42, PT ;  /* 0x7ffffd428500780c */ /* 0x000fc60003f46070 */
[----:B------:R1:W-:Y:S01]  /*1eaf0*/  LDGSTS.E [R0+-0x71000], desc[UR16][R96.64], !P1 ;  /* 0x8f00000060007fae */ /* 0x0003e2000c9a1010 */
[----:B------:R-:W-:Y:S02]  /*1eb00*/  VIADD R133, R82, 0x100000 ;  /* 0x0010000052857836 */ /* 0x000fe40000000000 */
[----:B------:R-:W-:-:S04]  /*1eb10*/  IMAD.WIDE R76, R2, 0x4, R76 ;  /* 0x00000004024c7825 */ /* 0x000fc800078e024c */
[C---:B-1----:R-:W-:Y:S01]  /*1eb20*/  IMAD.WIDE R96, R2.reuse, 0x4, R84 ;  /* 0x0000000402607825 */ /* 0x042fe200078e0254 */
[----:B------:R1:W-:Y:S04]  /*1eb30*/  STL.64 [R1+0x90], R76 ;  /* 0x0000904c01007387 */ /* 0x0003e80000100a00 */
[----:B------:R1:W-:Y:S04]  /*1eb40*/  LDGSTS.E [R252+-0x70e00], desc[UR16][R76.64], !P1 ;  /* 0x8f2000004cfc7fae */ /* 0x0003e8000c9a1010 */
[----:B------:R-:W-:Y:S01]  /*1eb50*/  LDGSTS.E [R133+-0x70c00], desc[UR16][R96.64], !P5 ;  /* 0x8f40000060857fae */ /* 0x000fe2000e9a1010 */
[----:B--2---:R-:W-:-:S04]  /*1eb60*/  IMAD.WIDE R90, R2, 0x4, R90 ;  /* 0x00000004025a7825 */ /* 0x004fc800078e025a */
[----:B---3--:R-:W-:Y:S01]  /*1eb70*/  IMAD.WIDE R84, R2, 0x4, R86 ;  /* 0x0000000402547825 */ /* 0x008fe200078e0256 */
[----:B------:R-:W-:Y:S04]  /*1eb80*/  LDGSTS.E [R93+-0x70a00], desc[UR16][R90.64], !P5 ;  /* 0x8f6000005a5d7fae */ /* 0x000fe8000e9a1010 */
[----:B------:R-:W2:Y:S04]  /*1eb90*/  LDL.LU.64 R86, [R1+0x650] ;  /* 0x0006500001567983 */ /* 0x000ea80000300a00 */
[----:B------:R-:W-:Y:S04]  /*1eba0*/  STL.64 [R1+0x820], R96 ;  /* 0x0008206001007387 */ /* 0x000fe80000100a00 */
[----:B------:R3:W-:Y:S04]  /*1ebb0*/  STL.64 [R1+0x80], R90 ;  /* 0x0000805a01007387 */ /* 0x0007e80000100a00 */
[----:B------:R3:W-:Y:S04]  /*1ebc0*/  STL.64 [R1+0x818], R84 ;  /* 0x0008185401007387 */ /* 0x0007e80000100a00 */
[----:B-1----:R-:W2:Y:S04]  /*1ebd0*/  LDL.LU.64 R76, [R1+0x648] ;  /* 0x00064800014c7983 */ /* 0x002ea80000300a00 */
[----:B---3--:R-:W3:Y:S01]  /*1ebe0*/  LDL.LU.64 R90, [R1+0x640] ;  /* 0x00064000015a7983 */ /* 0x008ee20000300a00 */
[----:B------:R-:W-:-:S02]  /*1ebf0*/  IADD3 R252, PT, PT, R73, -0x240, RZ ;  /* 0xfffffdc049fc7810 */ /* 0x000fc40007ffe0ff */
[----:B------:R-:W1:Y:S01]  /*1ec00*/  LDC R73, c[0x0][0x3a0] ;  /* 0x0000e800ff497b82 */ /* 0x000e620000000800 */
[----:B------:R-:W3:Y:S01]  /*1ec10*/  LDL.LU.64 R96, [R1+0x638] ;  /* 0x0006380001607983 */ /* 0x000ee20000300a00 */
[----:B------:R-:W-:Y:S01]  /*1ec20*/  ISETP.GE.U32.AND P1, PT, R252, 0x7ffffd41, PT ;  /* 0x7ffffd41fc00780c */ /* 0x000fe20003f26070 */
[----:B------:R-:W-:Y:S02]  /*1ec30*/  VIADD R252, R75, 0xfffffdbf ;  /* 0xfffffdbf4bfc7836 */ /* 0x000fe40000000000 */
[----:B------:R5:W-:Y:S03]  /*1ec40*/  LDGSTS.E [R0+-0x70800], desc[UR16][R84.64], !P2 ;  /* 0x8f80000054007fae */ /* 0x000be6000d1a1010 */
[----:B------:R-:W-:Y:S01]  /*1ec50*/  ISETP.GE.U32.AND P5, PT, R252, 0x7ffffd40, PT ;  /* 0x7ffffd40fc00780c */ /* 0x000fe20003fa6070 */
[----:B------:R-:W-:Y:S02]  /*1ec60*/  VIADD R252, R72, 0xfffffdbe ;  /* 0xfffffdbe48fc7836 */ /* 0x000fe40000000000 */
[----:B------:R-:W1:Y:S08]  /*1ec70*/  LDC R72, c[0x0][0x3a0] ;  /* 0x0000e800ff487b82 */ /* 0x000e700000000800 */
[----:B-----5:R-:W5:Y:S01]  /*1ec80*/  LDC R84, c[0x0][0x3a0] ;  /* 0x0000e800ff547b82 */ /* 0x020f620000000800 */
[----:B------:R-:W-:-:S04]  /*1ec90*/  IMAD.WIDE R100, R2, 0x4, R94 ;  /* 0x0000000402647825 */ /* 0x000fc800078e025e */
[C---:B----4-:R-:W-:Y:S01]  /*1eca0*/  IMAD.WIDE R98, R2.reuse, 0x4, R80 ;  /* 0x0000000402627825 */ /* 0x050fe200078e0250 */
[----:B------:R-:W-:Y:S03]  /*1ecb0*/  STL.64 [R1+0x70], R100 ;  /* 0x0000706401007387 */ /* 0x000fe60000100a00 */
[----:B------:R-:W-:Y:S01]  /*1ecc0*/  IMAD.WIDE R80, R2, 0x4, R78 ;  /* 0x0000000402507825 */ /* 0x000fe200078e024e */
[----:B------:R-:W4:Y:S04]  /*1ecd0*/  LDL.LU.64 R94, [R1+0x630] ;  /* 0x00063000015e7983 */ /* 0x000f280000300a00 */
[----:B------:R2:W-:Y:S04]  /*1ece0*/  STL.64 [R1+0x810], R98 ;  /* 0x0008106201007387 */ /* 0x0005e80000100a00 */
[----:B------:R1:W-:Y:S04]  /*1ecf0*/  STL.64 [R1+0x60], R80 ;  /* 0x0000605001007387 */ /* 0x0003e80000100a00 */
[----:B------:R-:W-:Y:S01]  /*1ed00*/  LDGSTS.E [R133+-0x70600], desc[UR16][R100.64], !P2 ;  /* 0x8fa0000064857fae */ /* 0x000fe2000d1a1010 */
[----:B------:R-:W-:-:S02]  /*1ed10*/  ISETP.GE.U32.AND P2, PT, R252, 0x7ffffd3f, PT ;  /* 0x7ffffd3ffc00780c */ /* 0x000fc40003f46070 */
[----:B------:R-:W-:Y:S01]  /*1ed20*/  IADD3 R252, PT, PT, R74, -0x243, RZ ;  /* 0xfffffdbd4afc7810 */ /* 0x000fe20007ffe0ff */
[----:B------:R-:W4:Y:S04]  /*1ed30*/  LDL.LU.64 R78, [R1+0x628] ;  /* 0x00062800014e7983 */ /* 0x000f280000300a00 */
[----:B------:R2:W-:Y:S04]  /*1ed40*/  LDGSTS.E [R93+-0x70400], desc[UR16][R98.64], !P1 ;  /* 0x8fc00000625d7fae */ /* 0x0005e8000c9a1010 */
[----:B------:R-:W4:Y:S04]  /*1ed50*/  LDL.LU.64 R74, [R1+0x620] ;  /* 0x00062000014a7983 */ /* 0x000f280000300a00 */
[----:B------:R1:W-:Y:S01]  /*1ed60*/  LDGSTS.E [R0+-0x70200], desc[UR16][R80.64], !P1 ;  /* 0x8fe0000050007fae */ /* 0x0003e2000c9a1010 */
[----:B--2---:R-:W-:-:S03]  /*1ed70*/  IMAD.WIDE R98, R2, 0x4, R86 ;  /* 0x0000000402627825 */ /* 0x004fc600078e0256 */
[----:B------:R-:W2:Y:S04]  /*1ed80*/  LDL.LU.64 R86, [R1+0x618] ;  /* 0x0006180001567983 */ /* 0x000ea80000300a00 */
[----:B------:R-:W-:Y:S04]  /*1ed90*/  STL.64 [R1+0x808], R98 ;  /* 0x0008086201007387 */ /* 0x000fe80000100a00 */
[----:B------:R5:W-:Y:S01]  /*1eda0*/  LDGSTS.E [R133+-0x70000], desc[UR16][R98.64], !P5 ;  /* 0x9000000062857fae */ /* 0x000be2000e9a1010 */
[----:B-1----:R-:W-:-:S04]  /*1edb0*/  IMAD.WIDE R80, R2, 0x4, R76 ;  /* 0x0000000402507825 */ /* 0x002fc800078e024c */
[----:B---3--:R-:W-:Y:S01]  /*1edc0*/  IMAD.WIDE R76, R2, 0x4, R90 ;  /* 0x00000004024c7825 */ /* 0x008fe200078e025a */
[----:B------:R-:W-:Y:S04]  /*1edd0*/  LDGSTS.E [R93+-0x6fe00], desc[UR16][R80.64], !P5 ;  /* 0x90200000505d7fae */ /* 0x000fe8000e9a1010 */
[----:B------:R-:W3:Y:S01]  /*1ede0*/  LDL.LU.64 R90, [R1+0x610] ;  /* 0x00061000015a7983 */ /* 0x000ee20000300a00 */
[----:B------:R-:W-:Y:S01]  /*1edf0*/  ISETP.GE.U32.AND P5, PT, R252, 0x7ffffd3e, PT ;  /* 0x7ffffd3efc00780c */ /* 0x000fe20003fa6070 */
[----:B-----5:R-:W-:Y:S02]  /*1ee00*/  VIADD R133, R84, 0xfffffdbc ;  /* 0xfffffdbc54857836 */ /* 0x020fe40000000000 */
[----:B------:R1:W-:Y:S01]  /*1ee10*/  STL.64 [R1+0x800], R80 ;  /* 0x0008005001007387 */ /* 0x0003e20000100a00 */
[----:B------:R-:W-:-:S03]  /*1ee20*/  IMAD.WIDE R96, R2, 0x4, R96 ;  /* 0x0000000402607825 */ /* 0x000fc600078e0260 */
[----:B------:R5:W-:Y:S01]  /*1ee30*/  STL.64 [R1+0x7f8], R76 ;  /* 0x0007f84c01007387 */ /* 0x000be20000100a00 */
[----:B------:R-:W-:Y:S02]  /*1ee40*/  ISETP.GE.U32.AND P1, PT, R133, 0x7ffffd3d, PT ;  /* 0x7ffffd3d8500780c */ /* 0x000fe40003f26070 */
[----:B------:R-:W-:Y:S01]  /*1ee50*/  IADD3 R133, PT, PT, R82, 0x100000, RZ ;  /* 0x0010000052857810 */ /* 0x000fe20007ffe0ff */
[----:B------:R5:W-:Y:S04]  /*1ee60*/  LDGSTS.E [R0+-0x6fc00], desc[UR16][R76.64], !P2 ;  /* 0x904000004c007fae */ /* 0x000be8000d1a1010 */
[----:B-1----:R-:W3:Y:S04]  /*1ee70*/  LDL.LU.64 R80, [R1+0x608] ;  /* 0x0006080001507983 */ /* 0x002ee80000300a00 */
[----:B------:R-:W3:Y:S04]  /*1ee80*/  LDL.LU.64 R84, [R1+0x600] ;  /* 0x0006000001547983 */ /* 0x000ee80000300a00 */
[----:B------:R-:W-:Y:S01]  /*1ee90*/  STL.64 [R1+0x7f0], R96 ;  /* 0x0007f06001007387 */ /* 0x000fe20000100a00 */
[----:B-----5:R-:W1:Y:S03]  /*1eea0*/  LDC R76, c[0x0][0x3a0] ;  /* 0x0000e800ff4c7b82 */ /* 0x020e660000000800 */
[----:B------:R2:W-:Y:S01]  /*1eeb0*/  LDGSTS.E [R133+-0x6fa00], desc[UR16][R96.64], !P2 ;  /* 0x9060000060857fae */ /* 0x0005e2000d1a1010 */
[----:B----4-:R-:W-:-:S04]  /*1eec0*/  IMAD.WIDE R94, R2, 0x4, R94 ;  /* 0x00000004025e7825 */ /* 0x010fc800078e025e */
[----:B------:R-:W4:Y:S01]  /*1eed0*/  LDC R77, c[0x0][0x3a0] ;  /* 0x0000e800ff4d7b82 */ /* 0x000f220000000800 */
[----:B------:R-:W-:Y:S04]  /*1eee0*/  STL.64 [R1+0x7e8], R94 ;  /* 0x0007e85e01007387 */ /* 0x000fe80000100a00 */
[----:B------:R3:W-:Y:S01]  /*1eef0*/  LDGSTS.E [R93+-0x6f800], desc[UR16][R94.64], !P5 ;  /* 0x908000005e5d7fae */ /* 0x0007e2000e9a1010 */
[----:B------:R-:W-:-:S05]  /*1ef00*/  IMAD.WIDE R78, R2, 0x4, R78 ;  /* 0x00000004024e7825 */ /* 0x000fca00078e024e */
[----:B------:R5:W-:Y:S01]  /*1ef10*/  STL.64 [R1+0x7e0], R78 ;  /* 0x0007e04e01007387 */ /* 0x000be20000100a00 */
[----:B------:R-:W-:-:S03]  /*1ef20*/  IMAD.WIDE R74, R2, 0x4, R74 ;  /* 0x00000004024a7825 */ /* 0x000fc600078e024a */
[----:B------:R-:W-:Y:S04]  /*1ef30*/  LDGSTS.E [R0+-0x6f600], desc[UR16][R78.64], !P5 ;  /* 0x90a000004e007fae */ /* 0x000fe8000e9a1010 */
[----:B------:R1:W-:Y:S04]  /*1ef40*/  LDGSTS.E [R133+-0x6f400], desc[UR16][R74.64], !P1 ;  /* 0x90c000004a857fae */ /* 0x0003e8000c9a1010 */
[----:B-----5:R-:W5:Y:S04]  /*1ef50*/  LDL.LU.64 R78, [R1+0x5f8] ;  /* 0x0005f800014e7983 */ /* 0x020f680000300a00 */
[----:B------:R1:W-:Y:S01]  /*1ef60*/  STL.64 [R1+0x7d8], R74 ;  /* 0x0007d84a01007387 */ /* 0x0003e20000100a00 */
[----:B--2---:R-:W-:-:S03]  /*1ef70*/  IMAD.WIDE R96, R2, 0x4, R86 ;  /* 0x0000000402607825 */ /* 0x004fc600078e0256 */
[----:B------:R-:W2:Y:S04]  /*1ef80*/  LDL.LU.64 R86, [R1+0x5f0] ;  /* 0x0005f00001567983 */ /* 0x000ea80000300a00 */
[----:B------:R-:W-:Y:S01]  /*1ef90*/  STL.64 [R1+0x7d0], R96 ;  /* 0x0007d06001007387 */ /* 0x000fe20000100a00 */
[----:B------:R-:W-:Y:S02]  /*1efa0*/  VIADD R252, R73, 0xfffffdbb ;  /* 0xfffffdbb49fc7836 */ /* 0x000fe40000000000 */
[----:B------:R-:W4:Y:S01]  /*1efb0*/  LDC R73, c[0x0][0x3a0] ;  /* 0x0000e800ff497b82 */ /* 0x000f220000000800 */
[----:B------:R-:W-:Y:S01]  /*1efc0*/  LDGSTS.E [R93+-0x6f200], desc[UR16][R96.64], !P1 ;  /* 0x90e00000605d7fae */ /* 0x000fe2000c9a1010 */
[----:B---3--:R-:W-:-:S03]  /*1efd0*/  IMAD.WIDE R94, R2, 0x4, R90 ;  /* 0x00000004025e7825 */ /* 0x008fc600078e025a */
[----:B------:R-:W3:Y:S04]  /*1efe0*/  LDL.LU.64 R90, [R1+0x5e8] ;  /* 0x0005e800015a7983 */ /* 0x000ee80000300a00 */
[----:B-1----:R-:W3:Y:S01]  /*1eff0*/  LDL.LU.64 R74, [R1+0x5e0] ;  /* 0x0005e000014a7983 */ /* 0x002ee20000300a00 */
[----:B------:R-:W-:Y:S01]  /*1f000*/  ISETP.GE.U32.AND P6, PT, R252, 0x7ffffd3c, PT ;  /* 0x7ffffd3cfc00780c */ /* 0x000fe20003fc6070 */
[----:B------:R-:W-:Y:S02]  /*1f010*/  VIADD R252, R72, 0xfffffdba ;  /* 0xfffffdba48fc7836 */ /* 0x000fe40000000000 */
[----:B------:R-:W1:Y:S01]  /*1f020*/  LDC R72, c[0x0][0x3a0] ;  /* 0x0000e800ff487b82 */ /* 0x000e620000000800 */
[----:B------:R4:W-:Y:S02]  /*1f030*/  STL.64 [R1+0x7c8], R94 ;  /* 0x0007c85e01007387 */ /* 0x0009e40000100a00 */
[----:B------:R-:W-:Y:S01]  /*1f040*/  ISETP.GE.U32.AND P2, PT, R252, 0x7ffffd3b, PT ;  /* 0x7ffffd3bfc00780c */ /* 0x000fe20003f46070 */
[----:B------:R-:W-:Y:S01]  /*1f050*/  VIADD R252, R76, 0xfffffdb9 ;  /* 0xfffffdb94cfc7836 */ /* 0x000fe20000000000 */
[----:B----4-:R-:W-:Y:S01]  /*1f060*/  IADD3 R133, PT, PT, R73, -0x248, RZ ;  /* 0xfffffdb849857810 */ /* 0x010fe20007ffe0ff */
[----:B------:R-:W-:-:S02]  /*1f070*/  VIADD R77, R77, 0xfffffdb6 ;  /* 0xfffffdb64d4d7836 */ /* 0x000fc40000000000 */
[----:B------:R-:W4:Y:S02]  /*1f080*/  LDC R73, c[0x0][0x3a0] ;  /* 0x0000e800ff497b82 */ /* 0x000f240000000800 */
[----:B------:R1:W-:Y:S01]  /*1f090*/  LDGSTS.E [R0+-0x6f000], desc[UR16][R94.64], !P6 ;  /* 0x910000005e007fae */ /* 0x0003e2000f1a1010 */
[----:B------:R-:W-:Y:S02]  /*1f0a0*/  ISETP.GE.U32.AND P5, PT, R252, 0x7ffffd3a, PT ;  /* 0x7ffffd3afc00780c */ /* 0x000fe40003fa6070 */
[----:B------:R-:W-:-:S03]  /*1f0b0*/  ISETP.GE.U32.AND P1, PT, R133, 0x7ffffd39, PT ;  /* 0x7ffffd398500780c */ /* 0x000fc60003f26070 */
[----:B------:R-:W2:Y:S01]  /*1f0c0*/  LDC R76, c[0x0][0x3a0] ;  /* 0x0000e800ff4c7b82 */ /* 0x000ea20000000800 */
[----:B-1----:R-:W-:-:S04]  /*1f0d0*/  IMAD.WIDE R94, R2, 0x4, R80 ;  /* 0x00000004025e7825 */ /* 0x002fc800078e0250 */
[----:B------:R-:W-:Y:S01]  /*1f0e0*/  IMAD.WIDE R80, R2, 0x4, R84 ;  /* 0x0000000402507825 */ /* 0x000fe200078e0254 */
[----:B------:R-:W-:Y:S02]  /*1f0f0*/  LDGSTS.E [R93+-0x6ee00], desc[UR16][R94.64], !P6 ;  /* 0x912000005e5d7fae */ /* 0x000fe4000f1a1010 */
[----:B------:R-:W1:Y:S02]  /*1f100*/  LDC R84, c[0x0][0x3a0] ;  /* 0x0000e800ff547b82 */ /* 0x000e640000000800 */
[----:B------:R5:W-:Y:S04]  /*1f110*/  STL.64 [R1+0x7c0], R94 ;  /* 0x0007c05e01007387 */ /* 0x000be80000100a00 */
[----:B------:R5:W-:Y:S01]  /*1f120*/  STL.64 [R1+0x7b8], R80 ;  /* 0x0007b85001007387 */ /* 0x000be20000100a00 */
[----:B------:R-:W-:-:S03]  /*1f130*/  VIADD R252, R82, 0x100000 ;  /* 0x0010000052fc7836 */ /* 0x000fc60000000000 */
[----:B------:R-:W4:Y:S01]  /*1f140*/  LDL.LU.64 R96, [R1+0x5d8] ;  /* 0x0005d80001607983 */ /* 0x000f220000300a00 */
[----:B------:R-:W-:-:S03]  /*1f150*/  VIADD R133, R82, 0x100000 ;  /* 0x0010000052857836 */ /* 0x000fc60000000000 */
[----:B------:R-:W-:Y:S04]  /*1f160*/  LDGSTS.E [R0+-0x6ec00], desc[UR16][R80.64], !P2 ;  /* 0x9140000050007fae */ /* 0x000fe8000d1a1010 */
[----:B-----5:R-:W5:Y:S04]  /*1f170*/  LDL.LU.64 R94, [R1+0x5d0] ;  /* 0x0005d000015e7983 */ /* 0x020f680000300a00 */
[----:B------:R-:W5:Y:S01]  /*1f180*/  LDL.LU.64 R80, [R1+0x5c8] ;  /* 0x0005c80001507983 */ /* 0x000f620000300a00 */
[----:B------:R-:W-:-:S03]  /*1f190*/  IMAD.WIDE R100, R2, 0x4, R78 ;  /* 0x0000000402647825 */ /* 0x000fc600078e024e */
[----:B------:R-:W5:Y:S04]  /*1f1a0*/  LDL.LU.64 R78, [R1+0x5c0] ;  /* 0x0005c000014e7983 */ /* 0x000f680000300a00 */
[----:B------:R-:W-:Y:S04]  /*1f1b0*/  STL.64 [R1+0x7b0], R100 ;  /* 0x0007b06401007387 */ /* 0x000fe80000100a00 */
[----:B------:R1:W-:Y:S02]  /*1f1c0*/  LDGSTS.E [R252+-0x6ea00], desc[UR16][R100.64], !P2 ;  /* 0x9160000064fc7fae */ /* 0x0003e4000d1a1010 */
[----:B-1----:R-:W-:Y:S01]  /*1f1d0*/  IADD3 R252, PT, PT, R72, -0x249, RZ ;  /* 0xfffffdb748fc7810 */ /* 0x002fe20007ffe0ff */
[----:B--2---:R-:W-:-:S04]  /*1f1e0*/  IMAD.WIDE R98, R2, 0x4, R86 ;  /* 0x0000000402627825 */ /* 0x004fc800078e0256 */
[C---:B---3--:R-:W-:Y:S01]  /*1f1f0*/  IMAD.WIDE R90, R2.reuse, 0x4, R90 ;  /* 0x00000004025a7825 */ /* 0x048fe200078e025a */
[----:B------:R-:W2:Y:S03]  /*1f200*/  LDL.LU.64 R86, [R1+0x5b8] ;  /* 0x0005b80001567983 */ /* 0x000ea60000300a00 */
[----:B------:R-:W-:Y:S01]  /*1f210*/  IMAD.WIDE R74, R2, 0x4, R74 ;  /* 0x00000004024a7825 */ /* 0x000fe200078e024a */
[----:B------:R-:W-:Y:S01]  /*1f220*/  STL.64 [R1+0x7a8], R98 ;  /* 0x0007a86201007387 */ /* 0x000fe20000100a00 */
[----:B------:R-:W-:Y:S01]  /*1f230*/  ISETP.GE.U32.AND P2, PT, R77, 0x7ffffd37, PT ;  /* 0x7ffffd374d00780c */ /* 0x000fe20003f46070 */
[----:B------:R-:W1:Y:S02]  /*1f240*/  LDC R72, c[0x0][0x3a0] ;  /* 0x0000e800ff487b82 */ /* 0x000e640000000800 */
[----:B------:R3:W-:Y:S04]  /*1f250*/  LDGSTS.E [R133+-0x6e800], desc[UR16][R98.64], !P5 ;  /* 0x9180000062857fae */ /* 0x0007e8000e9a1010 */
[----:B------:R-:W-:Y:S04]  /*1f260*/  STL.64 [R1+0x7a0], R90 ;  /* 0x0007a05a01007387 */ /* 0x000fe80000100a00 */
[----:B------:R-:W-:Y:S04]  /*1f270*/  LDGSTS.E [R93+-0x6e600], desc[UR16][R90.64], !P5 ;  /* 0x91a000005a5d7fae */ /* 0x000fe8000e9a1010 */
[----:B------:R3:W-:Y:S04]  /*1f280*/  STL.64 [R1+0x798], R74 ;  /* 0x0007984a01007387 */ /* 0x0007e80000100a00 */
[----:B------:R-:W-:Y:S01]  /*1f290*/  LDGSTS.E [R0+-0x6e400], desc[UR16][R74.64], !P1 ;  /* 0x91c000004a007fae */ /* 0x000fe2000c9a1010 */
[----:B------:R-:W-:Y:S01]  /*1f2a0*/  ISETP.GE.U32.AND P5, PT, R252, 0x7ffffd38, PT ;  /* 0x7ffffd38fc00780c */ /* 0x000fe20003fa6070 */
[----:B------:R-:W-:-:S02]  /*1f2b0*/  VIADD R252, R84, 0xfffffdb5 ;  /* 0xfffffdb554fc7836 */ /* 0x000fc40000000000 */
[----:B---3--:R-:W3:Y:S04]  /*1f2c0*/  LDL.LU.64 R74, [R1+0x5b0] ;  /* 0x0005b000014a7983 */ /* 0x008ee80000300a00 */
[----:B------:R-:W3:Y:S04]  /*1f2d0*/  LDL.LU.64 R84, [R1+0x5a8] ;  /* 0x0005a80001547983 */ /* 0x000ee80000300a00 */
[----:B------:R-:W3:Y:S01]  /*1f2e0*/  LDL.LU.64 R90, [R1+0x5a0] ;  /* 0x0005a000015a7983 */ /* 0x000ee20000300a00 */
[----:B----4-:R-:W-:Y:S01]  /*1f2f0*/  IMAD.WIDE R96, R2, 0x4, R96 ;  /* 0x0000000402607825 */ /* 0x010fe200078e0260 */
[----:B------:R-:W-:-:S03]  /*1f300*/  ISETP.GE.U32.AND P6, PT, R252, 0x7ffffd36, PT ;  /* 0x7ffffd36fc00780c */ /* 0x000fc60003fc6070 */
[C---:B-----5:R-:W-:Y:S01]  /*1f310*/  IMAD.WIDE R94, R2.reuse, 0x4, R94 ;  /* 0x00000004025e7825 */ /* 0x060fe200078e025e */
[----:B------:R-:W-:Y:S04]  /*1f320*/  STL.64 [R1+0x790], R96 ;  /* 0x0007906001007387 */ /* 0x000fe80000100a00 */
[----:B------:R-:W-:Y:S01]  /*1f330*/  LDGSTS.E [R133+-0x6e200], desc[UR16][R96.64], !P1 ;  /* 0x91e0000060857fae */ /* 0x000fe2000c9a1010 */
[----:B------:R-:W-:-:S03]  /*1f340*/  IMAD.WIDE R80, R2, 0x4, R80 ;  /* 0x0000000402507825 */ /* 0x000fc600078e0250 */
[----:B------:R-:W-:Y:S04]  /*1f350*/  STL.64 [R1+0x788], R94 ;  /* 0x0007885e01007387 */ /* 0x000fe80000100a00 */
[----:B------:R2:W-:Y:S04]  /*1f360*/  LDGSTS.E [R93+-0x6e000], desc[UR16][R94.64], !P5 ;  /* 0x920000005e5d7fae */ /* 0x0005e8000e9a1010 */
[----:B------:R4:W-:Y:S01]  /*1f370*/  STL.64 [R1+0x780], R80 ;  /* 0x0007805001007387 */ /* 0x0009e20000100a00 */
[----:B------:R-:W-:-:S03]  /*1f380*/  IMAD.WIDE R98, R2, 0x4, R78 ;  /* 0x0000000402627825 */ /* 0x000fc600078e024e */
[----:B------:R-:W-:Y:S04]  /*1f390*/  LDGSTS.E [R0+-0x6de00], desc[UR16][R80.64], !P5 ;  /* 0x9220000050007fae */ /* 0x000fe8000e9a1010 */
[----:B------:R-:W-:Y:S04]  /*1f3a0*/  LDGSTS.E [R133+-0x6dc00], desc[UR16][R98.64], !P2 ;  /* 0x9240000062857fae */ /* 0x000fe8000d1a1010 */
[----:B----4-:R-:W4:Y:S04]  /*1f3b0*/  LDL.LU.64 R80, [R1+0x598] ;  /* 0x0005980001507983 */ /* 0x010f280000300a00 */
[----:B------:R-:W5:Y:S04]  /*1f3c0*/  LDL.LU.64 R78, [R1+0x590] ;  /* 0x00059000014e7983 */ /* 0x000f680000300a00 */
[----:B------:R-:W-:Y:S04]  /*1f3d0*/  STL.64 [R1+0x778], R98 ;  /* 0x0007786201007387 */ /* 0x000fe80000100a00 */
[----:B------:R-:W5:Y:S01]  /*1f3e0*/  LDL.LU.64 R96, [R1+0x588] ;  /* 0x0005880001607983 */ /* 0x000f620000300a00 */
[----:B------:R-:W-:-:S02]  /*1f3f0*/  IADD3 R252, PT, PT, R73, -0x24c, RZ ;  /* 0xfffffdb449fc7810 */ /* 0x000fc40007ffe0ff */
[----:B------:R-:W1:Y:S02]  /*1f400*/  LDC R73, c[0x0][0x3a0] ;  /* 0x0000e800ff497b82 */ /* 0x000e640000000800 */
[----:B------:R-:W-:Y:S01]  /*1f410*/  ISETP.GE.U32.AND P1, PT, R252, 0x7ffffd35, PT ;  /* 0x7ffffd35fc00780c */ /* 0x000fe20003f26070 */
[----:B------:R-:W-:Y:S02]  /*1f420*/  VIADD R252, R76, 0xfffffdb3 ;  /* 0xfffffdb34cfc7836 */ /* 0x000fe40000000000 */
[C---:B--2---:R-:W-:Y:S02]  /*1f430*/  IMAD.WIDE R94, R2.reuse, 0x4, R86 ;  /* 0x00000004025e7825 */ /* 0x044fe400078e0256 */
[----:B------:R-:W2:Y:S04]  /*1f440*/  LDL.LU.64 R86, [R1+0x580] ;  /* 0x0005800001567983 */ /* 0x000ea80000300a00 */
[----:B------:R1:W-:Y:S04]  /*1f450*/  STL.64 [R1+0x770], R94 ;  /* 0x0007705e01007387 */ /* 0x0003e80000100a00 */
[----:B------:R1:W-:Y:S01]  /*1f460*/  LDGSTS.E [R93+-0x6da00], desc[UR16][R94.64], !P2 ;  /* 0x926000005e5d7fae */ /* 0x0003e2000d1a1010 */
[C---:B---3--:R-:W-:Y:S01]  /*1f470*/  IMAD.WIDE R74, R2.reuse, 0x4, R74 ;  /* 0x00000004024a7825 */ /* 0x048fe200078e024a */
[----:B-1----:R-:W1:Y:S04]  /*1f480*/  LDC R94, c[0x0][0x3a0] ;  /* 0x0000e800ff5e7b82 */ /* 0x002e680000000800 */
[----:B------:R3:W-:Y:S04]  /*1f490*/  STL.64 [R1+0x768], R74 ;  /* 0x0007684a01007387 */ /* 0x0007e80000100a00 */
[----:B------:R3:W-:Y:S02]  /*1f4a0*/  LDGSTS.E [R0+-0x6d800], desc[UR16][R74.64], !P6 ;  /* 0x928000004a007fae */ /* 0x0007e4000f1a1010 */
[----:B---3--:R-:W-:-:S04]  /*1f4b0*/  IMAD.WIDE R74, R2, 0x4, R84 ;  /* 0x00000004024a7825 */ /* 0x008fc800078e0254 */
[----:B------:R-:W-:Y:S01]  /*1f4c0*/  IMAD.WIDE R84, R2, 0x4, R90 ;  /* 0x0000000402547825 */ /* 0x000fe200078e025a */
[----:B------:R3:W-:Y:S04]  /*1f4d0*/  STL.64 [R1+0x760], R74 ;  /* 0x0007604a01007387 */ /* 0x0007e80000100a00 */
[----:B------:R1:W-:Y:S04]  /*1f4e0*/  STL.64 [R1+0x758], R84 ;  /* 0x0007585401007387 */ /* 0x0003e80000100a00 */
[----:B------:R-:W2:Y:S04]  /*1f4f0*/  LDL.LU.64 R76, [R1+0x578] ;  /* 0x00057800014c7983 */ /* 0x000ea80000300a00 */
[----:B------:R-:W-:Y:S01]  /*1f500*/  LDGSTS.E [R93+-0x6d600], desc[UR16][R74.64], !P6 ;  /* 0x92a000004a5d7fae */ /* 0x000fe2000f1a1010 */
[----:B------:R-:W-:-:S03]  /*1f510*/  ISETP.GE.U32.AND P5, PT, R252, 0x7ffffd34, PT ;  /* 0x7ffffd34fc00780c */ /* 0x000fc60003fa6070 */
[----:B---3--:R-:W3:Y:S04]  /*1f520*/  LDL.LU.64 R74, [R1+0x570] ;  /* 0x00057000014a7983 */ /* 0x008ee80000300a00 */
[----:B------:R-:W3:Y:S01]  /*1f530*/  LDL.LU.64 R90, [R1+0x568] ;  /* 0x00056800015a7983 */ /* 0x000ee20000300a00 */
[----:B------:R-:W-:Y:S02]  /*1f540*/  VIADD R133, R72, 0xfffffdb2 ;  /* 0xfffffdb248857836 */ /* 0x000fe40000000000 */
[----:B----4-:R-:W-:Y:S01]  /*1f550*/  IMAD.WIDE R80, R2, 0x4, R80 ;  /* 0x0000000402507825 */ /* 0x010fe200078e0250 */
[----:B------:R-:W-:Y:S01]  /*1f560*/  IADD3 R252, PT, PT, R82, 0x100000, RZ ;  /* 0x0010000052fc7810 */ /* 0x000fe20007ffe0ff */
[----:B------:R1:W-:Y:S02]  /*1f570*/  LDGSTS.E [R0+-0x6d400], desc[UR16][R84.64], !P1 ;  /* 0x92c0000054007fae */ /* 0x0003e4000c9a1010 */
[C---:B-----5:R-:W-:Y:S01]  /*1f580*/  IMAD.WIDE R78, R2.reuse, 0x4, R78 ;  /* 0x00000004024e7825 */ /* 0x060fe200078e024e */
[----:B------:R-:W-:Y:S01]  /*1f590*/  ISETP.GE.U32.AND P2, PT, R133, 0x7ffffd33, PT ;  /* 0x7ffffd338500780c */ /* 0x000fe20003f46070 */
[----:B------:R4:W-:Y:S01]  /*1f5a0*/  STL.64 [R1+0x750], R80 ;  /* 0x0007505001007387 */ /* 0x0009e20000100a00 */
[----:B------:R-:W5:Y:S01]  /*1f5b0*/  LDC R72, c[0x0][0x3a0] ;  /* 0x0000e800ff487b82 */ /* 0x000f620000000800 */
[----:B------:R-:W-:-:S02]  /*1f5c0*/  IMAD.WIDE R98, R2, 0x4, R96 ;  /* 0x0000000402627825 */ /* 0x000fc400078e0260 */
[----:B------:R4:W-:Y:S02]  /*1f5d0*/  LDGSTS.E [R252+-0x6d200], desc[UR16][R80.64], !P1 ;  /* 0x92e0000050fc7fae */ /* 0x0009e4000c9a1010 */
[----:B------:R-:W-:-:S03]  /*1f5e0*/  VIADD R133, R82, 0x100000 ;  /* 0x0010000052857836 */ /* 0x000fc60000000000 */
[----:B-1----:R-:W1:Y:S02]  /*1f5f0*/  LDC R85, c[0x0][0x3a0] ;  /* 0x0000e800ff557b82 */ /* 0x002e640000000800 */
[----:B------:R-:W-:Y:S04]  /*1f600*/  LDGSTS.E [R133+-0x6d000], desc[UR16][R78.64], !P5 ;  /* 0x930000004e857fae */ /* 0x000fe8000e9a1010 */
[----:B------:R1:W-:Y:S01]  /*1f610*/  LDGSTS.E [R93+-0x6ce00], desc[UR16][R98.64], !P5 ;  /* 0x93200000625d7fae */ /* 0x0003e2000e9a1010 */
[----:B----4-:R-:W-:Y:S01]  /*1f620*/  VIADD R252, R73, 0xfffffdb1 ;  /* 0xfffffdb149fc7836 */ /* 0x010fe20000000000 */
[----:B------:R-:W4:Y:S04]  /*1f630*/  LDC R84, c[0x0][0x3a0] ;  /* 0x0000e800ff547b82 */ /* 0x000f280000000800 */
[----:B------:R-:W-:-:S02]  /*1f640*/  ISETP.GE.U32.AND P1, PT, R252, 0x7ffffd32, PT ;  /* 0x7ffffd32fc00780c */ /* 0x000fc40003f26070 */
[----:B------:R-:W-:Y:S02]  /*1f650*/  IADD3 R252, PT, PT, R94, -0x250, RZ ;  /* 0xfffffdb05efc7810 */ /* 0x000fe40007ffe0ff */
[----:B------:R-:W1:Y:S01]  /*1f660*/  LDC R73, c[0x0][0x3a0] ;  /* 0x0000e800ff497b82 */ /* 0x000e620000000800 */
[C---:B--2---:R-:W-:Y:S02]  /*1f670*/  IMAD.WIDE R96, R2.reuse, 0x4, R86 ;  /* 0x0000000402607825 */ /* 0x044fe400078e0256 */
[----:B------:R-:W2:Y:S04]  /*1f680*/  LDL.LU.64 R86, [R1+0x558] ;  /* 0x0005580001567983 */ /* 0x000ea80000300a00 */
[----:B------:R1:W-:Y:S04]  /*1f690*/  STL.64 [R1+0x748], R78 ;  /* 0x0007484e01007387 */ /* 0x0003e80000100a00 */
[----:B------:R1:W-:Y:S04]  /*1f6a0*/  STL.64 [R1+0x740], R98 ;  /* 0x0007406201007387 */ /* 0x0003e80000100a00 */
[----:B------:R-:W4:Y:S04]  /*1f6b0*/  LDL.LU.64 R80, [R1+0x548] ;  /* 0x0005480001507983 */ /* 0x000f280000300a00 */
[----:B------:R3:W-:Y:S04]  /*1f6c0*/  STL.64 [R1+0x738], R96 ;  /* 0x0007386001007387 */ /* 0x0007e80000100a00 */
[----:B-1----:R-:W4:Y:S04]  /*1f6d0*/  LDL.LU.64 R78, [R1+0x538] ;  /* 0x00053800014e7983 */ /* 0x002f280000300a00 */
[----:B------:R3:W-:Y:S04]  /*1f6e0*/  LDGSTS.E [R0+-0x6cc00], desc[UR16][R96.64], !P2 ;  /* 0x9340000060007fae */ /* 0x0007e8000d1a1010 */
[----:B------:R-:W4:Y:S01]  /*1f6f0*/  LDL.LU.64 R94, [R1+0x528] ;  /* 0x00052800015e7983 */ /* 0x000f220000300a00 */
[----:B------:R-:W-:-:S05]  /*1f700*/  IMAD.WIDE R98, R2, 0x4, R76 ;  /* 0x0000000402627825 */ /* 0x000fca00078e024c */
[----:B------:R-:W-:Y:S04]  /*1f710*/  STL.64 [R1+0x730], R98 ;  /* 0x0007306201007387 */ /* 0x000fe80000100a00 */
[----:B------:R-:W4:Y:S04]  /*1f720*/  LDL.LU.64 R76, [R1+0x518] ;  /* 0x00051800014c7983 */ /* 0x000f280000300a00 */
[----:B------:R-:W-:Y:S01]  /*1f730*/  LDGSTS.E [R133+-0x6ca00], desc[UR16][R98.64], !P2 ;  /* 0x9360000062857fae */ /* 0x000fe2000d1a1010 */
[----:B---3--:R-:W-:-:S04]  /*1f740*/  IMAD.WIDE R96, R2, 0x4, R74 ;  /* 0x0000000402607825 */ /* 0x008fc800078e024a */
[----:B------:R-:W-:Y:S01]  /*1f750*/  IMAD.WIDE R90, R2, 0x4, R90 ;  /* 0x00000004025a7825 */ /* 0x000fe200078e025a */
[----:B------:R-:W-:Y:S04]  /*1f760*/  STL.64 [R1+0x728], R96 ;  /* 0x0007286001007387 */ /* 0x000fe80000100a00 */
[----:B------:R1:W-:Y:S04]  /*1f770*/  STL.64 [R1+0x720], R90 ;  /* 0x0007205a01007387 */ /* 0x0003e80000100a00 */
[----:B------:R-:W3:Y:S04]  /*1f780*/  LDL.LU.64 R74, [R1+0x508] ;  /* 0x00050800014a7983 */ /* 0x000ee80000300a00 */
[----:B------:R-:W-:Y:S04]  /*1f790*/  LDGSTS.E [R93+-0x6c800], desc[UR16][R96.64], !P1 ;  /* 0x93800000605d7fae */ /* 0x000fe8000c9a1010 */
[----:B------:R-:W-:Y:S04]  /*1f7a0*/  LDGSTS.E [R0+-0x6c600], desc[UR16][R90.64], !P1 ;  /* 0x93a000005a007fae */ /* 0x000fe8000c9a1010 */
[----:B-1----:R-:W3:Y:S01]  /*1f7b0*/  LDL.LU.64 R90, [R1+0x500] ;  /* 0x00050000015a7983 */ /* 0x002ee20000300a00 */
[----:B------:R-:W-:Y:S01]  /*1f7c0*/  ISETP.GE.U32.AND P5, PT, R252, 0x7ffffd31, PT ;  /* 0x7ffffd31fc00780c */ /* 0x000fe20003fa6070 */
[----:B-----5:R-:W-:-:S02]  /*1f7d0*/  VIADD R252, R72, 0xfffffdaf ;  /* 0xfffffdaf48fc7836 */ /* 0x020fc40000000000 */
[----:B------:R-:W1:Y:S03]  /*1f7e0*/  LDC R72, c[0x0][0x3a0] ;  /* 0x0000e800ff487b82 */ /* 0x000e660000000800 */
[----:B------:R-:W-:Y:S01]  /*1f7f0*/  ISETP.GE.U32.AND P2, PT, R252, 0x7ffffd30, PT ;  /* 0x7ffffd30fc00780c */ /* 0x000fe20003f46070 */
[----:B------:R-:W-:Y:S02]  /*1f800*/  VIADD R252, R85, 0xfffffdae ;  /* 0xfffffdae55fc7836 */ /* 0x000fe40000000000 */
[----:B--2---:R-:W-:-:S05]  /*1f810*/  IMAD.WIDE R86, R2, 0x4, R86 ;  /* 0x0000000402567825 */ /* 0x004fca00078e0256 */
[----:B------:R2:W-:Y:S04]  /*1f820*/  STL.64 [R1+0x718], R86 ;  /* 0x0007185601007387 */ /* 0x0005e80000100a00 */
[----:B------:R5:W-:Y:S01]  /*1f830*/  LDGSTS.E [R133+-0x6c400], desc[UR16][R86.64], !P5 ;  /* 0x93c0000056857fae */ /* 0x000be2000e9a1010 */
[----:B----4-:R-:W-:-:S05]  /*1f840*/  IMAD.WIDE R80, R2, 0x4, R80 ;  /* 0x0000000402507825 */ /* 0x010fca00078e0250 */
[----:B------:R4:W-:Y:S01]  /*1f850*/  STL.64 [R1+0x710], R80 ;  /* 0x0007105001007387 */ /* 0x0009e20000100a00 */
[----:B------:R-:W-:-:S03]  /*1f860*/  IMAD.WIDE R78, R2, 0x4, R78 ;  /* 0x00000004024e7825 */ /* 0x000fc600078e024e */
[----:B------:R-:W3:Y:S01]  /*1f870*/  LDL.LU.64 R96, [R1+0x4f0] ;  /* 0x0004f00001607983 */ /* 0x000ee20000300a00 */
[----:B-----5:R-:W-:-:S03]  /*1f880*/  IADD3 R133, PT, PT, R84, -0x253, RZ ;  /* 0xfffffdad54857810 */ /* 0x020fc60007ffe0ff */
[----:B------:R5:W-:Y:S04]  /*1f890*/  STL.64 [R1+0x708], R78 ;  /* 0x0007084e01007387 */ /* 0x000be80000100a00 */
[----:B------:R4:W-:Y:S01]  /*1f8a0*/  LDGSTS.E [R93+-0x6c200], desc[UR16][R80.64], !P5 ;  /* 0x93e00000505d7fae */ /* 0x0009e2000e9a1010 */
[----:B------:R-:W-:-:S03]  /*1f8b0*/  ISETP.GE.U32.AND P5, PT, R252, 0x7ffffd2f, PT ;  /* 0x7ffffd2ffc00780c */ /* 0x000fc60003fa6070 */
[----:B--2---:R-:W2:Y:S04]  /*1f8c0*/  LDL.LU.64 R86, [R1+0x4e8] ;  /* 0x0004e80001567983 */ /* 0x004ea80000300a00 */
[----:B------:R-:W-:Y:S01]  /*1f8d0*/  LDGSTS.E [R0+-0x6c000], desc[UR16][R78.64], !P2 ;  /* 0x940000004e007fae */ /* 0x000fe2000d1a1010 */
[----:B------:R-:W-:Y:S01]  /*1f8e0*/  IMAD.WIDE R94, R2, 0x4, R94 ;  /* 0x00000004025e7825 */ /* 0x000fe200078e025e */
[----:B------:R-:W-:Y:S01]  /*1f8f0*/  ISETP.GE.U32.AND P1, PT, R133, 0x7ffffd2e, PT ;  /* 0x7ffffd2e8500780c */ /* 0x000fe20003f26070 */
[----:B----4-:R-:W4:Y:S02]  /*1f900*/  LDC R81, c[0x0][0x3a0] ;  /* 0x0000e800ff517b82 */ /* 0x010f240000000800 */
[----:B------:R-:W-:Y:S01]  /*1f910*/  VIADD R252, R73, 0xfffffdac ;  /* 0xfffffdac49fc7836 */ /* 0x000fe20000000000 */
[----:B-----5:R-:W5:Y:S05]  /*1f920*/  LDL.LU.64 R78, [R1+0x4d8] ;  /* 0x0004d800014e7983 */ /* 0x020f6a0000300a00 */
[----:B------:R-:W3:Y:S01]  /*1f930*/  LDC R80, c[0x0][0x3a0] ;  /* 0x0000e800ff507b82 */ /* 0x000ee20000000800 */
[----:B------:R-:W5:Y:S01]  /*1f940*/  LDL.LU.64 R84, [R1+0x4d0] ;  /* 0x0004d00001547983 */ /* 0x000f620000300a00 */
[----:B------:R-:W-:Y:S01]  /*1f950*/  VIADD R133, R82, 0x100000 ;  /* 0x0010000052857836 */ /* 0x000fe20000000000 */
[----:B------:R-:W-:-:S02]  /*1f960*/  ISETP.GE.U32.AND P6, PT, R252, 0x7ffffd2d, PT ;  /* 0x7ffffd2dfc00780c */ /* 0x000fc40003fc6070 */
[----:B------:R3:W-:Y:S01]  /*1f970*/  STL.64 [R1+0x700], R94 ;  /* 0x0007005e01007387 */ /* 0x0007e20000100a00 */
[----:B-1----:R-:W-:-:S03]  /*1f980*/  IADD3 R252, PT, PT, R72, -0x255, RZ ;  /* 0xfffffdab48fc7810 */ /* 0x002fc60007ffe0ff */
[----:B------:R-:W-:Y:S01]  /*1f990*/  LDGSTS.E [R133+-0x6be00], desc[UR16][R94.64], !P2 ;  /* 0x942000005e857fae */ /* 0x000fe2000d1a1010 */
[----:B------:R-:W-:-:S05]  /*1f9a0*/  IMAD.WIDE R76, R2, 0x4, R76 ;  /* 0x00000004024c7825 */ /* 0x000fca00078e024c */
[----:B------:R1:W-:Y:S04]  /*1f9b0*/  STL.64 [R1+0x6f8], R76 ;  /* 0x0006f84c01007387 */ /* 0x0003e80000100a00 */
[----:B------:R-:W-:Y:S01]  /*1f9c0*/  LDGSTS.E [R93+-0x6bc00], desc[UR16][R76.64], !P5 ;  /* 0x944000004c5d7fae */ /* 0x000fe2000e9a1010 */
[----:B---3--:R-:W-:-:S05]  /*1f9d0*/  IMAD.WIDE R74, R2, 0x4, R74 ;  /* 0x00000004024a7825 */ /* 0x008fca00078e024a */
[----:B------:R3:W-:Y:S04]  /*1f9e0*/  STL.64 [R1+0x6f0], R74 ;  /* 0x0006f04a01007387 */ /* 0x0007e80000100a00 */
[----:B------:R-:W5:Y:S04]  /*1f9f0*/  LDL.LU.64 R94, [R1+0x4c0] ;  /* 0x0004c000015e7983 */ /* 0x000f680000300a00 */
[----:B------:R-:W5:Y:S04]  /*1fa00*/  LDL.LU.64 R72, [R1+0x4b8] ;  /* 0x0004b80001487983 */ /* 0x000f680000300a00 */
[----:B-1----:R-:W5:Y:S01]  /*1fa10*/  LDL.LU.64 R76, [R1+0x4a8] ;  /* 0x0004a800014c7983 */ /* 0x002f620000300a00 */
[----:B------:R-:W-:-:S03]  /*1fa20*/  IMAD.WIDE R90, R2, 0x4, R90 ;  /* 0x00000004025a7825 */ /* 0x000fc600078e025a */
[----:B------:R-:W-:Y:S04]  /*1fa30*/  LDGSTS.E [R0+-0x6ba00], desc[UR16][R74.64], !P5 ;  /* 0x946000004a007fae */ /* 0x000fe8000e9a1010 */
[----:B------:R1:W-:Y:S01]  /*1fa40*/  STL.64 [R1+0x6e8], R90 ;  /* 0x0006e85a01007387 */ /* 0x0003e20000100a00 */
[----:B------:R-:W-:-:S03]  /*1fa50*/  ISETP.GE.U32.AND P2, PT, R252, 0x7ffffd2c, PT ;  /* 0x7ffffd2cfc00780c */ /* 0x000fc60003f46070 */
[----:B------:R1:W-:Y:S04]  /*1fa60*/  LDGSTS.E [R133+-0x6b800], desc[UR16][R90.64], !P1 ;  /* 0x948000005a857fae */ /* 0x0003e8000c9a1010 */
[----:B---3--:R-:W3:Y:S01]  /*1fa70*/  LDL.LU.64 R74, [R1+0x4a0] ;  /* 0x0004a000014a7983 */ /* 0x008ee20000300a00 */
[----:B----4-:R-:W-:-:S05]  /*1fa80*/  VIADD R252, R81, 0xfffffdaa ;  /* 0xfffffdaa51fc7836 */ /* 0x010fca0000000000 */
[----:B------:R-:W-:Y:S01]  /*1fa90*/  ISETP.GE.U32.AND P5, PT, R252, 0x7ffffd2b, PT ;  /* 0x7ffffd2bfc00780c */ /* 0x000fe20003fa6070 */
[----:B-1----:R-:W-:Y:S01]  /*1faa0*/  VIADD R133, R80, 0xfffffda9 ;  /* 0xfffffda950857836 */ /* 0x002fe20000000000 */
[----:B------:R-:W-:Y:S01]  /*1fab0*/  IADD3 R252, PT, PT, R82, 0x100000, RZ ;  /* 0x0010000052fc7810 */ /* 0x000fe20007ffe0ff */
[----:B------:R-:W1:Y:S01]  /*1fac0*/  LDC R90, c[0x0][0x3a0] ;  /* 0x0000e800ff5a7b82 */ /* 0x000e620000000800 */
[----:B------:R-:W-:-:S05]  /*1fad0*/  IMAD.WIDE R96, R2, 0x4, R96 ;  /* 0x0000000402607825 */ /* 0x000fca00078e0260 */
[----:B------:R4:W-:Y:S04]  /*1fae0*/  STL.64 [R1+0x6e0], R96 ;  /* 0x0006e06001007387 */ /* 0x0009e80000100a00 */
[----:B------:R4:W-:Y:S01]  /*1faf0*/  LDGSTS.E [R93+-0x6b600], desc[UR16][R96.64], !P1 ;  /* 0x94a00000605d7fae */ /* 0x0009e2000c9a1010 */
[----:B--2---:R-:W-:-:S05]  /*1fb00*/  IMAD.WIDE R86, R2, 0x4, R86 ;  /* 0x0000000402567825 */ /* 0x004fca00078e0256 */
[----:B------:R2:W-:Y:S04]  /*1fb10*/  STL.64 [R1+0x6d8], R86 ;  /* 0x0006d85601007387 */ /* 0x0005e80000100a00 */
[----:B------:R2:W-:Y:S01]  /*1fb20*/  LDGSTS.E [R0+-0x6b400], desc[UR16][R86.64], !P6 ;  /* 0x94c0000056007fae */ /* 0x0005e2000f1a1010 */
[----:B-----5:R-:W-:-:S04]  /*1fb30*/  IMAD.WIDE R78, R2, 0x4, R78 ;  /* 0x00000004024e7825 */ /* 0x020fc800078e024e */
[----:B----4-:R-:W-:Y:S01]  /*1fb40*/  IMAD.WIDE R96, R2, 0x4, R84 ;  /* 0x0000000402607825 */ /* 0x010fe200078e0254 */
[----:B------:R4:W-:Y:S01]  /*1fb50*/  STL.64 [R1+0x6d0], R78 ;  /* 0x0006d04e01007387 */ /* 0x0009e20000100a00 */
[----:B------:R-:W-:Y:S01]  /*1fb60*/  ISETP.GE.U32.AND P1, PT, R133, 0x7ffffd2a, PT ;  /* 0x7ffffd2a8500780c */ /* 0x000fe20003f26070 */
[----:B--2---:R-:W2:Y:S02]  /*1fb70*/  LDC R86, c[0x0][0x3a0] ;  /* 0x0000e800ff567b82 */ /* 0x004ea40000000800 */
[----:B------:R5:W-:Y:S04]  /*1fb80*/  STL.64 [R1+0x6c8], R96 ;  /* 0x0006c86001007387 */ /* 0x000be80000100a00 */
[----:B------:R-:W5:Y:S02]  /*1fb90*/  LDL.LU.64 R84, [R1+0x498] ;  /* 0x0004980001547983 */ /* 0x000f640000300a00 */
[----:B------:R-:W1:Y:S02]  /*1fba0*/  LDC R87, c[0x0][0x3a0] ;  /* 0x0000e800ff577b82 */ /* 0x000e640000000800 */
[----:B------:R-:W-:Y:S04]  /*1fbb0*/  LDGSTS.E [R93+-0x6b200], desc[UR16][R78.64], !P6 ;  /* 0x94e000004e5d7fae */ /* 0x000fe8000f1a1010 */
[----:B------:R-:W5:Y:S01]  /*1fbc0*/  LDL.LU.64 R80, [R1+0x490] ;  /* 0x0004900001507983 */ /* 0x000f620000300a00 */
[----:B------:R-:W-:-:S03]  /*1fbd0*/  VIADD R133, R82, 0x100000 ;  /* 0x0010000052857836 */ /* 0x000fc60000000000 */
[----:B------:R5:W-:Y:S04]  /*1fbe0*/  LDGSTS.E [R0+-0x6b000], desc[UR16][R96.64], !P2 ;  /* 0x9500000060007fae */ /* 0x000be8000d1a1010 */
[----:B----4-:R-:W4:Y:S01]  /*1fbf0*/  LDL.LU.64 R78, [R1+0x488] ;  /* 0x00048800014e7983 */ /* 0x010f220000300a00 */
[----:B------:R-:W-:-:S04]  /*1fc00*/  IMAD.WIDE R94, R2, 0x4, R94 ;  /* 0x00000004025e7825 */ /* 0x000fc800078e025e */
[C---:B------:R-:W-:Y:S01]  /*1fc10*/  IMAD.WIDE R72, R2.reuse, 0x4, R72 ;  /* 0x0000000402487825 */ /* 0x040fe200078e0248 */
[----:B------:R1:W-:Y:S03]  /*1fc20*/  STL.64 [R1+0x6c0], R94 ;  /* 0x0006c05e01007387 */ /* 0x0003e60000100a00 */
[C---:B------:R-:W-:Y:S01]  /*1fc30*/  IMAD.WIDE R76, R2.reuse, 0x4, R76 ;  /* 0x00000004024c7825 */ /* 0x040fe200078e024c */
[----:B------:R1:W-:Y:S03]  /*1fc40*/  STL.64 [R1+0x6b8], R72 ;  /* 0x0006b84801007387 */ /* 0x0003e60000100a00 */
[----:B---3--:R-:W-:Y:S01]  /*1fc50*/  IMAD.WIDE R74, R2, 0x4, R74 ;  /* 0x00000004024a7825 */ /* 0x008fe200078e024a */
[----:B------:R3:W-:Y:S01]  /*1fc60*/  LDGSTS.E [R252+-0x6ae00], desc[UR16][R94.64], !P2 ;  /* 0x952000005efc7fae */ /* 0x0007e2000d1a1010 */
[----:B--2---:R-:W-:Y:S01]  /*1fc70*/  IADD3 R86, PT, PT, R86, -0x259, RZ ;  /* 0xfffffda756567810 */ /* 0x004fe20007ffe0ff */
[----:B-----5:R-:W2:Y:S02]  /*1fc80*/  LDC R96, c[0x0][0x3a0] ;  /* 0x0000e800ff607b82 */ /* 0x020ea40000000800 */
[----:B------:R5:W-:Y:S04]  /*1fc90*/  STL.64 [R1+0x6b0], R76 ;  /* 0x0006b04c01007387 */ /* 0x000be80000100a00 */
[----:B------:R-:W-:Y:S04]  /*1fca0*/  LDGSTS.E [R133+-0x6ac00], desc[UR16][R72.64], !P5 ;  /* 0x9540000048857fae */ /* 0x000fe8000e9a1010 */
[----:B-1----:R-:W2:Y:S04]  /*1fcb0*/  LDL.LU.64 R94, [R1+0x480] ;  /* 0x00048000015e7983 */ /* 0x002ea80000300a00 */
[----:B------:R1:W-:Y:S04]  /*1fcc0*/  STL.64 [R1+0x6a8], R74 ;  /* 0x0006a84a01007387 */ /* 0x0003e80000100a00 */
[----:B------:R-:W2:Y:S01]  /*1fcd0*/  LDL.LU.64 R72, [R1+0x478] ;  /* 0x0004780001487983 */ /* 0x000ea20000300a00 */
[----:B---3--:R-:W-:-:S03]  /*1fce0*/  VIADD R252, R90, 0xfffffda8 ;  /* 0xfffffda85afc7836 */ /* 0x008fc60000000000 */
[----:B------:R-:W-:Y:S02]  /*1fcf0*/  LDGSTS.E [R93+-0x6aa00], desc[UR16][R76.64], !P5 ;  /* 0x956000004c5d7fae */ /* 0x000fe4000e9a1010 */
[----:B------:R-:W-:Y:S02]  /*1fd00*/  ISETP.GE.U32.AND P2, PT, R252, 0x7ffffd29, PT ;  /* 0x7ffffd29fc00780c */ /* 0x000fe40003f46070 */
[----:B------:R-:W3:Y:S04]  /*1fd10*/  LDL.LU.64 R90, [R1+0x470] ;  /* 0x00047000015a7983 */ /* 0x000ee80000300a00 */
[----:B------:R1:W-:Y:S04]  /*1fd20*/  LDGSTS.E [R0+-0x6a800], desc[UR16][R74.64], !P1 ;  /* 0x958000004a007fae */ /* 0x0003e8000c9a1010 */
[----:B-----5:R-:W5:Y:S01]  /*1fd30*/  LDL.LU.64 R76, [R1+0x468] ;  /* 0x00046800014c7983 */ /* 0x020f620000300a00 */
[----:B------:R-:W-:Y:S01]  /*1fd40*/  VIADD R252, R87, 0xfffffda6 ;  /* 0xfffffda657fc7836 */ /* 0x000fe20000000000 */
[----:B------:R-:W-:Y:S01]  /*1fd50*/  ISETP.GE.U32.AND P5, PT, R86, 0x7ffffd28, PT ;  /* 0x7ffffd285600780c */ /* 0x000fe20003fa6070 */
[----:B-1----:R-:W1:Y:S08]  /*1fd60*/  LDC R75, c[0x0][0x3a0] ;  /* 0x0000e800ff4b7b82 */ /* 0x002e700000000800 */
[----:B------:R-:W1:Y:S01]  /*1fd70*/  LDC R74, c[0x0][0x3a0] ;  /* 0x0000e800ff4a7b82 */ /* 0x000e620000000800 */
[----:B------:R-:W-:-:S04]  /*1fd80*/  IMAD.WIDE R84, R2, 0x4, R84 ;  /* 0x0000000402547825 */ /* 0x000fc800078e0254 */
[C---:B------:R-:W-:Y:S01]  /*1fd90*/  IMAD.WIDE R80, R2.reuse, 0x4, R80 ;  /* 0x0000000402507825 */ /* 0x040fe200078e0250 */
[----:B------:R-:W-:Y:S03]  /*1fda0*/  STL.64 [R1+0x6a0], R84 ;  /* 0x0006a05401007387 */ /* 0x000fe60000100a00 */
[C---:B----4-:R-:W-:Y:S01]  /*1fdb0*/  IMAD.WIDE R78, R2.reuse, 0x4, R78 ;  /* 0x00000004024e7825 */ /* 0x050fe200078e024e */
[----:B------:R4:W-:Y:S04]  /*1fdc0*/  STL.64 [R1+0x698], R80 ;  /* 0x0006985001007387 */ /* 0x0009e80000100a00 */
[----:B------:R-:W-:Y:S04]  /*1fdd0*/  LDGSTS.E [R133+-0x6a600], desc[UR16][R84.64], !P1 ;  /* 0x95a0000054857fae */ /* 0x000fe8000c9a1010 */
[----:B------:R-:W-:Y:S04]  /*1fde0*/  LDGSTS.E [R93+-0x6a400], desc[UR16][R80.64], !P2 ;  /* 0x95c00000505d7fae */ /* 0x000fe8000d1a1010 */
[----:B------:R1:W-:Y:S04]  /*1fdf0*/  STL.64 [R1+0x690], R78 ;  /* 0x0006904e01007387 */ /* 0x0003e80000100a00 */
[----:B------:R-:W-:Y:S04]  /*1fe00*/  LDGSTS.E [R0+-0x6a200], desc[UR16][R78.64], !P2 ;  /* 0x95e000004e007fae */ /* 0x000fe8000d1a1010 */
[----:B----4-:R-:W4:Y:S04]  /*1fe10*/  LDL.LU.64 R80, [R1+0x460] ;  /* 0x0004600001507983 */ /* 0x010f280000300a00 */
[----:B-1----:R-:W4:Y:S04]  /*1fe20*/  LDL.LU.64 R78, [R1+0x458] ;  /* 0x00045800014e7983 */ /* 0x002f280000300a00 */
[----:B------:R-:W4:Y:S04]  /*1fe30*/  LDL.LU.64 R84, [R1+0x450] ;  /* 0x0004500001547983 */ /* 0x000f280000300a00 */
[----:B------:R-:W4:Y:S01]  /*1fe40*/  LDL.LU.64 R86, [R1+0x448] ;  /* 0x0004480001567983 */ /* 0x000f220000300a00 */
[----:B--2---:R-:W-:-:S04]  /*1fe50*/  IMAD.WIDE R98, R2, 0x4, R94 ;  /* 0x0000000402627825 */ /* 0x004fc800078e025e */
[----:B------:R-:W-:Y:S02]  /*1fe60*/  IMAD.WIDE R94, R2, 0x4, R72 ;  /* 0x00000004025e7825 */ /* 0x000fe400078e0248 */
[----:B------:R-:W2:Y:S01]  /*1fe70*/  LDL.LU.64 R72, [R1+0x440] ;  /* 0x0004400001487983 */ /* 0x000ea20000300a00 */
[----:B------:R-:W-:Y:S01]  /*1fe80*/  ISETP.GE.U32.AND P1, PT, R252, 0x7ffffd27, PT ;  /* 0x7ffffd27fc00780c */ /* 0x000fe20003f26070 */
[----:B------:R-:W-:Y:S02]  /*1fe90*/  VIADD R252, R82, 0x100000 ;  /* 0x0010000052fc7836 */ /* 0x000fe40000000000 */
[----:B---3--:R-:W-:-:S03]  /*1fea0*/  IMAD.WIDE R90, R2, 0x4, R90 ;  /* 0x00000004025a7825 */ /* 0x008fc600078e025a */
[----:B------:R1:W-:Y:S04]  /*1feb0*/  LDGSTS.E [R252+-0x6a000], desc[UR16][R98.64], !P5 ;  /* 0x9600000062fc7fae */ /* 0x0003e8000e9a1010 */
[----:B------:R-:W-:Y:S01]  /*1fec0*/  LDGSTS.E [R133+-0x69e00], desc[UR16][R94.64], !P5 ;  /* 0x962000005e857fae */ /* 0x000fe2000e9a1010 */
[----:B-----5:R-:W-:-:S03]  /*1fed0*/  IMAD.WIDE R76, R2, 0x4, R76 ;  /* 0x00000004024c7825 */ /* 0x020fc600078e024c */
[----:B------:R-:W-:Y:S01]  /*1fee0*/  STL.64 [R1+0x688], R98 ;  /* 0x0006886201007387 */ /* 0x000fe20000100a00 */
[----:B-1----:R-:W-:-:S03]  /*1fef0*/  IADD3 R252, PT, PT, R96, -0x25b, RZ ;  /* 0xfffffda560fc7810 */ /* 0x002fc60007ffe0ff */
[----:B------:R-:W-:Y:S04]  /*1ff00*/  LDGSTS.E [R93+-0x69c00], desc[UR16][R90.64], !P1 ;  /* 0x964000005a5d7fae */ /* 0x000fe8000c9a1010 */
[----:B------:R-:W-:Y:S04]  /*1ff10*/  STL.64 [R1+0x680], R94 ;  /* 0x0006805e01007387 */ /* 0x000fe80000100a00 */
[----:B------:R1:W-:Y:S01]  /*1ff20*/  LDGSTS.E [R0+-0x69a00], desc[UR16][R76.64], !P1 ;  /* 0x966000004c007fae */ /* 0x0003e2000c9a1010 */
[----:B------:R-:W-:-:S03]  /*1ff30*/  ISETP.GE.U32.AND P1, PT, R252, 0x7ffffd26, PT ;  /* 0x7ffffd26fc00780c */ /* 0x000fc60003f26070 */
[----:B------:R3:W-:Y:S04]  /*1ff40*/  STL.64 [R1+0x678], R90 ;  /* 0x0006785a01007387 */ /* 0x0007e80000100a00 */
[----:B------:R1:W-:Y:S04]  /*1ff50*/  STL.64 [R1+0x670], R76 ;  /* 0x0006704c01007387 */ /* 0x0003e80000100a00 */
[----:B---3--:R-:W3:Y:S01]  /*1ff60*/  LDL.LU.64 R90, [R1+0x430] ;  /* 0x00043000015a7983 */ /* 0x008ee20000300a00 */
[C---:B------:R-:W-:Y:S01]  /*1ff70*/  VIADD R252, R82.reuse, 0x100000 ;  /* 0x0010000052fc7836 */ /* 0x040fe20000000000 */
[----:B-1----:R-:W-:Y:S01]  /*1ff80*/  IADD3 R76, PT, PT, R82, 0x100000, RZ ;  /* 0x00100000524c7810 */ /* 0x002fe20007ffe0ff */
[----:B------:R-:W1:Y:S01]  /*1ff90*/  LDC R77, c[0x0][0x3a0] ;  /* 0x0000e800ff4d7b82 */ /* 0x000e620000000800 */
[----:B----4-:R-:W-:-:S05]  /*1ffa0*/  IMAD.WIDE R96, R2, 0x4, R80 ;  /* 0x0000000402607825 */ /* 0x010fca00078e0250 */
[----:B------:R4:W-:Y:S01]  /*1ffb0*/  STL.64 [R1+0x668], R96 ;  /* 0x0006686001007387 */ /* 0x0009e20000100a00 */
[----:B------:R-:W-:-:S03]  /*1ffc0*/  IMAD.WIDE R94, R2, 0x4, R78 ;  /* 0x00000004025e7825 */ /* 0x000fc600078e024e */
[----:B------:R5:W-:Y:S01]  /*1ffd0*/  LDGSTS.E [R76+-0x69800], desc[UR16][R96.64], !P1 ;  /* 0x96800000604c7fae */ /* 0x000be2000c9a1010 */
[----:B------:R-:W-:-:S03]  /*1ffe0*/  IMAD.WIDE R98, R2, 0x4, R84 ;  /* 0x0000000402627825 */ /* 0x000fc600078e0254 */
[----:B------:R-:W-:Y:S01]  /*1fff0*/  LDGSTS.E [R252+-0x69600], desc[UR16][R94.64], !P1 ;  /* 0x96a000005efc7fae */ /* 0x000fe2000c9a1010 */
[----:B------:R-:W-:-:S03]  /*20000*/  IMAD.WIDE R80, R2, 0x4, R86 ;  /* 0x0000000402507825 */ /* 0x000fc600078e0256 */
[----:B------:R-:W3:Y:S04]  /*20010*/  LDL.LU.64 R84, [R1+0x428] ;  /* 0x0004280001547983 */ /* 0x000ee80000300a00 */
[----:B------:R1:W-:Y:S01]  /*20020*/  STL.64 [R1+0x660], R94 ;  /* 0x0006605e01007387 */ /* 0x0003e20000100a00 */
[----:B------:R-:W-:Y:S01]  /*20030*/  VIADD R93, R75, 0xfffffda4 ;  /* 0xfffffda44b5d7836 */ /* 0x000fe20000000000 */
[----:B-----5:R-:W5:Y:S02]  /*20040*/  LDC R76, c[0x0][0x3a0] ;  /* 0x0000e800ff4c7b82 */ /* 0x020f640000000800 */
[----:B------:R-:W5:Y:S04]  /*20050*/  LDL.LU.64 R86, [R1+0x418] ;  /* 0x0004180001567983 */ /* 0x000f680000300a00 */
[----:B------:R-:W-:Y:S02]  /*20060*/  STL.64 [R1+0x658], R98 ;  /* 0x0006586201007387 */ /* 0x000fe40000100a00 */
[----:B------:R-:W3:Y:S02]  /*20070*/  LDC R75, c[0x0][0x3a0] ;  /* 0x0000e800ff4b7b82 */ /* 0x000ee40000000800 */
[----:B------:R-:W-:Y:S01]  /*20080*/  STL.64 [R1+0x650], R80 ;  /* 0x0006505001007387 */ /* 0x000fe20000100a00 */
[----:B--2---:R-:W-:-:S03]  /*20090*/  IMAD.WIDE R78, R2, 0x4, R72 ;  /* 0x00000004024e7825 */ /* 0x004fc600078e0248 */
[----:B------:R-:W2:Y:S04]  /*200a0*/  LDL.LU.64 R72, [R1+0x410] ;  /* 0x0004100001487983 */ /* 0x000ea80000300a00 */
[----:B----4-:R-:W4:Y:S04]  /*200b0*/  LDL.LU.64 R96, [R1+0x400] ;  /* 0x0004000001607983 */ /* 0x010f280000300a00 */
[----:B------:R3:W-:Y:S04]  /*200c0*/  STL.64 [R1+0x648], R78 ;  /* 0x0006484e01007387 */ /* 0x0007e80000100a00 */
[----:B-1----:R-:W4:Y:S01]  /*200d0*/  LDL.LU.64 R94, [R1+0x3f8] ;  /* 0x0003f800015e7983 */ /* 0x002f220000300a00 */
[----:B------:R-:W-:Y:S01]  /*200e0*/  VIADD R0, R74, 0xfffffda3 ;  /* 0xfffffda34a007836 */ /* 0x000fe20000000000 */
[----:B------:R-:W-:Y:S01]  /*200f0*/  ISETP.GE.U32.AND P2, PT, R93, 0x7ffffd25, PT ;  /* 0x7ffffd255d00780c */ /* 0x000fe20003f46070 */
[----:B------:R-:W1:Y:S03]  /*20100*/  LDC R74, c[0x0][0x3a0] ;  /* 0x0000e800ff4a7b82 */ /* 0x000e660000000800 */
[----:B------:R-:W-:Y:S01]  /*20110*/  ISETP.GE.U32.AND P5, PT, R0, 0x7ffffd24, PT ;  /* 0x7ffffd240000780c */ /* 0x000fe20003fa6070 */
[C---:B------:R-:W-:Y:S01]  /*20120*/  VIADD R93, R82.reuse, 0x100000 ;  /* 0x00100000525d7836 */ /* 0x040fe20000000000 */
[----:B------:R-:W-:-:S07]  /*20130*/  IADD3 R0, PT, PT, R82, 0x100000, RZ ;  /* 0x0010000052007810 */ /* 0x000fce0007ffe0ff */
[----:B------:R3:W-:Y:S04]  /*20140*/  LDGSTS.E [R133+-0x69400], desc[UR16][R98.64], !P2 ;  /* 0x96c0000062857fae */ /* 0x0007e8000d1a1010 */
[----:B------:R3:W-:Y:S04]  /*20150*/  LDGSTS.E [R93+-0x69200], desc[UR16][R80.64], !P2 ;  /* 0x96e00000505d7fae */ /* 0x0007e8000d1a1010 */
[----:B------:R3:W-:Y:S02]  /*20160*/  LDGSTS.E [R0+-0x69000], desc[UR16][R78.64], !P5 ;  /* 0x970000004e007fae */ /* 0x0007e4000e9a1010 */
[----:B---3--:R-:W-:-:S02]  /*20170*/  VIADD R133, R77, 0xfffffda2 ;  /* 0xfffffda24d857836 */ /* 0x008fc40000000000 */
[----:B------:R-:W3:Y:S01]  /*20180*/  LDC R77, c[0x0][0x3a0] ;  /* 0x0000e800ff4d7b82 */ /* 0x000ee20000000800 */
[----:B------:R-:W-:Y:S02]  /*20190*/  VIADD R93, R75, 0xfffffda1 ;  /* 0xfffffda14b5d7836 */ /* 0x000fe40000000000 */
[----:B------:R-:W-:Y:S01]  /*201a0*/  IMAD.WIDE R78, R2, 0x4, R90 ;  /* 0x00000004024e7825 */ /* 0x000fe200078e025a */
[----:B------:R-:W-:-:S04]  /*201b0*/  ISETP.GE.U32.AND P2, PT, R133, 0x7ffffd23, PT ;  /* 0x7ffffd238500780c */ /* 0x000fc80003f46070 */
[----:B------:R-:W2:Y:S01]  /*201c0*/  LDC R80, c[0x0][0x3a0] ;  /* 0x0000e800ff507b82 */ /* 0x000ea20000000800 */
[----:B------:R1:W-:Y:S01]  /*201d0*/  LDGSTS.E [R0+-0x68e00], desc[UR16][R78.64], !P5 ;  /* 0x972000004e007fae */ /* 0x0003e2000e9a1010 */
[----:B------:R-:W-:-:S03]  /*201e0*/  ISETP.GE.U32.AND P5, PT, R93, 0x7ffffd22, PT ;  /* 0x7ffffd225d00780c */ /* 0x000fc60003fa6070 */
[----:B------:R1:W-:Y:S01]  /*201f0*/  STL.64 [R1+0x640], R78 ;  /* 0x0006404e01007387 */ /* 0x0003e20000100a00 */
[C---:B------:R-:W-:Y:S02]  /*20200*/  VIADD R81, R82.reuse, 0x100000 ;  /* 0x0010000052517836 */ /* 0x040fe40000000000 */
[----:B------:R-:W-:Y:S01]  /*20210*/  VIADD R133, R82, 0x100000 ;  /* 0x0010000052857836 */ /* 0x000fe20000000000 */
[----:B-1----:R-:W-:Y:S01]  /*20220*/  IADD3 R0, PT, PT, R74, -0x260, RZ ;  /* 0xfffffda04a007810 */ /* 0x002fe20007ffe0ff */
[----:B------:R-:W3:Y:S04]  /*20230*/  LDL.LU.64 R78, [R1+0x3e8] ;  /* 0x0003e800014e7983 */ /* 0x000ee80000300a00 */
[----:B------:R-:W3:Y:S04]  /*20240*/  LDL.LU.64 R90, [R1+0x3e0] ;  /* 0x0003e000015a7983 */ /* 0x000ee80000300a00 */
[----:B------:R-:W3:Y:S01]  /*20250*/  LDL.LU.64 R74, [R1+0x3d0] ;  /* 0x0003d000014a7983 */ /* 0x000ee20000300a00 */
[----:B------:R-:W-:-:S05]  /*20260*/  IMAD.WIDE R98, R2, 0x4, R84 ;  /* 0x0000000402627825 */ /* 0x000fca00078e0254 */
[----:B------:R1:W-:Y:S01]  /*20270*/  LDGSTS.E [R81+-0x68c00], desc[UR16][R98.64], !P2 ;  /* 0x9740000062517fae */ /* 0x0003e2000d1a1010 */
[----:B-----5:R-:W-:-:S03]  /*20280*/  IMAD.WIDE R84, R2, 0x4, R86 ;  /* 0x0000000402547825 */ /* 0x020fc600078e0256 */
[----:B------:R-:W5:Y:S04]  /*20290*/  LDL.LU.64 R86, [R1+0x3c8] ;  /* 0x0003c80001567983 */ /* 0x000f680000300a00 */
[----:B------:R-:W-:Y:S01]  /*202a0*/  STL.64 [R1+0x638], R98 ;  /* 0x0006386201007387 */ /* 0x000fe20000100a00 */
[----:B--2---:R-:W-:-:S03]  /*202b0*/  IMAD.WIDE R72, R2, 0x4, R72 ;  /* 0x0000000402487825 */ /* 0x004fc600078e0248 */
[----:B------:R-:W-:Y:S01]  /*202c0*/  STL.64 [R1+0x630], R84 ;  /* 0x0006305401007387 */ /* 0x000fe20000100a00 */
[----:B----4-:R-:W-:-:S03]  /*202d0*/  IMAD.WIDE R96, R2, 0x4, R96 ;  /* 0x0000000402607825 */ /* 0x010fc600078e0260 */
[----:B------:R2:W-:Y:S01]  /*202e0*/  STL.64 [R1+0x628], R72 ;  /* 0x0006284801007387 */ /* 0x0005e20000100a00 */
[----:B------:R-:W-:-:S03]  /*202f0*/  IMAD.WIDE R94, R2, 0x4, R94 ;  /* 0x00000004025e7825 */ /* 0x000fc600078e025e */
[----:B------:R-:W-:Y:S01]  /*20300*/  LDGSTS.E [R252+-0x68a00], desc[UR16][R84.64], !P2 ;  /* 0x9760000054fc7fae */ /* 0x000fe2000d1a1010 */
[----:B------:R-:W-:Y:S01]  /*20310*/  ISETP.GE.U32.AND P1, PT, R0, 0x7ffffd21, PT ;  /* 0x7ffffd210000780c */ /* 0x000fe20003f26070 */
[----:B-1----:R-:W1:Y:S02]  /*20320*/  LDC R81, c[0x0][0x3a0] ;  /* 0x0000e800ff517b82 */ /* 0x002e640000000800 */
[----:B------:R4:W-:Y:S04]  /*20330*/  STL.64 [R1+0x620], R96 ;  /* 0x0006206001007387 */ /* 0x0009e80000100a00 */
[----:B------:R-:W-:Y:S04]  /*20340*/  LDGSTS.E [R133+-0x68800], desc[UR16][R72.64], !P5 ;  /* 0x9780000048857fae */ /* 0x000fe8000e9a1010 */
[----:B------:R4:W-:Y:S04]  /*20350*/  STL.64 [R1+0x618], R94 ;  /* 0x0006185e01007387 */ /* 0x0009e80000100a00 */
[----:B--2---:R-:W2:Y:S04]  /*20360*/  LDL.LU.64 R72, [R1+0x3b8] ;  /* 0x0003b80001487983 */ /* 0x004ea80000300a00 */
[----:B------:R-:W2:Y:S01]  /*20370*/  LDL.LU.64 R84, [R1+0x3b0] ;  /* 0x0003b00001547983 */ /* 0x000ea20000300a00 */
[C---:B------:R-:W-:Y:S01]  /*20380*/  IADD3 R93, PT, PT, R82.reuse, 0x100000, RZ ;  /* 0x00100000525d7810 */ /* 0x040fe20007ffe0ff */
[----:B------:R-:W-:-:S04]  /*20390*/  VIADD R0, R82, 0x100000 ;  /* 0x0010000052007836 */ /* 0x000fc80000000000 */
[----:B------:R4:W-:Y:S04]  /*203a0*/  LDGSTS.E [R93+-0x68600], desc[UR16][R96.64], !P5 ;  /* 0x97a00000605d7fae */ /* 0x0009e8000e9a1010 */
[----:B------:R1:W-:Y:S01]  /*203b0*/  LDGSTS.E [R0+-0x68400], desc[UR16][R94.64], !P1 ;  /* 0x97c000005e007fae */ /* 0x0003e2000c9a1010 */
[----:B----4-:R-:W-:Y:S01]  /*203c0*/  VIADD R93, R80, 0xfffffd9f ;  /* 0xfffffd9f505d7836 */ /* 0x010fe20000000000 */
[----:B------:R-:W4:Y:S01]  /*203d0*/  LDC R96, c[0x0][0x3a0] ;  /* 0x0000e800ff607b82 */ /* 0x000f220000000800 */
[----:B-1----:R-:W-:Y:S01]  /*203e0*/  IADD3 R0, PT, PT, R76, -0x262, RZ ;  /* 0xfffffd9e4c007810 */ /* 0x002fe20007ffe0ff */
[----:B------:R-:W4:Y:S02]  /*203f0*/  LDL.LU.64 R94, [R1+0x3a0] ;  /* 0x0003a000015e7983 */ /* 0x000f240000300a00 */
[----:B------:R-:W-:-:S04]  /*20400*/  ISETP.GE.U32.AND P5, PT, R93, 0x7ffffd20, PT ;  /* 0x7ffffd205d00780c */ /* 0x000fc80003fa6070 */
[----:B------:R-:W1:Y:S01]  /*20410*/  LDC R76, c[0x0][0x3a0] ;  /* 0x0000e800ff4c7b82 */ /* 0x000e620000000800 */
[----:B------:R-:W-:Y:S01]  /*20420*/  ISETP.GE.U32.AND P6, PT, R0, 0x7ffffd1f, PT ;  /* 0x7ffffd1f0000780c */ /* 0x000fe20003fc6070 */
[----:B---3--:R-:W-:-:S04]  /*20430*/  IMAD.WIDE R102, R2, 0x4, R78 ;  /* 0x0000000402667825 */ /* 0x008fc800078e024e */
[----:B------:R-:W-:Y:S01]  /*20440*/  IMAD.WIDE R100, R2, 0x4, R90 ;  /* 0x0000000402647825 */ /* 0x000fe200078e025a */
[C---:B------:R-:W-:Y:S01]  /*20450*/  IADD3 R0, PT, PT, R82.reuse, 0x100000, RZ ;  /* 0x0010000052007810 */ /* 0x040fe20007ffe0ff */
[----:B------:R-:W3:Y:S01]  /*20460*/  LDL.LU.64 R90, [R1+0x398] ;  /* 0x00039800015a7983 */ /* 0x000ee20000300a00 */
[----:B------:R-:W2:Y:S01]  /*20470*/  LDC R80, c[0x0][0x3a0] ;  /* 0x0000e800ff507b82 */ /* 0x000ea20000000800 */
[----:B------:R-:W-:Y:S02]  /*20480*/  VIADD R93, R82, 0x100000 ;  /* 0x00100000525d7836 */ /* 0x000fe40000000000 */
[----:B------:R-:W-:Y:S01]  /*20490*/  IMAD.WIDE R98, R2, 0x4, R74 ;  /* 0x0000000402627825 */ /* 0x000fe200078e024a */
[----:B------:R-:W-:Y:S04]  /*204a0*/  STL.64 [R1+0x610], R102 ;  /* 0x0006106601007387 */ /* 0x000fe80000100a00 */
[----:B------:R-:W-:Y:S04]  /*204b0*/  STL.64 [R1+0x608], R100 ;  /* 0x0006086401007387 */ /* 0x000fe80000100a00 */
[----:B------:R-:W3:Y:S04]  /*204c0*/  LDL.LU.64 R78, [R1+0x388] ;  /* 0x00038800014e7983 */ /* 0x000ee80000300a00 */
[----:B------:R1:W-:Y:S04]  /*204d0*/  LDGSTS.E [R252+-0x68200], desc[UR16][R102.64], !P1 ;  /* 0x97e0000066fc7fae */ /* 0x0003e8000c9a1010 */
[----:B------:R-:W-:Y:S01]  /*204e0*/  LDGSTS.E [R133+-0x68000], desc[UR16][R100.64], !P5 ;  /* 0x9800000064857fae */ /* 0x000fe2000e9a1010 */
[----:B------:R-:W-:-:S03]  /*204f0*/  VIADD R77, R77, 0xfffffd9d ;  /* 0xfffffd9d4d4d7836 */ /* 0x000fc60000000000 */
[----:B------:R-:W-:Y:S02]  /*20500*/  LDGSTS.E [R93+-0x67e00], desc[UR16][R98.64], !P5 ;  /* 0x98200000625d7fae */ /* 0x000fe4000e9a1010 */
[----:B------:R-:W-:Y:S01]  /*20510*/  ISETP.GE.U32.AND P2, PT, R77, 0x7ffffd1e, PT ;  /* 0x7ffffd1e4d00780c */ /* 0x000fe20003f46070 */
[----:B-1----:R-:W-:Y:S02]  /*20520*/  VIADD R252, R76, 0xfffffd9c ;  /* 0xfffffd9c4cfc7836 */ /* 0x002fe40000000000 */
[C---:B-----5:R-:W-:Y:S02]  /*20530*/  IMAD.WIDE R74, R2.reuse, 0x4, R86 ;  /* 0x00000004024a7825 */ /* 0x060fe400078e0256 */
[----:B------:R-:W5:Y:S04]  /*20540*/  LDL.LU.64 R86, [R1+0x380] ;  /* 0x0003800001567983 */ /* 0x000f680000300a00 */
[----:B------:R-:W-:Y:S04]  /*20550*/  STL.64 [R1+0x600], R98 ;  /* 0x0006006201007387 */ /* 0x000fe80000100a00 */
[----:B------:R2:W-:Y:S04]  /*20560*/  STL.64 [R1+0x5f8], R74 ;  /* 0x0005f84a01007387 */ /* 0x0005e80000100a00 */
[----:B------:R2:W-:Y:S02]  /*20570*/  LDGSTS.E [R0+-0x67c00], desc[UR16][R74.64], !P6 ;  /* 0x984000004a007fae */ /* 0x0005e4000f1a1010 */
[----:B--2---:R-:W-:-:S04]  /*20580*/  IMAD.WIDE R74, R2, 0x4, R72 ;  /* 0x00000004024a7825 */ /* 0x004fc800078e0248 */
[----:B------:R-:W-:Y:S01]  /*20590*/  IMAD.WIDE R72, R2, 0x4, R84 ;  /* 0x0000000402487825 */ /* 0x000fe200078e0254 */
[----:B------:R-:W-:Y:S04]  /*205a0*/  LDGSTS.E [R93+-0x67a00], desc[UR16][R74.64], !P6 ;  /* 0x986000004a5d7fae */ /* 0x000fe8000f1a1010 */
[----:B------:R-:W2:Y:S04]  /*205b0*/  LDL.LU.64 R84, [R1+0x370] ;  /* 0x0003700001547983 */ /* 0x000ea80000300a00 */
[----:B------:R1:W-:Y:S04]  /*205c0*/  STL.64 [R1+0x5f0], R74 ;  /* 0x0005f04a01007387 */ /* 0x0003e80000100a00 */
[----:B------:R3:W-:Y:S04]  /*205d0*/  STL.64 [R1+0x5e8], R72 ;  /* 0x0005e84801007387 */ /* 0x0007e80000100a00 */
[----:B------:R-:W2:Y:S04]  /*205e0*/  LDL.LU.64 R76, [R1+0x368] ;  /* 0x00036800014c7983 */ /* 0x000ea80000300a00 */
[----:B-1----:R-:W2:Y:S01]  /*205f0*/  LDL.LU.64 R74, [R1+0x358] ;  /* 0x00035800014a7983 */ /* 0x002ea20000300a00 */
[----:B------:R-:W-:Y:S01]  /*20600*/  ISETP.GE.U32.AND P1, PT, R252, 0x7ffffd1d, PT ;  /* 0x7ffffd1dfc00780c */ /* 0x000fe20003f26070 */
[----:B----4-:R-:W-:-:S02]  /*20610*/  VIADD R133, R96, 0xfffffd9b ;  /* 0xfffffd9b60857836 */ /* 0x010fc40000000000 */
[----:B------:R-:W-:Y:S01]  /*20620*/  VIADD R252, R82, 0x100000 ;  /* 0x0010000052fc7836 */ /* 0x000fe20000000000 */
[----:B------:R-:W-:Y:S01]  /*20630*/  IADD3 R81, PT, PT, R81, -0x266, RZ ;  /* 0xfffffd9a51517810 */ /* 0x000fe20007ffe0ff */
[----:B------:R-:W-:Y:S01]  /*20640*/  IMAD.WIDE R94, R2, 0x4, R94 ;  /* 0x00000004025e7825 */ /* 0x000fe200078e025e */
[----:B------:R1:W-:Y:S01]  /*20650*/  LDGSTS.E [R0+-0x67800], desc[UR16][R72.64], !P2 ;  /* 0x9880000048007fae */ /* 0x0003e2000d1a1010 */
[----:B------:R-:W-:Y:S02]  /*20660*/  ISETP.GE.U32.AND P5, PT, R133, 0x7ffffd1c, PT ;  /* 0x7ffffd1c8500780c */ /* 0x000fe40003fa6070 */
[----:B------:R-:W-:Y:S01]  /*20670*/  VIADD R133, R82, 0x100000 ;  /* 0x0010000052857836 */ /* 0x000fe20000000000 */
[----:B------:R4:W-:Y:S01]  /*20680*/  LDGSTS.E [R252+-0x67600], desc[UR16][R94.64], !P2 ;  /* 0x98a000005efc7fae */ /* 0x0009e2000d1a1010 */
[----:B------:R-:W-:Y:S01]  /*20690*/  ISETP.GE.U32.AND P2, PT, R81, 0x7ffffd1b, PT ;  /* 0x7ffffd1b5100780c */ /* 0x000fe20003f46070 */
[C---:B---3--:R-:W-:Y:S02]  /*206a0*/  IMAD.WIDE R90, R2.reuse, 0x4, R90 ;  /* 0x00000004025a7825 */ /* 0x048fe400078e025a */
[----:B------:R-:W-:Y:S01]  /*206b0*/  STL.64 [R1+0x5e0], R94 ;  /* 0x0005e05e01007387 */ /* 0x000fe20000100a00 */
[----:B-1----:R-:W1:Y:S03]  /*206c0*/  LDC R73, c[0x0][0x3a0] ;  /* 0x0000e800ff497b82 */ /* 0x002e660000000800 */
[----:B------:R3:W-:Y:S04]  /*206d0*/  STL.64 [R1+0x5d8], R90 ;  /* 0x0005d85a01007387 */ /* 0x0007e80000100a00 */
[----:B------:R-:W2:Y:S01]  /*206e0*/  LDL.LU.64 R96, [R1+0x350] ;  /* 0x0003500001607983 */ /* 0x000ea20000300a00 */
[----:B------:R-:W-:-:S03]  /*206f0*/  IMAD.WIDE R78, R2, 0x4, R78 ;  /* 0x00000004024e7825 */ /* 0x000fc600078e024e */
[----:B------:R-:W-:Y:S01]  /*20700*/  LDGSTS.E [R133+-0x67400], desc[UR16][R90.64], !P1 ;  /* 0x98c000005a857fae */ /* 0x000fe2000c9a1010 */
[----:B----4-:R-:W-:Y:S01]  /*20710*/  IADD3 R252, PT, PT, R80, -0x267, RZ ;  /* 0xfffffd9950fc7810 */ /* 0x010fe20007ffe0ff */
[----:B------:R-:W4:Y:S02]  /*20720*/  LDC R72, c[0x0][0x3a0] ;  /* 0x0000e800ff487b82 */ /* 0x000f240000000800 */
[----:B------:R1:W-:Y:S04]  /*20730*/  STL.64 [R1+0x5d0], R78 ;  /* 0x0005d04e01007387 */ /* 0x0003e80000100a00 */
[----:B------:R-:W-:Y:S01]  /*20740*/  LDGSTS.E [R93+-0x67200], desc[UR16][R78.64], !P1 ;  /* 0x98e000004e5d7fae */ /* 0x000fe2000c9a1010 */
[----:B------:R-:W-:Y:S01]  /*20750*/  ISETP.GE.U32.AND P1, PT, R252, 0x7ffffd1a, PT ;  /* 0x7ffffd1afc00780c */ /* 0x000fe20003f26070 */
[----:B----4-:R-:W-:-:S02]  /*20760*/  VIADD R252, R72, 0xfffffd97 ;  /* 0xfffffd9748fc7836 */ /* 0x010fc40000000000 */
[----:B-----5:R-:W-:-:S05]  /*20770*/  IMAD.WIDE R86, R2, 0x4, R86 ;  /* 0x0000000402567825 */ /* 0x020fca00078e0256 */
[----:B------:R4:W-:Y:S04]  /*20780*/  STL.64 [R1+0x5c8], R86 ;  /* 0x0005c85601007387 */ /* 0x0009e80000100a00 */
[----:B---3--:R-:W3:Y:S04]  /*20790*/  LDL.LU.64 R90, [R1+0x340] ;  /* 0x00034000015a7983 */ /* 0x008ee80000300a00 */
[----:B-1----:R-:W5:Y:S04]  /*207a0*/  LDL.LU.64 R78, [R1+0x338] ;  /* 0x00033800014e7983 */ /* 0x002f680000300a00 */
[----:B------:R4:W-:Y:S02]  /*207b0*/  LDGSTS.E [R0+-0x67000], desc[UR16][R86.64], !P5 ;  /* 0x9900000056007fae */ /* 0x0009e4000e9a1010 */
[----:B----4-:R-:W1:Y:S08]  /*207c0*/  LDC R87, c[0x0][0x3a0] ;  /* 0x0000e800ff577b82 */ /* 0x010e700000000800 */
[----:B------:R-:W4:Y:S01]  /*207d0*/  LDC R86, c[0x0][0x3a0] ;  /* 0x0000e800ff567b82 */ /* 0x000f220000000800 */
[----:B--2---:R-:W-:-:S05]  /*207e0*/  IMAD.WIDE R84, R2, 0x4, R84 ;  /* 0x0000000402547825 */ /* 0x004fca00078e0254 */
[----:B------:R2:W-:Y:S01]  /*207f0*/  LDGSTS.E [R133+-0x66e00], desc[UR16][R84.64], !P5 ;  /* 0x9920000054857fae */ /* 0x0005e2000e9a1010 */
[----:B------:R-:W-:-:S03]  /*20800*/  IMAD.WIDE R80, R2, 0x4, R76 ;  /* 0x0000000402507825 */ /* 0x000fc600078e024c */
[----:B------:R-:W4:Y:S01]  /*20810*/  LDL.LU.64 R76, [R1+0x328] ;  /* 0x00032800014c7983 */ /* 0x000f220000300a00 */
[----:B------:R-:W-:-:S03]  /*20820*/  IMAD.WIDE R74, R2, 0x4, R74 ;  /* 0x00000004024a7825 */ /* 0x000fc600078e024a */
[----:B------:R-:W-:Y:S04]  /*20830*/  STL.64 [R1+0x5c0], R84 ;  /* 0x0005c05401007387 */ /* 0x000fe80000100a00 */
[----:B------:R1:W-:Y:S04]  /*20840*/  STL.64 [R1+0x5b8], R80 ;  /* 0x0005b85001007387 */ /* 0x0003e80000100a00 */
[----:B------:R-:W-:Y:S04]  /*20850*/  LDGSTS.E [R93+-0x66c00], desc[UR16][R80.64], !P2 ;  /* 0x99400000505d7fae */ /* 0x000fe8000d1a1010 */
[----:B------:R2:W-:Y:S02]  /*20860*/  STL.64 [R1+0x5b0], R74 ;  /* 0x0005b04a01007387 */ /* 0x0005e40000100a00 */
[----:B--2---:R-:W-:-:S02]  /*20870*/  VIADD R133, R73, 0xfffffd98 ;  /* 0xfffffd9849857836 */ /* 0x004fc40000000000 */
[----:B------:R2:W-:Y:S04]  /*20880*/  LDGSTS.E [R0+-0x66a00], desc[UR16][R74.64], !P2 ;  /* 0x996000004a007fae */ /* 0x0005e8000d1a1010 */
[----:B-1----:R-:W4:Y:S04]  /*20890*/  LDL.LU.64 R80, [R1+0x320] ;  /* 0x0003200001507983 */ /* 0x002f280000300a00 */
[----:B------:R-:W4:Y:S04]  /*208a0*/  LDL.LU.64 R84, [R1+0x310] ;  /* 0x0003100001547983 */ /* 0x000f280000300a00 */
[----:B------:R-:W4:Y:S01]  /*208b0*/  LDL.LU.64 R94, [R1+0x308] ;  /* 0x00030800015e7983 */ /* 0x000f220000300a00 */
[----:B------:R-:W-:Y:S01]  /*208c0*/  IMAD.WIDE R96, R2, 0x4, R96 ;  /* 0x0000000402607825 */ /* 0x000fe200078e0260 */
[----:B--2---:R-:W1:Y:S02]  /*208d0*/  LDC R75, c[0x0][0x3a0] ;  /* 0x0000e800ff4b7b82 */ /* 0x004e640000000800 */
[----:B------:R-:W2:Y:S01]  /*208e0*/  LDL.LU.64 R72, [R1+0x2f8] ;  /* 0x0002f80001487983 */ /* 0x000ea20000300a00 */
[----:B------:R-:W-:-:S02]  /*208f0*/  ISETP.GE.U32.AND P2, PT, R133, 0x7ffffd19, PT ;  /* 0x7ffffd198500780c */ /* 0x000fc40003f46070 */
[----:B------:R-:W-:Y:S01]  /*20900*/  IADD3 R133, PT, PT, R82, 0x100000, RZ ;  /* 0x0010000052857810 */ /* 0x000fe20007ffe0ff */
[----:B------:R-:W-:Y:S02]  /*20910*/  STL.64 [R1+0x5a8], R96 ;  /* 0x0005a86001007387 */ /* 0x000fe40000100a00 */
[----:B------:R-:W1:Y:S02]  /*20920*/  LDC R74, c[0x0][0x3a0] ;  /* 0x0000e800ff4a7b82 */ /* 0x000e640000000800 */
[----:B------:R1:W-:Y:S02]  /*20930*/  LDGSTS.E [R133+-0x66800], desc[UR16][R96.64], !P1 ;  /* 0x9980000060857fae */ /* 0x0003e4000c9a1010 */
[----:B-1----:R-:W-:-:S05]  /*20940*/  VIADD R133, R87, 0xfffffd96 ;  /* 0xfffffd9657857836 */ /* 0x002fca0000000000 */
[----:B------:R-:W-:Y:S02]  /*20950*/  ISETP.GE.U32.AND P5, PT, R133, 0x7ffffd17, PT ;  /* 0x7ffffd178500780c */ /* 0x000fe40003fa6070 */
[----:B------:R-:W-:Y:S01]  /*20960*/  IADD3 R133, PT, PT, R82, 0x100000, RZ ;  /* 0x0010000052857810 */ /* 0x000fe20007ffe0ff */
[----:B---3--:R-:W-:-:S04]  /*20970*/  IMAD.WIDE R90, R2, 0x4, R90 ;  /* 0x00000004025a7825 */ /* 0x008fc800078e025a */
[----:B-----5:R-:W-:Y:S01]  /*20980*/  IMAD.WIDE R78, R2, 0x4, R78 ;  /* 0x00000004024e7825 */ /* 0x020fe200078e024e */
[----:B------:R1:W-:Y:S04]  /*20990*/  STL.64 [R1+0x5a0], R90 ;  /* 0x0005a05a01007387 */ /* 0x0003e80000100a00 */
[----:B------:R1:W-:Y:S04]  /*209a0*/  LDGSTS.E [R93+-0x66600], desc[UR16][R90.64], !P1 ;  /* 0x99a000005a5d7fae */ /* 0x0003e8000c9a1010 */
[----:B------:R3:W-:Y:S04]  /*209b0*/  STL.64 [R1+0x598], R78 ;  /* 0x0005984e01007387 */ /* 0x0007e80000100a00 */
[----:B------:R-:W-:Y:S01]  /*209c0*/  LDGSTS.E [R0+-0x66400], desc[UR16][R78.64], !P2 ;  /* 0x99c000004e007fae */ /* 0x000fe2000d1a1010 */
[----:B-1----:R-:W1:Y:S03]  /*209d0*/  LDC R90, c[0x0][0x3a0] ;  /* 0x0000e800ff5a7b82 */ /* 0x002e660000000800 */
[----:B---3--:R-:W3:Y:S01]  /*209e0*/  LDL.LU.64 R78, [R1+0x2f0] ;  /* 0x0002f000014e7983 */ /* 0x008ee20000300a00 */
[----:B------:R-:W-:Y:S01]  /*209f0*/  ISETP.GE.U32.AND P1, PT, R252, 0x7ffffd18, PT ;  /* 0x7ffffd18fc00780c */ /* 0x000fe20003f26070 */
[----:B------:R-:W-:-:S03]  /*20a00*/  VIADD R252, R82, 0x100000 ;  /* 0x0010000052fc7836 */ /* 0x000fc60000000000 */
[----:B------:R-:W5:Y:S01]  /*20a10*/  LDC R91, c[0x0][0x3a0] ;  /* 0x0000e800ff5b7b82 */ /* 0x000f620000000800 */
[C---:B----4-:R-:W-:Y:S02]  /*20a20*/  IMAD.WIDE R100, R2.reuse, 0x4, R76 ;  /* 0x0000000402647825 */ /* 0x050fe400078e024c */
[----:B------:R-:W4:Y:S04]  /*20a30*/  LDL.LU.64 R76, [R1+0x2e0] ;  /* 0x0002e000014c7983 */ /* 0x000f280000300a00 */
[----:B------:R-:W-:Y:S04]  /*20a40*/  STL.64 [R1+0x590], R100 ;  /* 0x0005906401007387 */ /* 0x000fe80000100a00 */
[----:B------:R-:W-:Y:S01]  /*20a50*/  LDGSTS.E [R0+-0x66200], desc[UR16][R100.64], !P2 ;  /* 0x99e0000064007fae */ /* 0x000fe2000d1a1010 */
[----:B------:R-:W-:-:S03]  /*20a60*/  IMAD.WIDE R98, R2, 0x4, R80 ;  /* 0x0000000402627825 */ /* 0x000fc600078e0250 */
[----:B------:R-:W5:Y:S01]  /*20a70*/  LDL.LU.64 R80, [R1+0x2d8] ;  /* 0x0002d80001507983 */ /* 0x000f620000300a00 */
[----:B------:R-:W-:-:S03]  /*20a80*/  IMAD.WIDE R96, R2, 0x4, R84 ;  /* 0x0000000402607825 */ /* 0x000fc600078e0254 */
[----:B------:R-:W5:Y:S01]  /*20a90*/  LDL.LU.64 R84, [R1+0x2c8] ;  /* 0x0002c80001547983 */ /* 0x000f620000300a00 */
[----:B------:R-:W-:-:S03]  /*20aa0*/  IMAD.WIDE R94, R2, 0x4, R94 ;  /* 0x00000004025e7825 */ /* 0x000fc600078e025e */
[----:B------:R-:W-:Y:S01]  /*20ab0*/  STL.64 [R1+0x588], R98 ;  /* 0x0005886201007387 */ /* 0x000fe20000100a00 */
[----:B--2---:R-:W-:-:S03]  /*20ac0*/  IMAD.WIDE R72, R2, 0x4, R72 ;  /* 0x0000000402487825 */ /* 0x004fc600078e0248 */
[----:B------:R2:W-:Y:S04]  /*20ad0*/  LDGSTS.E [R252+-0x66000], desc[UR16][R98.64], !P1 ;  /* 0x9a00000062fc7fae */ /* 0x0005e8000c9a1010 */
[----:B------:R-:W-:Y:S04]  /*20ae0*/  STL.64 [R1+0x580], R96 ;  /* 0x0005806001007387 */ /* 0x000fe80000100a00 */
[----:B------:R1:W-:Y:S04]  /*20af0*/  LDGSTS.E [R133+-0x65e00], desc[UR16][R96.64], !P1 ;  /* 0x9a20000060857fae */ /* 0x0003e8000c9a1010 */
[----:B------:R1:W-:Y:S01]  /*20b00*/  STL.64 [R1+0x578], R94 ;  /* 0x0005785e01007387 */ /* 0x0003e20000100a00 */
[----:B--2---:R-:W-:-:S03]  /*20b10*/  VIADD R252, R86, 0xfffffd95 ;  /* 0xfffffd9556fc7836 */ /* 0x004fc60000000000 */
[----:B------:R2:W-:Y:S04]  /*20b20*/  LDGSTS.E [R93+-0x65c00], desc[UR16][R94.64], !P5 ;  /* 0x9a4000005e5d7fae */ /* 0x0005e8000e9a1010 */
[----:B------:R-:W-:Y:S04]  /*20b30*/  LDGSTS.E [R0+-0x65a00], desc[UR16][R72.64], !P5 ;  /* 0x9a60000048007fae */ /* 0x000fe8000e9a1010 */
[----:B-1----:R-:W5:Y:S04]  /*20b40*/  LDL.LU.64 R94, [R1+0x2c0] ;  /* 0x0002c000015e7983 */ /* 0x002f680000300a00 */
[----:B------:R1:W-:Y:S04]  /*20b50*/  STL.64 [R1+0x570], R72 ;  /* 0x0005704801007387 */ /* 0x0003e80000100a00 */
[----:B------:R-:W5:Y:S04]  /*20b60*/  LDL.LU.64 R86, [R1+0x2b0] ;  /* 0x0002b00001567983 */ /* 0x000f680000300a00 */
[----:B-1----:R-:W5:Y:S01]  /*20b70*/  LDL.LU.64 R72, [R1+0x2a8] ;  /* 0x0002a80001487983 */ /* 0x002f620000300a00 */
[----:B------:R-:W-:Y:S01]  /*20b80*/  ISETP.GE.U32.AND P1, PT, R252, 0x7ffffd16, PT ;  /* 0x7ffffd16fc00780c */ /* 0x000fe20003f26070 */
[----:B------:R-:W-:Y:S01]  /*20b90*/  VIADD R133, R75, 0xfffffd94 ;  /* 0xfffffd944b857836 */ /* 0x000fe20000000000 */
[C---:B------:R-:W-:Y:S01]  /*20ba0*/  IADD3 R252, PT, PT, R82.reuse, 0x100000, RZ ;  /* 0x0010000052fc7810 */ /* 0x040fe20007ffe0ff */
[----:B------:R-:W1:Y:S03]  /*20bb0*/  LDC R75, c[0x0][0x3a0] ;  /* 0x0000e800ff4b7b82 */ /* 0x000e660000000800 */
[----:B------:R-:W-:Y:S01]  /*20bc0*/  ISETP.GE.U32.AND P2, PT, R133, 0x7ffffd15, PT ;  /* 0x7ffffd158500780c */ /* 0x000fe20003f46070 */
[----:B------:R-:W-:Y:S01]  /*20bd0*/  VIADD R133, R82, 0x100000 ;  /* 0x0010000052857836 */ /* 0x000fe20000000000 */
[----:B--2---:R-:W-:-:S03]  /*20be0*/  IADD3 R93, PT, PT, R74, -0x26d, RZ ;  /* 0xfffffd934a5d7810 */ /* 0x004fc60007ffe0ff */
[----:B------:R-:W2:Y:S01]  /*20bf0*/  LDC R74, c[0x0][0x3a0] ;  /* 0x0000e800ff4a7b82 */ /* 0x000ea20000000800 */
[----:B------:R-:W-:Y:S02]  /*20c00*/  ISETP.GE.U32.AND P5, PT, R93, 0x7ffffd14, PT ;  /* 0x7ffffd145d00780c */ /* 0x000fe40003fa6070 */
[----:B------:R-:W-:Y:S01]  /*20c10*/  IADD3 R93, PT, PT, R82, 0x100000, RZ ;  /* 0x00100000525d7810 */ /* 0x000fe20007ffe0ff */
[----:B---3--:R-:W-:-:S05]  /*20c20*/  IMAD.WIDE R78, R2, 0x4, R78 ;  /* 0x00000004024e7825 */ /* 0x008fca00078e024e */
[----:B------:R3:W-:Y:S04]  /*20c30*/  STL.64 [R1+0x568], R78 ;  /* 0x0005684e01007387 */ /* 0x0007e80000100a00 */
[----:B------:R1:W-:Y:S01]  /*20c40*/  LDGSTS.E [R252+-0x65800], desc[UR16][R78.64], !P1 ;  /* 0x9a8000004efc7fae */ /* 0x0003e2000c9a1010 */
[----:B----4-:R-:W-:-:S05]  /*20c50*/  IMAD.WIDE R76, R2, 0x4, R76 ;  /* 0x00000004024c7825 */ /* 0x010fca00078e024c */
[----:B------:R4:W-:Y:S04]  /*20c60*/  STL.64 [R1+0x560], R76 ;  /* 0x0005604c01007387 */ /* 0x0009e80000100a00 */
[----:B------:R-:W-:Y:S01]  /*20c70*/  LDGSTS.E [R133+-0x65600], desc[UR16][R76.64], !P1 ;  /* 0x9aa000004c857fae */ /* 0x000fe2000c9a1010 */
[----:B-----5:R-:W-:-:S04]  /*20c80*/  IMAD.WIDE R98, R2, 0x4, R80 ;  /* 0x0000000402627825 */ /* 0x020fc800078e0250 */
[----:B------:R-:W-:Y:S01]  /*20c90*/  IMAD.WIDE R96, R2, 0x4, R84 ;  /* 0x0000000402607825 */ /* 0x000fe200078e0254 */
[----:B------:R-:W-:Y:S04]  /*20ca0*/  STL.64 [R1+0x558], R98 ;  /* 0x0005586201007387 */ /* 0x000fe80000100a00 */
[----:B------:R-:W5:Y:S04]  /*20cb0*/  LDL.LU.64 R84, [R1+0x298] ;  /* 0x0002980001547983 */ /* 0x000f680000300a00 */
[----:B------:R1:W-:Y:S04]  /*20cc0*/  STL.64 [R1+0x550], R96 ;  /* 0x0005506001007387 */ /* 0x0003e80000100a00 */
[----:B------:R-:W5:Y:S04]  /*20cd0*/  LDL.LU.64 R80, [R1+0x290] ;  /* 0x0002900001507983 */ /* 0x000f680000300a00 */
[----:B---3--:R-:W3:Y:S04]  /*20ce0*/  LDL.LU.64 R78, [R1+0x280] ;  /* 0x00028000014e7983 */ /* 0x008ee80000300a00 */
[----:B----4-:R-:W4:Y:S01]  /*20cf0*/  LDL.LU.64 R76, [R1+0x278] ;  /* 0x00027800014c7983 */ /* 0x010f220000300a00 */
[----:B-1----:R-:W-:-:S03]  /*20d00*/  VIADD R252, R75, 0xfffffd91 ;  /* 0xfffffd914bfc7836 */ /* 0x002fc60000000000 */
[----:B------:R-:W-:Y:S04]  /*20d10*/  LDGSTS.E [R93+-0x65400], desc[UR16][R98.64], !P2 ;  /* 0x9ac00000625d7fae */ /* 0x000fe8000d1a1010 */
[----:B------:R-:W-:Y:S01]  /*20d20*/  LDGSTS.E [R0+-0x65200], desc[UR16][R96.64], !P2 ;  /* 0x9ae0000060007fae */ /* 0x000fe2000d1a1010 */
[----:B------:R-:W-:-:S04]  /*20d30*/  IMAD.WIDE R94, R2, 0x4, R94 ;  /* 0x00000004025e7825 */ /* 0x000fc800078e025e */
[C---:B------:R-:W-:Y:S01]  /*20d40*/  IMAD.WIDE R86, R2.reuse, 0x4, R86 ;  /* 0x0000000402567825 */ /* 0x040fe200078e0256 */
[----:B------:R-:W-:Y:S04]  /*20d50*/  STL.64 [R1+0x548], R94 ;  /* 0x0005485e01007387 */ /* 0x000fe80000100a00 */
[----:B------:R1:W-:Y:S01]  /*20d60*/  STL.64 [R1+0x540], R86 ;  /* 0x0005405601007387 */ /* 0x0003e20000100a00 */
[----:B------:R-:W-:-:S03]  /*20d70*/  IMAD.WIDE R72, R2, 0x4, R72 ;  /* 0x0000000402487825 */ /* 0x000fc600078e0248 */
[----:B------:R2:W-:Y:S04]  /*20d80*/  LDGSTS.E [R133+-0x65000], desc[UR16][R94.64], !P5 ;  /* 0x9b0000005e857fae */ /* 0x0005e8000e9a1010 */
[----:B------:R-:W4:Y:S04]  /*20d90*/  LDL.LU.64 R96, [R1+0x268] ;  /* 0x0002680001607983 */ /* 0x000f280000300a00 */
[----:B------:R1:W-:Y:S01]  /*20da0*/  STL.64 [R1+0x538], R72 ;  /* 0x0005384801007387 */ /* 0x0003e20000100a00 */
[----:B--2---:R-:W-:-:S03]  /*20db0*/  IADD3 R133, PT, PT, R74, -0x270, RZ ;  /* 0xfffffd904a857810 */ /* 0x004fc60007ffe0ff */
[----:B------:R-:W-:Y:S04]  /*20dc0*/  LDGSTS.E [R93+-0x64e00], desc[UR16][R86.64], !P5 ;  /* 0x9b200000565d7fae */ /* 0x000fe8000e9a1010 */
[----:B------:R-:W2:Y:S04]  /*20dd0*/  LDL.LU.64 R74, [R1+0x260] ;  /* 0x00026000014a7983 */ /* 0x000ea80000300a00 */
[----:B-1----:R-:W2:Y:S01]  /*20de0*/  LDL.LU.64 R86, [R1+0x250] ;  /* 0x0002500001567983 */ /* 0x002ea20000300a00 */
[----:B------:R-:W-:Y:S01]  /*20df0*/  VIADD R90, R90, 0xfffffd92 ;  /* 0xfffffd925a5a7836 */ /* 0x000fe20000000000 */
[----:B------:R-:W-:-:S04]  /*20e00*/  ISETP.GE.U32.AND P2, PT, R252, 0x7ffffd12, PT ;  /* 0x7ffffd12fc00780c */ /* 0x000fc80003f46070 */
[----:B------:R-:W-:Y:S02]  /*20e10*/  ISETP.GE.U32.AND P1, PT, R90, 0x7ffffd13, PT ;  /* 0x7ffffd135a00780c */ /* 0x000fe40003f26070 */
[----:B------:R-:W-:Y:S01]  /*20e20*/  ISETP.GE.U32.AND P5, PT, R133, 0x7ffffd11, PT ;  /* 0x7ffffd118500780c */ /* 0x000fe20003fa6070 */
[C---:B------:R-:W-:Y:S01]  /*20e30*/  VIADD R133, R82.reuse, 0x100000 ;  /* 0x0010000052857836 */ /* 0x040fe20000000000 */
[----:B------:R-:W-:Y:S01]  /*20e40*/  IADD3 R252, PT, PT, R82, 0x100000, RZ ;  /* 0x0010000052fc7810 */ /* 0x000fe20007ffe0ff */
[----:B------:R-:W1:Y:S08]  /*20e50*/  LDC R90, c[0x0][0x3a0] ;  /* 0x0000e800ff5a7b82 */ /* 0x000e700000000800 */
[----:B------:R1:W-:Y:S01]  /*20e60*/  LDGSTS.E [R0+-0x64c00], desc[UR16][R72.64], !P1 ;  /* 0x9b40000048007fae */ /* 0x0003e2000c9a1010 */
[----:B------:R-:W-:-:S05]  /*20e70*/  VIADD R91, R91, 0xfffffd8f ;  /* 0xfffffd8f5b5b7836 */ /* 0x000fca0000000000 */
[----:B------:R-:W-:Y:S01]  /*20e80*/  ISETP.GE.U32.AND P6, PT, R91, 0x7ffffd10, PT ;  /* 0x7ffffd105b00780c */ /* 0x000fe20003fc6070 */
[----:B-1----:R-:W1:Y:S08]  /*20e90*/  LDC R73, c[0x0][0x3a0] ;  /* 0x0000e800ff497b82 */ /* 0x002e700000000800 */
[----:B------:R-:W1:Y:S01]  /*20ea0*/  LDC R72, c[0x0][0x3a0] ;  /* 0x0000e800ff487b82 */ /* 0x000e620000000800 */
[----:B-----5:R-:W-:-:S04]  /*20eb0*/  IMAD.WIDE R84, R2, 0x4, R84 ;  /* 0x0000000402547825 */ /* 0x020fc800078e0254 */
[C---:B------:R-:W-:Y:S01]  /*20ec0*/  IMAD.WIDE R80, R2.reuse, 0x4, R80 ;  /* 0x0000000402507825 */ /* 0x040fe200078e0250 */
[----:B------:R-:W-:Y:S03]  /*20ed0*/  STL.64 [R1+0x530], R84 ;  /* 0x0005305401007387 */ /* 0x000fe60000100a00 */
[C---:B---3--:R-:W-:Y:S01]  /*20ee0*/  IMAD.WIDE R78, R2.reuse, 0x4, R78 ;  /* 0x00000004024e7825 */ /* 0x048fe200078e024e */
[----:B------:R3:W-:Y:S03]  /*20ef0*/  STL.64 [R1+0x528], R80 ;  /* 0x0005285001007387 */ /* 0x0007e60000100a00 */
[C---:B----4-:R-:W-:Y:S01]  /*20f00*/  IMAD.WIDE R76, R2.reuse, 0x4, R76 ;  /* 0x00000004024c7825 */ /* 0x050fe200078e024c */
[----:B------:R4:W-:Y:S04]  /*20f10*/  STL.64 [R1+0x520], R78 ;  /* 0x0005204e01007387 */ /* 0x0009e80000100a00 */
[----:B------:R-:W-:Y:S04]  /*20f20*/  LDGSTS.E [R252+-0x64a00], desc[UR16][R84.64], !P1 ;  /* 0x9b60000054fc7fae */ /* 0x000fe8000c9a1010 */
[----:B------:R5:W-:Y:S04]  /*20f30*/  STL.64 [R1+0x510], R76 ;  /* 0x0005104c01007387 */ /* 0x000be80000100a00 */
[----:B------:R-:W-:Y:S04]  /*20f40*/  LDGSTS.E [R133+-0x64800], desc[UR16][R80.64], !P2 ;  /* 0x9b80000050857fae */ /* 0x000fe8000d1a1010 */
[----:B------:R-:W2:Y:S04]  /*20f50*/  LDL.LU.64 R94, [R1+0x248] ;  /* 0x00024800015e7983 */ /* 0x000ea80000300a00 */
[----:B------:R-:W-:Y:S04]  /*20f60*/  LDGSTS.E [R93+-0x64600], desc[UR16][R78.64], !P2 ;  /* 0x9ba000004e5d7fae */ /* 0x000fe8000d1a1010 */
[----:B---3--:R-:W3:Y:S04]  /*20f70*/  LDL.LU.64 R80, [R1+0x238] ;  /* 0x0002380001507983 */ /* 0x008ee80000300a00 */
[----:B------:R-:W3:Y:S04]  /*20f80*/  LDL.LU.64 R84, [R1+0x230] ;  /* 0x0002300001547983 */ /* 0x000ee80000300a00 */
[----:B----4-:R-:W4:Y:S04]  /*20f90*/  LDL.LU.64 R78, [R1+0x220] ;  /* 0x00022000014e7983 */ /* 0x010f280000300a00 */
[----:B------:R-:W-:Y:S04]  /*20fa0*/  LDGSTS.E [R0+-0x64400], desc[UR16][R76.64], !P5 ;  /* 0x9bc000004c007fae */ /* 0x000fe8000e9a1010 */
[----:B-----5:R-:W5:Y:S01]  /*20fb0*/  LDL.LU.64 R76, [R1+0x218] ;  /* 0x00021800014c7983 */ /* 0x020f620000300a00 */
[----:B------:R-:W-:-:S04]  /*20fc0*/  IMAD.WIDE R96, R2, 0x4, R96 ;  /* 0x0000000402607825 */ /* 0x000fc800078e0260 */
[C---:B--2---:R-:W-:Y:S01]  /*20fd0*/  IMAD.WIDE R74, R2.reuse, 0x4, R74 ;  /* 0x00000004024a7825 */ /* 0x044fe200078e024a */
[----:B------:R-:W-:Y:S03]  /*20fe0*/  STL.64 [R1+0x4e8], R96 ;  /* 0x0004e86001007387 */ /* 0x000fe60000100a00 */
[----:B------:R-:W-:Y:S01]  /*20ff0*/  IMAD.WIDE R86, R2, 0x4, R86 ;  /* 0x0000000402567825 */ /* 0x000fe200078e0256 */
[----:B------:R2:W-:Y:S04]  /*21000*/  LDGSTS.E [R133+-0x64200], desc[UR16][R96.64], !P5 ;  /* 0x9be0000060857fae */ /* 0x0005e8000e9a1010 */
[----:B------:R1:W-:Y:S04]  /*21010*/  STL.64 [R1+0x4b8], R74 ;  /* 0x0004b84a01007387 */ /* 0x0003e80000100a00 */
[----:B------:R1:W-:Y:S04]  /*21020*/  LDGSTS.E [R93+-0x64000], desc[UR16][R74.64], !P6 ;  /* 0x9c0000004a5d7fae */ /* 0x0003e8000f1a1010 */
[----:B------:R2:W-:Y:S04]  /*21030*/  STL.64 [R1+0x498], R86 ;  /* 0x0004985601007387 */ /* 0x0005e80000100a00 */
[----:B------:R2:W-:Y:S02]  /*21040*/  LDGSTS.E [R0+-0x63e00], desc[UR16][R86.64], !P6 ;  /* 0x9c20000056007fae */ /* 0x0005e4000f1a1010 */
[----:B--2---:R-:W-:Y:S01]  /*21050*/  IADD3 R133, PT, PT, R90, -0x272, RZ ;  /* 0xfffffd8e5a857810 */ /* 0x004fe20007ffe0ff */
[----:B-1----:R-:W-:Y:S01]  /*21060*/  VIADD R93, R73, 0xfffffd8d ;  /* 0xfffffd8d495d7836 */ /* 0x002fe20000000000 */
[----:B------:R-:W1:Y:S01]  /*21070*/  LDC R74, c[0x0][0x3a0] ;  /* 0x0000e800ff4a7b82 */ /* 0x000e620000000800 */
[----:B------:R-:W2:Y:S01]  /*21080*/  LDL.LU.64 R86, [R1+0x208] ;  /* 0x0002080001567983 */ /* 0x000ea20000300a00 */
[----:B------:R-:W-:Y:S01]  /*21090*/  ISETP.GE.U32.AND P1, PT, R133, 0x7ffffd0f, PT ;  /* 0x7ffffd0f8500780c */ /* 0x000fe20003f26070 */
[----:B------:R-:W-:Y:S01]  /*210a0*/  VIADD R75, R82, 0x100000 ;  /* 0x00100000524b7836 */ /* 0x000fe20000000000 */
[----:B------:R-:W-:Y:S01]  /*210b0*/  IADD3 R0, PT, PT, R72, -0x274, RZ ;  /* 0xfffffd8c48007810 */ /* 0x000fe20007ffe0ff */
[----:B------:R-:W2:Y:S01]  /*210c0*/  LDL.LU.64 R90, [R1+0x200] ;  /* 0x00020000015a7983 */ /* 0x000ea20000300a00 */
[----:B------:R-:W-:-:S02]  /*210d0*/  ISETP.GE.U32.AND P2, PT, R93, 0x7ffffd0e, PT ;  /* 0x7ffffd0e5d00780c */ /* 0x000fc40003f46070 */
[----:B------:R-:W1:Y:S01]  /*210e0*/  LDC R73, c[0x0][0x3a0] ;  /* 0x0000e800ff497b82 */ /* 0x000e620000000800 */
[----:B------:R-:W-:Y:S01]  /*210f0*/  ISETP.GE.U32.AND P5, PT, R0, 0x7ffffd0d, PT ;  /* 0x7ffffd0d0000780c */ /* 0x000fe20003fa6070 */
[C---:B------:R-:W-:Y:S01]  /*21100*/  VIADD R93, R82.reuse, 0x100000 ;  /* 0x00100000525d7836 */ /* 0x040fe20000000000 */
[C---:B------:R-:W-:Y:S02]  /*21110*/  IADD3 R133, PT, PT, R82.reuse, 0x100000, RZ ;  /* 0x0010000052857810 */ /* 0x040fe40007ffe0ff */
[----:B------:R-:W-:-:S03]  /*21120*/  IADD3 R0, PT, PT, R82, 0x100000, RZ ;  /* 0x0010000052007810 */ /* 0x000fc60007ffe0ff */
[----:B------:R-:W1:Y:S01]  /*21130*/  LDC R72, c[0x0][0x3a0] ;  /* 0x0000e800ff487b82 */ /* 0x000e620000000800 */
[----:B------:R-:W-:-:S04]  /*21140*/  IMAD.WIDE R100, R2, 0x4, R94 ;  /* 0x0000000402647825 */ /* 0x000fc800078e025e */
[C---:B---3--:R-:W-:Y:S01]  /*21150*/  IMAD.WIDE R98, R2.reuse, 0x4, R80 ;  /* 0x0000000402627825 */ /* 0x048fe200078e0250 */
[----:B------:R-:W-:Y:S03]  /*21160*/  STL.64 [R1+0x460], R100 ;  /* 0x0004606401007387 */ /* 0x000fe60000100a00 */
[C---:B------:R-:W-:Y:S01]  /*21170*/  IMAD.WIDE R84, R2.reuse, 0x4, R84 ;  /* 0x0000000402547825 */ /* 0x040fe200078e0254 */
[----:B------:R-:W-:Y:S03]  /*21180*/  STL.64 [R1+0x448], R98 ;  /* 0x0004486201007387 */ /* 0x000fe60000100a00 */
[C---:B----4-:R-:W-:Y:S01]  /*21190*/  IMAD.WIDE R78, R2.reuse, 0x4, R78 ;  /* 0x00000004024e7825 */ /* 0x050fe200078e024e */
[----:B------:R-:W3:Y:S04]  /*211a0*/  LDL.LU.64 R96, [R1+0x1f0] ;  /* 0x0001f00001607983 */ /* 0x000ee80000300a00 */
[----:B------:R-:W-:Y:S04]  /*211b0*/  STL.64 [R1+0x410], R84 ;  /* 0x0004105401007387 */ /* 0x000fe80000100a00 */
[----:B------:R-:W4:Y:S04]  /*211c0*/  LDL.LU.64 R94, [R1+0x1e8] ;  /* 0x0001e800015e7983 */ /* 0x000f280000300a00 */
[----:B------:R1:W-:Y:S01]  /*211d0*/  STL.64 [R1+0x400], R78 ;  /* 0x0004004e01007387 */ /* 0x0003e20000100a00 */
[----:B-----5:R-:W-:-:S03]  /*211e0*/  IMAD.WIDE R76, R2, 0x4, R76 ;  /* 0x00000004024c7825 */ /* 0x020fc600078e024c */
[----:B------:R-:W5:Y:S04]  /*211f0*/  LDL.LU.64 R80, [R1+0x1d8] ;  /* 0x0001d80001507983 */ /* 0x000f680000300a00 */
[----:B------:R1:W-:Y:S04]  /*21200*/  LDGSTS.E [R75+-0x63c00], desc[UR16][R100.64], !P1 ;  /* 0x9c400000644b7fae */ /* 0x0003e8000c9a1010 */
[----:B------:R-:W-:Y:S04]  /*21210*/  LDGSTS.E [R252+-0x63a00], desc[UR16][R98.64], !P1 ;  /* 0x9c60000062fc7fae */ /* 0x000fe8000c9a1010 */
[----:B------:R2:W-:Y:S04]  /*21220*/  LDGSTS.E [R133+-0x63800], desc[UR16][R84.64], !P2 ;  /* 0x9c80000054857fae */ /* 0x0005e8000d1a1010 */
[----:B------:R2:W-:Y:S01]  /*21230*/  STL.64 [R1+0x3d8], R76 ;  /* 0x0003d84c01007387 */ /* 0x0005e20000100a00 */
[----:B-1----:R-:W1:Y:S03]  /*21240*/  LDC R75, c[0x0][0x3a0] ;  /* 0x0000e800ff4b7b82 */ /* 0x002e660000000800 */
[----:B------:R2:W-:Y:S04]  /*21250*/  LDGSTS.E [R93+-0x63600], desc[UR16][R78.64], !P2 ;  /* 0x9ca000004e5d7fae */ /* 0x0005e8000d1a1010 */
[----:B------:R-:W-:Y:S04]  /*21260*/  LDGSTS.E [R0+-0x63400], desc[UR16][R76.64], !P5 ;  /* 0x9cc000004c007fae */ /* 0x000fe8000e9a1010 */
[----:B------:R-:W5:Y:S04]  /*21270*/  LDL.LU.64 R78, [R1+0x1d0] ;  /* 0x0001d000014e7983 */ /* 0x000f680000300a00 */
[----:B--2---:R-:W2:Y:S01]  /*21280*/  LDL.LU.64 R76, [R1+0x1c0] ;  /* 0x0001c000014c7983 */ /* 0x004ea20000300a00 */
[----:B------:R-:W-:-:S04]  /*21290*/  IMAD.WIDE R84, R2, 0x4, R86 ;  /* 0x0000000402547825 */ /* 0x000fc800078e0256 */
[----:B------:R-:W-:Y:S01]  /*212a0*/  IMAD.WIDE R98, R2, 0x4, R90 ;  /* 0x0000000402627825 */ /* 0x000fe200078e025a */
[----:B------:R1:W-:Y:S04]  /*212b0*/  STL.64 [R1+0x3b0], R84 ;  /* 0x0003b05401007387 */ /* 0x0003e80000100a00 */
[----:B------:R-:W-:Y:S04]  /*212c0*/  LDGSTS.E [R0+-0x63200], desc[UR16][R84.64], !P5 ;  /* 0x9ce0000054007fae */ /* 0x000fe8000e9a1010 */
[----:B------:R-:W2:Y:S04]  /*212d0*/  LDL.LU.64 R90, [R1+0x1b8] ;  /* 0x0001b800015a7983 */ /* 0x000ea80000300a00 */
[----:B-1----:R-:W2:Y:S04]  /*212e0*/  LDL.LU.64 R84, [R1+0x1a8] ;  /* 0x0001a80001547983 */ /* 0x002ea80000300a00 */
[----:B------:R-:W2:Y:S01]  /*212f0*/  LDL.LU.64 R86, [R1+0x1a0] ;  /* 0x0001a00001567983 */ /* 0x000ea20000300a00 */
[----:B------:R-:W-:Y:S01]  /*21300*/  VIADD R93, R74, 0xfffffd8b ;  /* 0xfffffd8b4a5d7836 */ /* 0x000fe20000000000 */
[----:B------:R-:W-:Y:S01]  /*21310*/  IADD3 R133, PT, PT, R73, -0x276, RZ ;  /* 0xfffffd8a49857810 */ /* 0x000fe20007ffe0ff */
[----:B------:R-:W1:Y:S03]  /*21320*/  LDC R74, c[0x0][0x3a0] ;  /* 0x0000e800ff4a7b82 */ /* 0x000e660000000800 */
[----:B------:R-:W-:Y:S01]  /*21330*/  ISETP.GE.U32.AND P1, PT, R93, 0x7ffffd0c, PT ;  /* 0x7ffffd0c5d00780c */ /* 0x000fe20003f26070 */
[----:B------:R-:W-:Y:S01]  /*21340*/  VIADD R93, R72, 0xfffffd89 ;  /* 0xfffffd89485d7836 */ /* 0x000fe20000000000 */
[----:B------:R-:W-:-:S02]  /*21350*/  ISETP.GE.U32.AND P2, PT, R133, 0x7ffffd0b, PT ;  /* 0x7ffffd0b8500780c */ /* 0x000fc40003f46070 */
[C---:B------:R-:W-:Y:S01]  /*21360*/  IADD3 R133, PT, PT, R82.reuse, 0x100000, RZ ;  /* 0x0010000052857810 */ /* 0x040fe20007ffe0ff */
[----:B------:R-:W-:Y:S01]  /*21370*/  STL.64 [R1+0x388], R98 ;  /* 0x0003886201007387 */ /* 0x000fe20000100a00 */
[----:B------:R-:W-:Y:S01]  /*21380*/  ISETP.GE.U32.AND P5, PT, R93, 0x7ffffd0a, PT ;  /* 0x7ffffd0a5d00780c */ /* 0x000fe20003fa6070 */
[----:B------:R-:W-:Y:S01]  /*21390*/  VIADD R93, R82, 0x100000 ;  /* 0x00100000525d7836 */ /* 0x000fe20000000000 */
[----:B------:R-:W2:Y:S05]  /*213a0*/  LDC R73, c[0x0][0x3a0] ;  /* 0x0000e800ff497b82 */ /* 0x000eaa0000000800 */
[----:B------:R1:W-:Y:S03]  /*213b0*/  LDGSTS.E [R252+-0x63000], desc[UR16][R98.64], !P1 ;  /* 0x9d00000062fc7fae */ /* 0x0003e6000c9a1010 */
[----:B------:R-:W2:Y:S01]  /*213c0*/  LDC R72, c[0x0][0x3a0] ;  /* 0x0000e800ff487b82 */ /* 0x000ea20000000800 */
[----:B-1----:R-:W-:-:S07]  /*213d0*/  IADD3 R252, PT, PT, R74, -0x278, RZ ;  /* 0xfffffd884afc7810 */ /* 0x002fce0007ffe0ff */
[----:B------:R-:W1:Y:S01]  /*213e0*/  LDC R74, c[0x0][0x3a0] ;  /* 0x0000e800ff4a7b82 */ /* 0x000e620000000800 */
[----:B---3--:R-:W-:-:S04]  /*213f0*/  IMAD.WIDE R96, R2, 0x4, R96 ;  /* 0x0000000402607825 */ /* 0x008fc800078e0260 */
[C---:B----4-:R-:W-:Y:S01]  /*21400*/  IMAD.WIDE R94, R2.reuse, 0x4, R94 ;  /* 0x00000004025e7825 */ /* 0x050fe200078e025e */
[----:B------:R3:W-:Y:S03]  /*21410*/  STL.64 [R1+0x360], R96 ;  /* 0x0003606001007387 */ /* 0x0007e60000100a00 */
[C---:B-----5:R-:W-:Y:S01]  /*21420*/  IMAD.WIDE R80, R2.reuse, 0x4, R80 ;  /* 0x0000000402507825 */ /* 0x060fe200078e0250 */
[----:B------:R4:W-:Y:S04]  /*21430*/  STL.64 [R1+0x338], R94 ;  /* 0x0003385e01007387 */ /* 0x0009e80000100a00 */
[----:B------:R5:W-:Y:S04]  /*21440*/  LDGSTS.E [R133+-0x62e00], desc[UR16][R96.64], !P1 ;  /* 0x9d20000060857fae */ /* 0x000be8000c9a1010 */
[----:B------:R1:W-:Y:S04]  /*21450*/  STL.64 [R1+0x328], R80 ;  /* 0x0003285001007387 */ /* 0x0003e80000100a00 */
[----:B------:R-:W-:Y:S04]  /*21460*/  LDGSTS.E [R93+-0x62c00], desc[UR16][R94.64], !P2 ;  /* 0x9d4000005e5d7fae */ /* 0x000fe8000d1a1010 */
[----:B---3--:R-:W3:Y:S04]  /*21470*/  LDL.LU.64 R96, [R1+0x190] ;  /* 0x0001900001607983 */ /* 0x008ee80000300a00 */
[----:B------:R-:W-:Y:S04]  /*21480*/  LDGSTS.E [R0+-0x62a00], desc[UR16][R80.64], !P2 ;  /* 0x9d60000050007fae */ /* 0x000fe8000d1a1010 */
[----:B----4-:R-:W4:Y:S01]  /*21490*/  LDL.LU.64 R94, [R1+0x188] ;  /* 0x00018800015e7983 */ /* 0x010f220000300a00 */
[----:B------:R-:W-:-:S04]  /*214a0*/  IMAD.WIDE R78, R2, 0x4, R78 ;  /* 0x00000004024e7825 */ /* 0x000fc800078e024e */
[----:B--2---:R-:W-:Y:S01]  /*214b0*/  IMAD.WIDE R76, R2, 0x4, R76 ;  /* 0x00000004024c7825 */ /* 0x004fe200078e024c */
[----:B------:R2:W-:Y:S04]  /*214c0*/  STL.64 [R1+0x318], R78 ;  /* 0x0003184e01007387 */ /* 0x0005e80000100a00 */
[----:B------:R2:W-:Y:S04]  /*214d0*/  STL.64 [R1+0x308], R76 ;  /* 0x0003084c01007387 */ /* 0x0005e80000100a00 */
[----:B-1----:R-:W4:Y:S04]  /*214e0*/  LDL.LU.64 R80, [R1+0x178] ;  /* 0x0001780001507983 */ /* 0x002f280000300a00 */
[----:B------:R-:W-:Y:S01]  /*214f0*/  LDGSTS.E [R93+-0x62800], desc[UR16][R78.64], !P5 ;  /* 0x9d8000004e5d7fae */ /* 0x000fe2000e9a1010 */
[----:B-----5:R-:W-:Y:S01]  /*21500*/  VIADD R133, R73, 0xfffffd87 ;  /* 0xfffffd8749857836 */ /* 0x020fe20000000000 */
[----:B------:R-:W-:-:S02]  /*21510*/  ISETP.GE.U32.AND P1, PT, R252, 0x7ffffd09, PT ;  /* 0x7ffffd09fc00780c */ /* 0x000fc40003f26070 */
[----:B------:R1:W-:Y:S04]  /*21520*/  LDGSTS.E [R0+-0x62600], desc[UR16][R76.64], !P5 ;  /* 0x9da000004c007fae */ /* 0x0003e8000e9a1010 */
[----:B--2---:R-:W2:Y:S01]  /*21530*/  LDL.LU.64 R78, [R1+0x170] ;  /* 0x00017000014e7983 */ /* 0x004ea20000300a00 */
[----:B------:R-:W-:Y:S01]  /*21540*/  ISETP.GE.U32.AND P5, PT, R133, 0x7ffffd08, PT ;  /* 0x7ffffd088500780c */ /* 0x000fe20003fa6070 */
[----:B------:R-:W-:Y:S01]  /*21550*/  IMAD.WIDE R90, R2, 0x4, R90 ;  /* 0x00000004025a7825 */ /* 0x000fe200078e025a */
[----:B------:R-:W-:Y:S01]  /*21560*/  IADD3 R252, PT, PT, R72, -0x27a, RZ ;  /* 0xfffffd8648fc7810 */ /* 0x000fe20007ffe0ff */
[----:B-1----:R-:W1:Y:S02]  /*21570*/  LDC R76, c[0x0][0x3a0] ;  /* 0x0000e800ff4c7b82 */ /* 0x002e640000000800 */
[----:B------:R-:W-:-:S04]  /*21580*/  IMAD.WIDE R84, R2, 0x4, R84 ;  /* 0x0000000402547825 */ /* 0x000fc800078e0254 */
[----:B------:R-:W-:Y:S02]  /*21590*/  VIADD R133, R82, 0x100000 ;  /* 0x0010000052857836 */ /* 0x000fe40000000000 */
[----:B------:R-:W-:Y:S02]  /*215a0*/  IMAD.WIDE R72, R2, 0x4, R86 ;  /* 0x0000000402487825 */ /* 0x000fe400078e0256 */
[----:B------:R-:W5:Y:S04]  /*215b0*/  LDL.LU.64 R86, [R1+0x160] ;  /* 0x0001600001567983 */ /* 0x000f680000300a00 */
[----:B------:R1:W-:Y:S04]  /*215c0*/  STL.64 [R1+0x2f8], R90 ;  /* 0x0002f85a01007387 */ /* 0x0003e80000100a00 */
[----:B------:R1:W-:Y:S04]  /*215d0*/  STL.64 [R1+0x2e8], R84 ;  /* 0x0002e85401007387 */ /* 0x0003e80000100a00 */
[----:B------:R1:W-:Y:S04]  /*215e0*/  STL.64 [R1+0x2d8], R72 ;  /* 0x0002d84801007387 */ /* 0x0003e80000100a00 */
[----:B------:R1:W-:Y:S04]  /*215f0*/  LDGSTS.E [R133+-0x62400], desc[UR16][R90.64], !P1 ;  /* 0x9dc000005a857fae */ /* 0x0003e8000c9a1010 */
[----:B------:R-:W-:Y:S04]  /*21600*/  LDGSTS.E [R93+-0x62200], desc[UR16][R84.64], !P1 ;  /* 0x9de00000545d7fae */ /* 0x000fe8000c9a1010 */
[----:B------:R-:W-:Y:S04]  /*21610*/  LDGSTS.E [R0+-0x62000], desc[UR16][R72.64], !P5 ;  /* 0x9e00000048007fae */ /* 0x000fe8000e9a1010 */
[----:B-1----:R-:W5:Y:S04]  /*21620*/  LDL.LU.64 R90, [R1+0x158] ;  /* 0x00015800015a7983 */ /* 0x002f680000300a00 */
[----:B------:R-:W5:Y:S04]  /*21630*/  LDL.LU.64 R84, [R1+0x148] ;  /* 0x0001480001547983 */ /* 0x000f680000300a00 */
[----:B------:R-:W5:Y:S01]  /*21640*/  LDL.LU.64 R72, [R1+0x140] ;  /* 0x0001400001487983 */ /* 0x000f620000300a00 */
[----:B------:R-:W-:-:S02]  /*21650*/  ISETP.GE.U32.AND P2, PT, R252, 0x7ffffd07, PT ;  /* 0x7ffffd07fc00780c */ /* 0x000fc40003f46070 */
[----:B------:R-:W-:Y:S01]  /*21660*/  IADD3 R252, PT, PT, R75, -0x27b, RZ ;  /* 0xfffffd854bfc7810 */ /* 0x000fe20007ffe0ff */
[----:B------:R-:W-:Y:S01]  /*21670*/  VIADD R133, R74, 0xfffffd84 ;  /* 0xfffffd844a857836 */ /* 0x000fe20000000000 */
[----:B------:R-:W1:Y:S02]  /*21680*/  LDC R75, c[0x0][0x3a0] ;  /* 0x0000e800ff4b7b82 */ /* 0x000e640000000800 */
[----:B------:R-:W-:Y:S01]  /*21690*/  ISETP.GE.U32.AND P1, PT, R252, 0x7ffffd06, PT ;  /* 0x7ffffd06fc00780c */ /* 0x000fe20003f26070 */
[----:B------:R-:W-:-:S05]  /*216a0*/  VIADD R252, R76, 0xfffffd83 ;  /* 0xfffffd834cfc7836 */ /* 0x000fca0000000000 */
[----:B------:R-:W1:Y:S01]  /*216b0*/  LDC R74, c[0x0][0x3a0] ;  /* 0x0000e800ff4a7b82 */ /* 0x000e620000000800 */
[----:B---3--:R-:W-:-:S05]  /*216c0*/  IMAD.WIDE R96, R2, 0x4, R96 ;  /* 0x0000000402607825 */ /* 0x008fca00078e0260 */
[----:B------:R3:W-:Y:S01]  /*216d0*/  STL.64 [R1+0x2c8], R96 ;  /* 0x0002c86001007387 */ /* 0x0007e20000100a00 */
[----:B----4-:R-:W-:-:S03]  /*216e0*/  IMAD.WIDE R94, R2, 0x4, R94 ;  /* 0x00000004025e7825 */ /* 0x010fc600078e025e */
[----:B------:R3:W-:Y:S04]  /*216f0*/  LDGSTS.E [R93+-0x61e00], desc[UR16][R96.64], !P5 ;  /* 0x9e200000605d7fae */ /* 0x0007e8000e9a1010 */
[----:B------:R2:W-:Y:S04]  /*21700*/  STL.64 [R1+0x2b8], R94 ;  /* 0x0002b85e01007387 */ /* 0x0005e80000100a00 */
[----:B------:R2:W-:Y:S01]  /*21710*/  LDGSTS.E [R0+-0x61c00], desc[UR16][R94.64], !P2 ;  /* 0x9e4000005e007fae */ /* 0x0005e2000d1a1010 */
[----:B---3--:R-:W-:-:S03]  /*21720*/  IMAD.WIDE R96, R2, 0x4, R80 ;  /* 0x0000000402607825 */ /* 0x008fc600078e0250 */
[----:B------:R-:W3:Y:S04]  /*21730*/  LDL.LU.64 R80, [R1+0x138] ;  /* 0x0001380001507983 */ /* 0x000ee80000300a00 */
[----:B------:R4:W-:Y:S01]  /*21740*/  STL.64 [R1+0x2a8], R96 ;  /* 0x0002a86001007387 */ /* 0x0009e20000100a00 */
[----:B--2---:R-:W-:-:S03]  /*21750*/  IMAD.WIDE R94, R2, 0x4, R78 ;  /* 0x00000004025e7825 */ /* 0x004fc600078e024e */
[----:B------:R-:W2:Y:S04]  /*21760*/  LDL.LU.64 R78, [R1+0x130] ;  /* 0x00013000014e7983 */ /* 0x000ea80000300a00 */
[----:B------:R1:W-:Y:S04]  /*21770*/  STL.64 [R1+0x298], R94 ;  /* 0x0002985e01007387 */ /* 0x0003e80000100a00 */
[----:B------:R-:W2:Y:S01]  /*21780*/  LDL.LU.64 R76, [R1+0x128] ;  /* 0x00012800014c7983 */ /* 0x000ea20000300a00 */
[----:B------:R-:W-:Y:S02]  /*21790*/  ISETP.GE.U32.AND P5, PT, R133, 0x7ffffd05, PT ;  /* 0x7ffffd058500780c */ /* 0x000fe40003fa6070 */
[----:B------:R-:W-:Y:S01]  /*217a0*/  IADD3 R133, PT, PT, R82, 0x100000, RZ ;  /* 0x0010000052857810 */ /* 0x000fe20007ffe0ff */
[----:B-----5:R-:W-:-:S04]  /*217b0*/  IMAD.WIDE R86, R2, 0x4, R86 ;  /* 0x0000000402567825 */ /* 0x020fc800078e0256 */
[----:B------:R4:W-:Y:S04]  /*217c0*/  LDGSTS.E [R133+-0x61a00], desc[UR16][R96.64], !P2 ;  /* 0x9e60000060857fae */ /* 0x0009e8000d1a1010 */
[----:B------:R5:W-:Y:S04]  /*217d0*/  LDGSTS.E [R93+-0x61800], desc[UR16][R94.64], !P1 ;  /* 0x9e8000005e5d7fae */ /* 0x000be8000c9a1010 */
[----:B------:R5:W-:Y:S04]  /*217e0*/  STL.64 [R1+0x288], R86 ;  /* 0x0002885601007387 */ /* 0x000be80000100a00 */
[----:B------:R-:W-:Y:S01]  /*217f0*/  LDGSTS.E [R0+-0x61600], desc[UR16][R86.64], !P1 ;  /* 0x9ea0000056007fae */ /* 0x000fe2000c9a1010 */
[----:B------:R-:W-:Y:S01]  /*21800*/  ISETP.GE.U32.AND P2, PT, R252, 0x7ffffd04, PT ;  /* 0x7ffffd04fc00780c */ /* 0x000fe20003f46070 */
[----:B----4-:R-:W4:Y:S01]  /*21810*/  LDC R96, c[0x0][0x3a0] ;  /* 0x0000e800ff607b82 */ /* 0x010f220000000800 */
[----:B-1----:R-:W-:-:S07]  /*21820*/  IADD3 R252, PT, PT, R75, -0x27e, RZ ;  /* 0xfffffd824bfc7810 */ /* 0x002fce0007ffe0ff */
[----:B-----5:R-:W1:Y:S01]  /*21830*/  LDC R94, c[0x0][0x3a0] ;  /* 0x0000e800ff5e7b82 */ /* 0x020e620000000800 */
[C---:B------:R-:W-:Y:S01]  /*21840*/  IMAD.WIDE R90, R2.reuse, 0x4, R90 ;  /* 0x00000004025a7825 */ /* 0x040fe200078e025a */
[----:B------:R-:W5:Y:S03]  /*21850*/  LDL.LU.64 R86, [R1+0x50] ;  /* 0x0000500001567983 */ /* 0x000f660000300a00 */
[C---:B------:R-:W-:Y:S01]  /*21860*/  IMAD.WIDE R84, R2.reuse, 0x4, R84 ;  /* 0x0000000402547825 */ /* 0x040fe200078e0254 */
[----:B------:R4:W-:Y:S03]  /*21870*/  STL.64 [R1+0x278], R90 ;  /* 0x0002785a01007387 */ /* 0x0009e60000100a00 */
[----:B------:R-:W-:Y:S01]  /*21880*/  IMAD.WIDE R72, R2, 0x4, R72 ;  /* 0x0000000402487825 */ /* 0x000fe200078e0248 */
[----:B------:R4:W-:Y:S04]  /*21890*/  LDGSTS.E [R133+-0x61400], desc[UR16][R90.64], !P5 ;  /* 0x9ec000005a857fae */ /* 0x0009e8000e9a1010 */
[----:B------:R4:W-:Y:S04]  /*218a0*/  STL.64 [R1+0x268], R84 ;  /* 0x0002685401007387 */ /* 0x0009e80000100a00 */
[----:B------:R4:W-:Y:S02]  /*218b0*/  STL.64 [R1+0x258], R72 ;  /* 0x0002584801007387 */ /* 0x0009e40000100a00 */
[----:B----4-:R-:W-:-:S02]  /*218c0*/  VIADD R133, R74, 0xfffffd81 ;  /* 0xfffffd814a857836 */ /* 0x010fc40000000000 */
[----:B------:R-:W-:Y:S01]  /*218d0*/  LDGSTS.E [R93+-0x61200], desc[UR16][R84.64], !P5 ;  /* 0x9ee00000545d7fae */ /* 0x000fe2000e9a1010 */
[----:B------:R-:W4:Y:S03]  /*218e0*/  LDC R91, c[0x0][0x3a0] ;  /* 0x0000e800ff5b7b82 */ /* 0x000f260000000800 */
[----:B------:R-:W4:Y:S04]  /*218f0*/  LDL.LU.64 R74, [R1+0x48] ;  /* 0x00004800014a7983 */ /* 0x000f280000300a00 */
[----:B------:R-:W-:Y:S01]  /*21900*/  LDGSTS.E [R0+-0x61000], desc[UR16][R72.64], !P2 ;  /* 0x9f00000048007fae */ /* 0x000fe2000d1a1010 */
[----:B------:R-:W2:Y:S03]  /*21910*/  LDC R90, c[0x0][0x3a0] ;  /* 0x0000e800ff5a7b82 */ /* 0x000ea60000000800 */
[----:B------:R-:W4:Y:S04]  /*21920*/  LDL.LU.64 R84, [R1+0x40] ;  /* 0x0000400001547983 */ /* 0x000f280000300a00 */
[----:B------:R-:W4:Y:S01]  /*21930*/  LDL.LU.64 R72, [R1+0x38] ;  /* 0x0000380001487983 */ /* 0x000f220000300a00 */
[----:B------:R-:W-:-:S02]  /*21940*/  ISETP.GE.U32.AND P5, PT, R252, 0x7ffffd03, PT ;  /* 0x7ffffd03fc00780c */ /* 0x000fc40003fa6070 */
[----:B------:R-:W-:Y:S02]  /*21950*/  ISETP.GE.U32.AND P1, PT, R133, 0x7ffffd02, PT ;  /* 0x7ffffd028500780c */ /* 0x000fe40003f26070 */
[----:B------:R-:W-:Y:S01]  /*21960*/  IADD3 R133, PT, PT, R82, 0x100000, RZ ;  /* 0x0010000052857810 */ /* 0x000fe20007ffe0ff */
[----:B-1----:R-:W-:-:S05]  /*21970*/  VIADD R252, R94, 0xfffffd80 ;  /* 0xfffffd805efc7836 */ /* 0x002fca0000000000 */
[----:B------:R-:W-:Y:S01]  /*21980*/  ISETP.GE.AND P6, PT, R83, R252, PT ;  /* 0x000000fc5300720c */ /* 0x000fe20003fc6270 */
[----:B---3--:R-:W-:-:S05]  /*21990*/  IMAD.WIDE R80, R2, 0x4, R80 ;  /* 0x0000000402507825 */ /* 0x008fca00078e0250 */
[----:B------:R1:W-:Y:S04]  /*219a0*/  STL.64 [R1+0x248], R80 ;  /* 0x0002485001007387 */ /* 0x0003e80000100a00 */
[----:B------:R-:W-:Y:S01]  /*219b0*/  LDGSTS.E [R133+-0x60e00], desc[UR16][R80.64], !P2 ;  /* 0x9f20000050857fae */ /* 0x000fe2000d1a1010 */
[----:B--2---:R-:W-:-:S04]  /*219c0*/  IMAD.WIDE R78, R2, 0x4, R78 ;  /* 0x00000004024e7825 */ /* 0x004fc800078e024e */
[----:B------:R-:W-:Y:S01]  /*219d0*/  IMAD.WIDE R76, R2, 0x4, R76 ;  /* 0x00000004024c7825 */ /* 0x000fe200078e024c */
[----:B------:R-:W-:Y:S04]  /*219e0*/  STL.64 [R1+0x238], R78 ;  /* 0x0002384e01007387 */ /* 0x000fe80000100a00 */
[----:B------:R-:W-:Y:S04]  /*219f0*/  LDGSTS.E [R93+-0x60c00], desc[UR16][R78.64], !P5 ;  /* 0x9f4000004e5d7fae */ /* 0x000fe8000e9a1010 */
[----:B------:R2:W-:Y:S04]  /*21a00*/  STL.64 [R1+0x228], R76 ;  /* 0x0002284c01007387 */ /* 0x0005e80000100a00 */
[----:B------:R2:W-:Y:S04]  /*21a10*/  LDGSTS.E [R0+-0x60a00], desc[UR16][R76.64], !P5 ;  /* 0x9f6000004c007fae */ /* 0x0005e8000e9a1010 */
[----:B------:R-:W3:Y:S01]  /*21a20*/  LDL.LU.64 R94, [R1+0xa30] ;  /* 0x000a3000015e7983 */ /* 0x000ee20000300a00 */
[----:B------:R-:W-:-:S03]  /*21a30*/  ISETP.GE.U32.AND P2, PT, R252, 0x7ffffd01, PT ;  /* 0x7ffffd01fc00780c */ /* 0x000fc60003f46070 */
[----:B-1----:R-:W3:Y:S01]  /*21a40*/  LDL.LU.64 R80, [R1+0xa28] ;  /* 0x000a280001507983 */ /* 0x002ee20000300a00 */
[----:B--2---:R-:W1:Y:S01]  /*21a50*/  LDC R77, c[0x0][0x3a0] ;  /* 0x0000e800ff4d7b82 */ /* 0x004e620000000800 */
[----:B-----5:R-:W-:Y:S01]  /*21a60*/  IMAD.WIDE R86, R2, 0x4, R86 ;  /* 0x0000000402567825 */ /* 0x020fe200078e0256 */
[----:B------:R-:W-:-:S04]  /*21a70*/  SEL R0, RZ, 0x4, P6 ;  /* 0x00000004ff007807 */ /* 0x000fc80003000000 */
[----:B------:R2:W-:Y:S04]  /*21a80*/  STL.64 [R1+0x218], R86 ;  /* 0x0002185601007387 */ /* 0x0005e80000100a00 */
[----:B------:R-:W5:Y:S04]  /*21a90*/  LDL.LU.64 R78, [R1+0xa20] ;  /* 0x000a2000014e7983 */ /* 0x000f680000300a00 */
[----:B------:R-:W-:Y:S01]  /*21aa0*/  LDGSTS.E [R93+-0x60800], desc[UR16][R86.64], !P1 ;  /* 0x9f800000565d7fae */ /* 0x000fe2000c9a1010 */
[----:B-1----:R-:W-:-:S04]  /*21ab0*/  IADD3 R77, PT, PT, R77, 0x7f, RZ ;  /* 0x0000007f4d4d7810 */ /* 0x002fc80007ffe0ff */
[----:B------:R-:W-:Y:S02]  /*21ac0*/  ISETP.GT.AND P5, PT, R77, 0x2ff, PT ;  /* 0x000002ff4d00780c */ /* 0x000fe40003fa4270 */
[----:B------:R-:W5:Y:S01]  /*21ad0*/  LDL.LU.64 R76, [R1+0xa18] ;  /* 0x000a1800014c7983 */ /* 0x000f620000300a00 */
[----:B----4-:R-:W-:-:S03]  /*21ae0*/  IMAD.WIDE R74, R2, 0x4, R74 ;  /* 0x00000004024a7825 */ /* 0x010fc600078e024a */
[----:B--2---:R-:W2:Y:S01]  /*21af0*/  LDL.LU.64 R86, [R1+0x110] ;  /* 0x0001100001567983 */ /* 0x004ea20000300a00 */
[----:B------:R-:W-:-:S03]  /*21b00*/  SEL R0, R0, RZ, P5 ;  /* 0x000000ff00007207 */ /* 0x000fc60002800000 */
[----:B------:R1:W-:Y:S04]  /*21b10*/  STL.64 [R1+0x208], R74 ;  /* 0x0002084a01007387 */ /* 0x0003e80000100a00 */
[----:B------:R4:W-:Y:S01]  /*21b20*/  LDGSTS.E [R133+-0x60600], desc[UR16][R74.64], !P1 ;  /* 0x9fa000004a857fae */ /* 0x0009e2000c9a1010 */
[----:B------:R-:W-:Y:S01]  /*21b30*/  IMAD.WIDE R84, R2, 0x4, R84 ;  /* 0x0000000402547825 */ /* 0x000fe200078e0254 */
[----:B------:R-:W-:-:S03]  /*21b40*/  ISETP.NE.U32.AND P1, PT, R0, RZ, PT ;  /* 0x000000ff0000720c */ /* 0x000fc60003f25070 */
[----:B------:R-:W-:Y:S01]  /*21b50*/  VIADD R0, R82, 0x100000 ;  /* 0x0010000052007836 */ /* 0x000fe20000000000 */
[----:B------:R4:W-:Y:S01]  /*21b60*/  LDGSTS.E [R93+-0x60400], desc[UR16][R84.64], !P2 ;  /* 0x9fc00000545d7fae */ /* 0x0009e2000d1a1010 */
[----:B------:R-:W-:-:S03]  /*21b70*/  IMAD.WIDE R72, R2, 0x4, R72 ;  /* 0x0000000402487825 */ /* 0x000fc600078e0248 */
[----:B-1----:R-:W2:Y:S01]  /*21b80*/  LDL.LU.64 R74, [R1+0x108] ;  /* 0x00010800014a7983 */ /* 0x002ea20000300a00 */
[----:B----4-:R-:W-:-:S03]  /*21b90*/  VIADD R133, R91, 0xfffffd7e ;  /* 0xfffffd7e5b857836 */ /* 0x010fc60000000000 */
[----:B------:R1:W-:Y:S01]  /*21ba0*/  STL.64 [R1+0x1f8], R84 ;  /* 0x0001f85401007387 */ /* 0x0003e20000100a00 */
[----:B------:R-:W-:-:S03]  /*21bb0*/  IADD3 R93, PT, PT, R90, -0x283, RZ ;  /* 0xfffffd7d5a5d7810 */ /* 0x000fc60007ffe0ff */
[----:B------:R4:W-:Y:S01]  /*21bc0*/  LDGSTS.E [R0+-0x60200], desc[UR16][R72.64], !P2 ;  /* 0x9fe0000048007fae */ /* 0x0009e2000d1a1010 */
[----:B------:R-:W-:Y:S01]  /*21bd0*/  IADD3 R252, PT, PT, R96, -0x281, RZ ;  /* 0xfffffd7f60fc7810 */ /* 0x000fe20007ffe0ff */
[C---:B------:R-:W-:Y:S02]  /*21be0*/  IMAD.WIDE R246, R3.reuse, 0x4, R246 ;  /* 0x0000000403f67825 */ /* 0x040fe400078e02f6 */
[----:B------:R-:W0:Y:S04]  /*21bf0*/  LDGDEPBAR ;  /* 0x00000000000079af */ /* 0x000e280000000000 */
[----:B-1----:R-:W4:Y:S04]  /*21c00*/  LDL.LU.64 R84, [R1+0x100] ;  /* 0x0001000001547983 */ /* 0x002f280000300a00 */
[----:B------:R1:W-:Y:S04]  /*21c10*/  STL.64 [R1+0x1e8], R72 ;  /* 0x0001e84801007387 */ /* 0x0003e80000100a00 */
[----:B------:R-:W4:Y:S04]  /*21c20*/  LDL.LU.64 R90, [R1+0xf0] ;  /* 0x0000f000015a7983 */ /* 0x000f280000300a00 */
[----:B-1----:R-:W4:Y:S04]  /*21c30*/  LDL.LU.64 R72, [R1+0xe8] ;  /* 0x0000e80001487983 */ /* 0x002f280000300a00 */
[----:B------:R-:W4:Y:S01]  /*21c40*/  LDL.LU.64 R100, [R1+0xe0] ;  /* 0x0000e00001647983 */ /* 0x000f220000300a00 */
[----:B---3--:R-:W-:-:S04]  /*21c50*/  IMAD.WIDE R150, R3, 0x4, R94 ;  /* 0x0000000403967825 */ /* 0x008fc800078e025e */
[C---:B------:R-:W-:Y:S01]  /*21c60*/  IMAD.WIDE R140, R3.reuse, 0x4, R80 ;  /* 0x00000004038c7825 */ /* 0x040fe200078e0250 */
[----:B------:R-:W-:Y:S04]  /*21c70*/  STL.64 [R1+0xb68], R150 ;  /* 0x000b689601007387 */ /* 0x000fe80000100a00 */
[----:B------:R-:W3:Y:S01]  /*21c80*/  LDL.LU.64 R114, [R1+0xd8] ;  /* 0x0000d80001727983 */ /* 0x000ee20000300a00 */
[----:B------:R-:W-:-:S03]  /*21c90*/  IMAD.WIDE R244, R3, 0x4, R244 ;  /* 0x0000000403f47825 */ /* 0x000fc600078e02f4 */
[----:B------:R-:W-:Y:S01]  /*21ca0*/  LDGSTS.E [R92], desc[UR16][R150.64], P4 ;  /* 0x00000000965c7fae */ /* 0x000fe2000a1a1010 */
[----:B-----5:R-:W-:-:S04]  /*21cb0*/  IMAD.WIDE R126, R3, 0x4, R78 ;  /* 0x00000004037e7825 */ /* 0x020fc800078e024e */
[----:B------:R-:W-:-:S04]  /*21cc0*/  IMAD.WIDE R116, R3, 0x4, R76 ;  /* 0x0000000403747825 */ /* 0x000fc800078e024c */
[C---:B--2---:R-:W-:Y:S02]  /*21cd0*/  IMAD.WIDE R104, R3.reuse, 0x4, R86 ;  /* 0x0000000403687825 */ /* 0x044fe400078e0256 */
[----:B------:R-:W2:Y:S04]  /*21ce0*/  LDL.LU.64 R86, [R1+0xc8] ;  /* 0x0000c80001567983 */ /* 0x000ea80000300a00 */
[----:B------:R-:W5:Y:S04]  /*21cf0*/  LDL.LU.64 R96, [R1+0xb8] ;  /* 0x0000b80001607983 */ /* 0x000f680000300a00 */
[----:B------:R-:W5:Y:S04]  /*21d00*/  LDL.LU.64 R80, [R1+0xa8] ;  /* 0x0000a80001507983 */ /* 0x000f680000300a00 */
[----:B------:R-:W-:Y:S01]  /*21d10*/  STL.64 [R1+0xb60], R140 ;  /* 0x000b608c01007387 */ /* 0x000fe20000100a00 */
[----:B------:R-:W-:-:S04]  /*21d20*/  IMAD.WIDE R76, R3, 0x4, R88 ;  /* 0x00000004034c7825 */ /* 0x000fc800078e0258 */
[C---:B------:R-:W-:Y:S02]  /*21d30*/  IMAD.WIDE R98, R3.reuse, 0x4, R74 ;  /* 0x0000000403627825 */ /* 0x040fe400078e024a */
[----:B------:R-:W5:Y:S04]  /*21d40*/  LDL.LU.64 R74, [R1+0x98] ;  /* 0x00009800014a7983 */ /* 0x000f680000300a00 */
[----:B------:R-:W5:Y:S04]  /*21d50*/  LDL.LU.64 R118, [R1+0x88] ;  /* 0x0000880001767983 */ /* 0x000f680000300a00 */
[----:B------:R-:W-:Y:S04]  /*21d60*/  STL.64 [R1+0xb58], R126 ;  /* 0x000b587e01007387 */ /* 0x000fe80000100a00 */
[----:B------:R-:W5:Y:S04]  /*21d70*/  LDL.LU.64 R112, [R1+0x78] ;  /* 0x0000780001707983 */ /* 0x000f680000300a00 */
[----:B------:R-:W-:Y:S04]  /*21d80*/  STL.64 [R1+0xb50], R116 ;  /* 0x000b507401007387 */ /* 0x000fe80000100a00 */
[----:B------:R-:W5:Y:S04]  /*21d90*/  LDL.LU.64 R88, [R1+0x68] ;  /* 0x0000680001587983 */ /* 0x000f680000300a00 */
[----:B------:R-:W-:Y:S01]  /*21da0*/  STL.64 [R1+0xb48], R104 ;  /* 0x000b486801007387 */ /* 0x000fe20000100a00 */
[----:B----4-:R-:W-:-:S03]  /*21db0*/  IMAD.WIDE R84, R3, 0x4, R84 ;  /* 0x0000000403547825 */ /* 0x010fc600078e0254 */
[----:B------:R-:W4:Y:S01]  /*21dc0*/  LDL.LU.64 R110, [R1+0x58] ;  /* 0x00005800016e7983 */ /* 0x000f220000300a00 */
[----:B------:R-:W-:-:S03]  /*21dd0*/  IMAD.WIDE R90, R3, 0x4, R90 ;  /* 0x00000004035a7825 */ /* 0x000fc600078e025a */
[----:B------:R-:W4:Y:S01]  /*21de0*/  LDL.LU.64 R102, [R1+0x30] ;  /* 0x0000300001667983 */ /* 0x000f220000300a00 */
[----:B------:R-:W-:-:S03]  /*21df0*/  IMAD.WIDE R138, R3, 0x4, R72 ;  /* 0x00000004038a7825 */ /* 0x000fc600078e0248 */
[----:B------:R-:W4:Y:S04]  /*21e00*/  LDL.LU.64 R94, [R1+0x28] ;  /* 0x00002800015e7983 */ /* 0x000f280000300a00 */
[----:B------:R-:W4:Y:S04]  /*21e10*/  LDL.LU.64 R78, [R1+0x20] ;  /* 0x00002000014e7983 */ /* 0x000f280000300a00 */
[----:B------:R-:W-:Y:S04]  /*21e20*/  STL.64 [R1+0xb40], R98 ;  /* 0x000b406201007387 */ /* 0x000fe80000100a00 */
[----:B------:R-:W4:Y:S01]  /*21e30*/  LDL.LU.64 R72, [R1+0x18] ;  /* 0x0000180001487983 */ /* 0x000f220000300a00 */
[----:B------:R-:W-:-:S03]  /*21e40*/  IMAD.WIDE R124, R3, 0x4, R100 ;  /* 0x00000004037c7825 */ /* 0x000fc600078e0264 */
[----:B------:R-:W4:Y:S04]  /*21e50*/  LDL.LU.64 R108, [R1+0x10] ;  /* 0x00001000016c7983 */ /* 0x000f280000300a00 */
[----:B------:R-:W4:Y:S04]  /*21e60*/  LDL.LU.64 R106, [R1+0x8] ;  /* 0x00000800016a7983 */ /* 0x000f280000300a00 */
[----:B------:R-:W-:Y:S04]  /*21e70*/  STL.64 [R1+0xb38], R84 ;  /* 0x000b385401007387 */ /* 0x000fe80000100a00 */
[----:B------:R-:W-:Y:S04]  /*21e80*/  STL.64 [R1+0xb28], R90 ;  /* 0x000b285a01007387 */ /* 0x000fe80000100a00 */
[----:B------:R-:W4:Y:S04]  /*21e90*/  LDL.LU.64 R100, [R1] ;  /* 0x0000000001647983 */ /* 0x000f280000300a00 */
[----:B------:R-:W-:Y:S04]  /*21ea0*/  STL.64 [R1+0xb30], R76 ;  /* 0x000b304c01007387 */ /* 0x000fe80000100a00 */
[----:B------:R-:W-:Y:S04]  /*21eb0*/  STL.64 [R1+0xb20], R138 ;  /* 0x000b208a01007387 */ /* 0x000fe80000100a00 */
[----:B------:R-:W-:Y:S01]  /*21ec0*/  STL.64 [R1+0xb18], R124 ;  /* 0x000b187c01007387 */ /* 0x000fe20000100a00 */
[----:B------:R-:W-:-:S03]  /*21ed0*/  IMAD.WIDE R144, R3, 0x4, R240 ;  /* 0x0000000403907825 */ /* 0x000fc600078e02f0 */
[----:B------:R-:W-:Y:S01]  /*21ee0*/  LDGSTS.E [R92+0x400], desc[UR16][R90.64], P4 ;  /* 0x004000005a5c7fae */ /* 0x000fe2000a1a1010 */
        /* <DEDUP_REMOVED lines=17> */
[C---:B------:R-:W-:Y:S01]  /*22000*/  IMAD.WIDE R30, R3.reuse, 0x4, R56 ;  /* 0x00000004031e7825 */ /* 0x040fe200078e0238 */
[----:B------:R-:W-:Y:S01]  /*22010*/  ISETP.GE.U32.AND P5, PT, R252, 0x7ffffd00, PT ;  /* 0x7ffffd00fc00780c */ /* 0x000fe20003fa6070 */
[----:B------:R-:W1:Y:S02]  /*22020*/  LDC R56, c[0x0][0x3a0] ;  /* 0x0000e800ff387b82 */ /* 0x000e640000000800 */
[----:B------:R-:W-:-:S04]  /*22030*/  IMAD.WIDE R26, R3, 0x4, R58 ;  /* 0x00000004031a7825 */ /* 0x000fc800078e023a */
[C---:B------:R-:W-:Y:S02]  /*22040*/  IMAD.WIDE R20, R3.reuse, 0x4, R60 ;  /* 0x0000000403147825 */ /* 0x040fe400078e023c */
[----:B------:R-:W1:Y:S02]  /*22050*/  LDC R252, c[0x0][0x3a0] ;  /* 0x0000e800fffc7b82 */ /* 0x000e640000000800 */
[----:B------:R-:W-:Y:S01]  /*22060*/  IMAD.WIDE R10, R3, 0x4, R64 ;  /* 0x00000004030a7825 */ /* 0x000fe200078e0240 */
[----:B------:R-:W-:-:S03]  /*22070*/  ISETP.GE.U32.AND P6, PT, R133, 0x7ffffcff, PT ;  /* 0x7ffffcff8500780c */ /* 0x000fc60003fc6070 */
[----:B---3--:R-:W-:Y:S01]  /*22080*/  IMAD.WIDE R114, R3, 0x4, R114 ;  /* 0x0000000403727825 */ /* 0x008fe200078e0272 */
[----:B------:R-:W-:Y:S01]  /*22090*/  ISETP.GE.U32.AND P2, PT, R93, 0x7ffffcfe, PT ;  /* 0x7ffffcfe5d00780c */ /* 0x000fe20003f46070 */
[----:B------:R-:W3:Y:S03]  /*220a0*/  LDC R60, c[0x0][0x3a0] ;  /* 0x0000e800ff3c7b82 */ /* 0x000ee60000000800 */
[----:B------:R-:W-:Y:S01]  /*220b0*/  STL.64 [R1+0xb10], R114 ;  /* 0x000b107201007387 */ /* 0x000fe20000100a00 */
[----:B--2---:R-:W-:-:S04]  /*220c0*/  IMAD.WIDE R86, R3, 0x4, R86 ;  /* 0x0000000403567825 */ /* 0x004fc800078e0256 */
[C---:B-----5:R-:W-:Y:S01]  /*220d0*/  IMAD.WIDE R96, R3.reuse, 0x4, R96 ;  /* 0x0000000403607825 */ /* 0x060fe200078e0260 */
[----:B------:R-:W-:Y:S03]  /*220e0*/  STL.64 [R1+0xb08], R86 ;  /* 0x000b085601007387 */ /* 0x000fe60000100a00 */
[C---:B------:R-:W-:Y:S01]  /*220f0*/  IMAD.WIDE R80, R3.reuse, 0x4, R80 ;  /* 0x0000000403507825 */ /* 0x040fe200078e0250 */
[----:B------:R-:W-:Y:S04]  /*22100*/  STL.64 [R1+0xb00], R96 ;  /* 0x000b006001007387 */ /* 0x000fe80000100a00 */
[----:B------:R-:W-:Y:S01]  /*22110*/  STL.64 [R1+0xaf8], R80 ;  /* 0x000af85001007387 */ /* 0x000fe20000100a00 */
[----:B------:R-:W-:-:S04]  /*22120*/  IMAD.WIDE R74, R3, 0x4, R74 ;  /* 0x00000004034a7825 */ /* 0x000fc800078e024a */
[----:B------:R-:W-:-:S05]  /*22130*/  IMAD.WIDE R148, R3, 0x4, R118 ;  /* 0x0000000403947825 */ /* 0x000fca00078e0276 */
[----:B------:R-:W-:Y:S01]  /*22140*/  STL.64 [R1+0xae8], R148 ;  /* 0x000ae89401007387 */ /* 0x000fe20000100a00 */
[----:B------:R-:W-:-:S03]  /*22150*/  IMAD.WIDE R136, R3, 0x4, R112 ;  /* 0x0000000403887825 */ /* 0x000fc600078e0270 */
[----:B------:R-:W-:Y:S01]  /*22160*/  STL.64 [R1+0xaf0], R74 ;  /* 0x000af04a01007387 */ /* 0x000fe20000100a00 */
[----:B------:R-:W-:-:S03]  /*22170*/  IMAD.WIDE R88, R3, 0x4, R88 ;  /* 0x0000000403587825 */ /* 0x000fc600078e0258 */
[----:B------:R-:W-:Y:S01]  /*22180*/  STL.64 [R1+0xae0], R136 ;  /* 0x000ae08801007387 */ /* 0x000fe20000100a00 */
[----:B----4-:R-:W-:-:S03]  /*22190*/  IMAD.WIDE R102, R3, 0x4, R102 ;  /* 0x0000000403667825 */ /* 0x010fc600078e0266 */
[----:B------:R-:W-:Y:S01]  /*221a0*/  LDGSTS.E [R92+0x800], desc[UR16][R148.64], P4 ;  /* 0x00800000945c7fae */ /* 0x000fe2000a1a1010 */
        /* <DEDUP_REMOVED lines=26> */
[----:B------:R-:W-:Y:S04]  /*22350*/  STL.64 [R1+0xa70], R242 ;  /* 0x000a70f201007387 */ /* 0x000fe80000100a00 */
        /* <DEDUP_REMOVED lines=8> */
[----:B------:R-:W-:Y:S01]  /*223e0*/  STL.64 [R1+0xa28], R142 ;  /* 0x000a288e01007387 */ /* 0x000fe20000100a00 */
[----:B------:R-:W-:-:S03]  /*223f0*/  IMAD.WIDE R24, R3, 0x4, R28 ;  /* 0x0000000403187825 */ /* 0x000fc600078e021c */
[----:B------:R-:W-:Y:S04]  /*22400*/  STL.64 [R1+0xa30], R16 ;  /* 0x000a301001007387 */ /* 0x000fe80000100a00 */
[----:B------:R-:W-:Y:S04]  /*22410*/  STL.64 [R1+0xa20], R128 ;  /* 0x000a208001007387 */ /* 0x000fe80000100a00 */
[----:B------:R-:W-:Y:S04]  /*22420*/  STL.64 [R1+0xa18], R118 ;  /* 0x000a187601007387 */ /* 0x000fe80000100a00 */
[----:B------:R2:W-:Y:S01]  /*22430*/  STL.64 [R1+0xa08], R4 ;  /* 0x000a080401007387 */ /* 0x0005e20000100a00 */
[----:B------:R-:W-:-:S03]  /*22440*/  IMAD.WIDE R28, R3, 0x4, R42 ;  /* 0x00000004031c7825 */ /* 0x000fc600078e022a */
[----:B------:R-:W-:Y:S01]  /*22450*/  STL.64 [R1+0xa10], R106 ;  /* 0x000a106a01007387 */ /* 0x000fe20000100a00 */
[----:B------:R-:W-:-:S04]  /*22460*/  IMAD.WIDE R22, R3, 0x4, R44 ;  /* 0x0000000403167825 */ /* 0x000fc800078e022c */
[C---:B------:R-:W-:Y:S01]  /*22470*/  VIADD R133, R82.reuse, 0x100000 ;  /* 0x0010000052857836 */ /* 0x040fe20000000000 */
[----:B------:R-:W-:Y:S01]  /*22480*/  LDGSTS.E [R92+0xc00], desc[UR16][R146.64], P4 ;  /* 0x00c00000925c7fae */ /* 0x000fe2000a1a1010 */
[C---:B------:R-:W-:Y:S01]  /*22490*/  IMAD.WIDE R12, R3.reuse, 0x4, R48 ;  /* 0x00000004030c7825 */ /* 0x040fe200078e0230 */
[----:B------:R-:W-:Y:S01]  /*224a0*/  IADD3 R93, PT, PT, R82, 0x100000, RZ ;  /* 0x00100000525d7810 */ /* 0x000fe20007ffe0ff */
[----:B------:R-:W4:Y:S02]  /*224b0*/  LDC R45, c[0x0][0x3a0] ;  /* 0x0000e800ff2d7b82 */ /* 0x000f240000000800 */
[C---:B--2---:R-:W-:Y:S01]  /*224c0*/  IMAD.WIDE R4, R3.reuse, 0x4, R32 ;  /* 0x0000000403047825 */ /* 0x044fe200078e0220 */
[----:B------:R2:W-:Y:S04]  /*224d0*/  STL.64 [R1+0x9f8], R6 ;  /* 0x0009f80601007387 */ /* 0x0005e80000100a00 */
[----:B------:R-:W-:Y:S01]  /*224e0*/  STL.64 [R1+0xa00], R24 ;  /* 0x000a001801007387 */ /* 0x000fe20000100a00 */
[----:B------:R-:W-:Y:S01]  /*224f0*/  IMAD.WIDE R14, R3, 0x4, R62 ;  /* 0x00000004030e7825 */ /* 0x000fe200078e023e */
[----:B------:R-:W5:Y:S02]  /*22500*/  LDC R44, c[0x0][0x3a0] ;  /* 0x0000e800ff2c7b82 */ /* 0x000f640000000800 */
        /* <DEDUP_REMOVED lines=8> */
[----:B------:R1:W-:Y:S01]  /*22590*/  STL.64 [R1+0x9a8], R50 ;  /* 0x0009a83201007387 */ /* 0x0003e20000100a00 */
[----:B------:R-:W-:-:S03]  /*225a0*/  IMAD.WIDE R8, R2, 0x4, R66 ;  /* 0x0000000402087825 */ /* 0x000fc600078e0242 */
[----:B------:R-:W-:Y:S04]  /*225b0*/  STL.64 [R1+0x9b0], R12 ;  /* 0x0009b00c01007387 */ /* 0x000fe80000100a00 */
[----:B------:R-:W-:Y:S01]  /*225c0*/  STL.64 [R1+0x9a0], R52 ;  /* 0x0009a03401007387 */ /* 0x000fe20000100a00 */
[----:B--2---:R-:W-:-:S03]  /*225d0*/  IMAD.WIDE R6, R2, 0x4, R68 ;  /* 0x0000000402067825 */ /* 0x004fc600078e0244 */
[----:B------:R-:W-:Y:S01]  /*225e0*/  LDGSTS.E [R92+0x1000], desc[UR16][R144.64], P4 ;  /* 0x01000000905c7fae */ /* 0x000fe2000a1a1010 */
[----:B-1----:R-:W-:Y:S01]  /*225f0*/  IMAD.WIDE R4, R2, 0x4, R70 ;  /* 0x0000000402047825 */ /* 0x002fe200078e0246 */
[----:B-----5:R-:W-:Y:S01]  /*22600*/  IADD3 R44, PT, PT, R44, -0x2d4, RZ ;  /* 0xfffffd2c2c2c7810 */ /* 0x020fe20007ffe0ff */
[----:B------:R-:W1:Y:S01]  /*22610*/  LDC R69, c[0x0][0x3a0] ;  /* 0x0000e800ff457b82 */ /* 0x000e620000000800 */
[----:B------:R-:W-:Y:S04]  /*22620*/  STL.64 [R1+0x998], R54 ;  /* 0x0009983601007387 */ /* 0x000fe80000100a00 */
[----:B------:R-:W-:Y:S04]  /*22630*/  STL.64 [R1+0x990], R30 ;  /* 0x0009901e01007387 */ /* 0x000fe80000100a00 */
[----:B------:R-:W-:Y:S04]  /*22640*/  STL.64 [R1+0x988], R26 ;  /* 0x0009881a01007387 */ /* 0x000fe80000100a00 */
[----:B------:R-:W-:Y:S04]  /*22650*/  STL.64 [R1+0x980], R20 ;  /* 0x0009801401007387 */ /* 0x000fe80000100a00 */
[----:B------:R-:W-:Y:S04]  /*22660*/  STL.64 [R1+0x978], R14 ;  /* 0x0009780e01007387 */ /* 0x000fe80000100a00 */
[----:B------:R-:W-:Y:S04]  /*22670*/  STL.64 [R1+0x970], R10 ;  /* 0x0009700a01007387 */ /* 0x000fe80000100a00 */
[----:B------:R-:W-:Y:S04]  /*22680*/  STL.64 [R1+0x958], R8 ;  /* 0x0009580801007387 */ /* 0x000fe80000100a00 */
[----:B------:R-:W2:Y:S04]  /*22690*/  LDL.LU.64 R150, [R1+0x11d8] ;  /* 0x0011d80001967983 */ /* 0x000ea80000300a00 */
[----:B------:R-:W-:Y:S04]  /*226a0*/  STL.64 [R1+0x950], R6 ;  /* 0x0009500601007387 */ /* 0x000fe80000100a00 */
[----:B------:R-:W5:Y:S04]  /*226b0*/  LDL.LU.64 R90, [R1+0x11d0] ;  /* 0x0011d000015a7983 */ /* 0x000f680000300a00 */
[----:B------:R-:W-:Y:S04]  /*226c0*/  LDGSTS.E [R92+0x1400], desc[UR16][R142.64], P4 ;  /* 0x014000008e5c7fae */ /* 0x000fe8000a1a1010 */
[----:B------:R-:W-:Y:S04]  /*226d0*/  STL.64 [R1+0x948], R4 ;  /* 0x0009480401007387 */ /* 0x000fe80000100a00 */
[----:B------:R-:W-:Y:S04]  /*226e0*/  LDGSTS.E [R92+0x1800], desc[UR16][R34.64], P4 ;  /* 0x01800000225c7fae */ /* 0x000fe8000a1a1010 */
[----:B------:R-:W2:Y:S04]  /*226f0*/  LDL.LU.64 R148, [R1+0x11c8] ;  /* 0x0011c80001947983 */ /* 0x000ea80000300a00 */
[----:B------:R1:W-:Y:S04]  /*22700*/  LDGSTS.E [R92+0x1c00], desc[UR16][R50.64], P4 ;  /* 0x01c00000325c7fae */ /* 0x0003e8000a1a1010 */
[----:B------:R-:W2:Y:S04]  /*22710*/  LDL.LU.64 R146, [R1+0x11c0] ;  /* 0x0011c00001927983 */ /* 0x000ea80000300a00 */
[----:B------:R-:W2:Y:S04]  /*22720*/  LDL.LU.64 R144, [R1+0x11b8] ;  /* 0x0011b80001907983 */ /* 0x000ea80000300a00 */
[----:B------:R-:W2:Y:S01]  /*22730*/  LDL.LU.64 R142, [R1+0x11b0] ;  /* 0x0011b000018e7983 */ /* 0x000ea20000300a00 */
[----:B-1----:R-:W1:Y:S03]  /*22740*/  LDC R50, c[0x0][0x3a0] ;  /* 0x0000e800ff327b82 */ /* 0x002e660000000800 */
[----:B-----5:R-:W-:Y:S04]  /*22750*/  LDGSTS.E [R91+0x80], desc[UR16][R140.64], P4 ;  /* 0x000800008c5b7fae */ /* 0x020fe8000a1a1010 */
[----:B------:R-:W-:Y:S04]  /*22760*/  LDGSTS.E [R91+0x480], desc[UR16][R138.64], P4 ;  /* 0x004800008a5b7fae */ /* 0x000fe8000a1a1010 */
[----:B------:R-:W-:Y:S04]  /*22770*/  LDGSTS.E [R91+0x880], desc[UR16][R136.64], P4 ;  /* 0x00880000885b7fae */ /* 0x000fe8000a1a1010 */
[----:B------:R-:W5:Y:S04]  /*22780*/  LDL.LU.64 R140, [R1+0x11a8] ;  /* 0x0011a800018c7983 */ /* 0x000f680000300a00 */
[----:B------:R-:W-:Y:S04]  /*22790*/  LDGSTS.E [R91+0xc80], desc[UR16][R134.64], P4 ;  /* 0x00c80000865b7fae */ /* 0x000fe8000a1a1010 */
[----:B------:R-:W2:Y:S04]  /*227a0*/  LDL.LU.64 R138, [R1+0x11a0] ;  /* 0x0011a000018a7983 */ /* 0x000ea80000300a00 */
        /* <DEDUP_REMOVED lines=9> */
[----:B------:R-:W-:Y:S04]  /*22840*/  LDGSTS.E [R90+0x500], desc[UR16][R124.64], P4 ;  /* 0x005000007c5a7fae */ /* 0x000fe8000a1a1010 */
[----:B------:R-:W-:Y:S04]  /*22850*/  LDGSTS.E [R90+0x900], desc[UR16][R88.64], P4 ;  /* 0x00900000585a7fae */ /* 0x000fe8000a1a1010 */
[----:B------:R-:W2:Y:S04]  /*22860*/  LDL.LU.64 R126, [R1+0x1178] ;  /* 0x00117800017e7983 */ /* 0x000ea80000300a00 */
[----:B------:R-:W2:Y:S04]  /*22870*/  LDL.LU.64 R124, [R1+0x1170] ;  /* 0x00117000017c7983 */ /* 0x000ea80000300a00 */
[----:B------:R-:W2:Y:S04]  /*22880*/  LDL.LU.64 R88, [R1+0x1168] ;  /* 0x0011680001587983 */ /* 0x000ea80000300a00 */
[----:B------:R-:W-:Y:S04]  /*22890*/  LDGSTS.E [R90+0xd00], desc[UR16][R122.64], P4 ;  /* 0x00d000007a5a7fae */ /* 0x000fe8000a1a1010 */
[----:B------:R-:W-:Y:S04]  /*228a0*/  LDGSTS.E [R90+0x1100], desc[UR16][R120.64], P4 ;  /* 0x01100000785a7fae */ /* 0x000fe8000a1a1010 */
[----:B------:R-:W-:Y:S04]  /*228b0*/  LDGSTS.E [R90+0x1500], desc[UR16][R118.64], P4 ;  /* 0x01500000765a7fae */ /* 0x000fe8000a1a1010 */
[----:B------:R-:W3:Y:S04]  /*228c0*/  LDL.LU.64 R122, [R1+0x1160] ;  /* 0x00116000017a7983 */ /* 0x000ee80000300a00 */
[----:B------:R-:W3:Y:S04]  /*228d0*/  LDL.LU.64 R120, [R1+0x1158] ;  /* 0x0011580001787983 */ /* 0x000ee80000300a00 */
[----:B------:R-:W3:Y:S04]  /*228e0*/  LDL.LU.64 R118, [R1+0x1150] ;  /* 0x0011500001767983 */ /* 0x000ee80000300a00 */
[----:B------:R1:W-:Y:S04]  /*228f0*/  LDGSTS.E [R90+0x1900], desc[UR16][R38.64], P4 ;  /* 0x01900000265a7fae */ /* 0x0003e8000a1a1010 */
[----:B------:R-:W-:Y:S04]  /*22900*/  LDGSTS.E [R90+0x1d00], desc[UR16][R54.64], P4 ;  /* 0x01d00000365a7fae */ /* 0x000fe8000a1a1010 */
[----:B------:R4:W-:Y:S01]  /*22910*/  STL.64 [R1+0x1070], R90 ;  /* 0x0010705a01007387 */ /* 0x0009e20000100a00 */
[----:B-1----:R-:W1:Y:S03]  /*22920*/  LDC R38, c[0x0][0x3a0] ;  /* 0x0000e800ff267b82 */ /* 0x002e660000000800 */
[----:B----4-:R-:W4:Y:S05]  /*22930*/  LDL.LU.64 R90, [R1+0xa08] ;  /* 0x000a0800015a7983 */ /* 0x010f2a0000300a00 */
[----:B------:R-:W1:Y:S01]  /*22940*/  LDC R39, c[0x0][0x3a0] ;  /* 0x0000e800ff277b82 */ /* 0x000e620000000800 */
[----:B--2---:R-:W-:Y:S04]  /*22950*/  LDGSTS.E [R89+0x180], desc[UR16][R116.64], P4 ;  /* 0x0018000074597fae */ /* 0x004fe8000a1a1010 */
[----:B------:R-:W-:Y:S04]  /*22960*/  LDGSTS.E [R89+0x580], desc[UR16][R114.64], P4 ;  /* 0x0058000072597fae */ /* 0x000fe8000a1a1010 */
        /* <DEDUP_REMOVED lines=17> */
[----:B------:R-:W-:Y:S04]  /*22a80*/  LDGSTS.E [R88+0xe00], desc[UR16][R100.64], P4 ;  /* 0x00e0000064587fae */ /* 0x000fe8000a1a1010 */
[----:B------:R-:W-:Y:S04]  /*22a90*/  LDGSTS.E [R88+0x1200], desc[UR16][R240.64], P4 ;  /* 0x01200000f0587fae */ /* 0x000fe8000a1a1010 */
[----:B------:R-:W3:Y:S04]  /*22aa0*/  LDL.LU.64 R102, [R1+0x1108] ;  /* 0x0011080001667983 */ /* 0x000ee80000300a00 */
[----:B----4-:R-:W-:Y:S04]  /*22ab0*/  LDGSTS.E [R88+0x1600], desc[UR16][R90.64], P4 ;  /* 0x016000005a587fae */ /* 0x010fe8000a1a1010 */
[----:B------:R-:W4:Y:S04]  /*22ac0*/  LDL.LU.64 R100, [R1+0x1100] ;  /* 0x0011000001647983 */ /* 0x000f280000300a00 */
[----:B------:R-:W-:Y:S04]  /*22ad0*/  LDGSTS.E [R88+0x1a00], desc[UR16][R28.64], P4 ;  /* 0x01a000001c587fae */ /* 0x000fe8000a1a1010 */
[----:B------:R-:W-:Y:S04]  /*22ae0*/  LDGSTS.E [R88+0x1e00], desc[UR16][R26.64], P4 ;  /* 0x01e000001a587fae */ /* 0x000fe8000a1a1010 */
[----:B------:R1:W-:Y:S04]  /*22af0*/  STL.64 [R1+0xff0], R88 ;  /* 0x000ff05801007387 */ /* 0x0003e80000100a00 */
[----:B-1----:R-:W3:Y:S04]  /*22b00*/  LDL.LU.64 R88, [R1+0x9f8] ;  /* 0x0009f80001587983 */ /* 0x002ee80000300a00 */
[----:B--2---:R-:W-:Y:S04]  /*22b10*/  LDGSTS.E [R87+0x280], desc[UR16][R98.64], P4 ;  /* 0x0028000062577fae */ /* 0x004fe8000a1a1010 */
[----:B------:R-:W-:Y:S04]  /*22b20*/  LDGSTS.E [R87+0x680], desc[UR16][R96.64], P4 ;  /* 0x0068000060577fae */ /* 0x000fe8000a1a1010 */
[----:B------:R-:W-:Y:S04]  /*22b30*/  LDGSTS.E [R87+0xa80], desc[UR16][R94.64], P4 ;  /* 0x00a800005e577fae */ /* 0x000fe8000a1a1010 */
[----:B------:R-:W-:Y:S04]  /*22b40*/  LDGSTS.E [R87+0xe80], desc[UR16][R246.64], P4 ;  /* 0x00e80000f6577fae */ /* 0x000fe8000a1a1010 */
[----:B------:R-:W-:Y:S04]  /*22b50*/  LDGSTS.E [R87+0x1280], desc[UR16][R248.64], P4 ;  /* 0x01280000f8577fae */ /* 0x000fe8000a1a1010 */
[----:B------:R1:W-:Y:S04]  /*22b60*/  LDGSTS.E [R87+0x1680], desc[UR16][R24.64], P4 ;  /* 0x0168000018577fae */ /* 0x0003e8000a1a1010 */
[----:B------:R-:W2:Y:S04]  /*22b70*/  LDL.LU.64 R98, [R1+0x10f8] ;  /* 0x0010f80001627983 */ /* 0x000ea80000300a00 */
[----:B------:R-:W-:Y:S04]  /*22b80*/  LDGSTS.E [R87+0x1a80], desc[UR16][R22.64], P4 ;  /* 0x01a8000016577fae */ /* 0x000fe8000a1a1010 */
[----:B------:R-:W2:Y:S01]  /*22b90*/  LDL.LU.64 R96, [R1+0x10f0] ;  /* 0x0010f00001607983 */ /* 0x000ea20000300a00 */
[----:B-1----:R-:W1:Y:S03]  /*22ba0*/  LDC R24, c[0x0][0x3a0] ;  /* 0x0000e800ff187b82 */ /* 0x002e660000000800 */
[----:B------:R-:W-:Y:S04]  /*22bb0*/  LDGSTS.E [R87+0x1e80], desc[UR16][R20.64], P4 ;  /* 0x01e8000014577fae */ /* 0x000fe8000a1a1010 */
[----:B------:R-:W2:Y:S04]  /*22bc0*/  LDL.LU.64 R94, [R1+0x10e8] ;  /* 0x0010e800015e7983 */ /* 0x000ea80000300a00 */
[----:B------:R-:W-:Y:S04]  /*22bd0*/  LDGSTS.E [R86+0x300], desc[UR16][R84.64], P4 ;  /* 0x0030000054567fae */ /* 0x000fe8000a1a1010 */
[----:B------:R-:W-:Y:S04]  /*22be0*/  LDGSTS.E [R86+0x700], desc[UR16][R80.64], P4 ;  /* 0x0070000050567fae */ /* 0x000fe8000a1a1010 */
[----:B------:R-:W-:Y:S04]  /*22bf0*/  LDGSTS.E [R86+0xb00], desc[UR16][R78.64], P4 ;  /* 0x00b000004e567fae */ /* 0x000fe8000a1a1010 */
[----:B------:R-:W2:Y:S04]  /*22c00*/  LDL.LU.64 R84, [R1+0x10e0] ;  /* 0x0010e00001547983 */ /* 0x000ea80000300a00 */
[----:B------:R-:W-:Y:S04]  /*22c10*/  LDGSTS.E [R86+0xf00], desc[UR16][R244.64], P4 ;  /* 0x00f00000f4567fae */ /* 0x000fe8000a1a1010 */
[----:B------:R4:W-:Y:S04]  /*22c20*/  LDGSTS.E [R86+0x1300], desc[UR16][R250.64], P4 ;  /* 0x01300000fa567fae */ /* 0x0009e8000a1a1010 */
[----:B------:R-:W5:Y:S04]  /*22c30*/  LDL.LU.64 R80, [R1+0x10d8] ;  /* 0x0010d80001507983 */ /* 0x000f680000300a00 */
[----:B---3--:R-:W-:Y:S04]  /*22c40*/  LDGSTS.E [R86+0x1700], desc[UR16][R88.64], P4 ;  /* 0x0170000058567fae */ /* 0x008fe8000a1a1010 */
[----:B------:R-:W3:Y:S01]  /*22c50*/  LDL.LU.64 R78, [R1+0x10d0] ;  /* 0x0010d000014e7983 */ /* 0x000ee20000300a00 */
[----:B----4-:R-:W4:Y:S03]  /*22c60*/  LDC R251, c[0x0][0x3a0] ;  /* 0x0000e800fffb7b82 */ /* 0x010f260000000800 */
[----:B------:R-:W-:Y:S04]  /*22c70*/  LDGSTS.E [R86+0x1b00], desc[UR16][R18.64], P4 ;  /* 0x01b0000012567fae */ /* 0x000fe8000a1a1010 */
[----:B------:R-:W-:Y:S04]  /*22c80*/  LDGSTS.E [R86+0x1f00], desc[UR16][R14.64], P4 ;  /* 0x01f000000e567fae */ /* 0x000fe8000a1a1010 */
[----:B------:R1:W-:Y:S04]  /*22c90*/  STL.64 [R1+0xf70], R86 ;  /* 0x000f705601007387 */ /* 0x0003e80000100a00 */
[----:B-1----:R-:W3:Y:S04]  /*22ca0*/  LDL.LU.64 R86, [R1+0x9f0] ;  /* 0x0009f00001567983 */ /* 0x002ee80000300a00 */
[----:B--2---:R-:W-:Y:S04]  /*22cb0*/  LDGSTS.E [R85+0x380], desc[UR16][R76.64], P4 ;  /* 0x003800004c557fae */ /* 0x004fe8000a1a1010 */
[----:B------:R-:W-:Y:S04]  /*22cc0*/  LDGSTS.E [R85+0x780], desc[UR16][R74.64], P4 ;  /* 0x007800004a557fae */ /* 0x000fe8000a1a1010 */
[----:B------:R-:W-:Y:S04]  /*22cd0*/  LDGSTS.E [R85+0xb80], desc[UR16][R72.64], P4 ;  /* 0x00b8000048557fae */ /* 0x000fe8000a1a1010 */
[----:B------:R-:W2:Y:S04]  /*22ce0*/  LDL.LU.64 R76, [R1+0x10c8] ;  /* 0x0010c800014c7983 */ /* 0x000ea80000300a00 */
[----:B------:R-:W2:Y:S04]  /*22cf0*/  LDL.LU.64 R74, [R1+0x10c0] ;  /* 0x0010c000014a7983 */ /* 0x000ea80000300a00 */
[----:B------:R-:W2:Y:S04]  /*22d00*/  LDL.LU.64 R72, [R1+0x10b8] ;  /* 0x0010b80001487983 */ /* 0x000ea80000300a00 */
[----:B------:R-:W-:Y:S04]  /*22d10*/  LDGSTS.E [R85+0xf80], desc[UR16][R242.64], P4 ;  /* 0x00f80000f2557fae */ /* 0x000fe8000a1a1010 */
[----:B------:R-:W-:Y:S04]  /*22d20*/  LDGSTS.E [R85+0x1380], desc[UR16][R16.64], P4 ;  /* 0x0138000010557fae */ /* 0x000fe8000a1a1010 */
[----:B---3--:R-:W-:Y:S04]  /*22d30*/  LDGSTS.E [R85+0x1780], desc[UR16][R86.64], P4 ;  /* 0x0178000056557fae */ /* 0x008fe8000a1a1010 */
[----:B------:R-:W-:Y:S04]  /*22d40*/  LDGSTS.E [R85+0x1b80], desc[UR16][R12.64], P4 ;  /* 0x01b800000c557fae */ /* 0x000fe8000a1a1010 */
[----:B------:R-:W-:Y:S04]  /*22d50*/  LDGSTS.E [R85+0x1f80], desc[UR16][R10.64], P4 ;  /* 0x01f800000a557fae */ /* 0x000fe8000a1a1010 */
[----:B------:R-:W0:Y:S01]  /*22d60*/  LDGDEPBAR ;  /* 0x00000000000079af */ /* 0x000e220000000000 */
[----:B------:R-:W-:Y:S06]  /*22d70*/  BAR.SYNC.DEFER_BLOCKING 0x0 ;  /* 0x0000000000007b1d */ /* 0x000fec0000010000 */
[----:B------:R-:W-:Y:S04]  /*22d80*/  STL.64 [R1+0xef0], R84 ;  /* 0x000ef05401007387 */ /* 0x000fe80000100a00 */
[----:B------:R-:W-:Y:S01]  /*22d90*/  @!PT LDS RZ, [RZ] ;  /* 0x00000000fffff984 */ /* 0x000fe20000000800 */
[----:B------:R-:W-:Y:S01]  /*22da0*/  @!PT LDS RZ, [RZ] ;  /* 0x00000000fffff984 */ /* 0x000fe20000000800 */
[----:B------:R-:W-:Y:S01]  /*22db0*/  @!PT LDS RZ, [RZ] ;  /* 0x00000000fffff984 */ /* 0x000fe20000000800 */
[----:B------:R1:W-:Y:S04]  /*22dc0*/  LDGSTS.E [R133+-0x60000], desc[UR16][R8.64], !P5 ;  /* 0xa000000008857fae */ /* 0x0003e8000e9a1010 */
[----:B------:R3:W-:Y:S04]  /*22dd0*/  LDGSTS.E [R93+-0x5fe00], desc[UR16][R6.64], !P5 ;  /* 0xa0200000065d7fae */ /* 0x0007e8000e9a1010 */
[----:B------:R3:W-:Y:S01]  /*22de0*/  LDGSTS.E [R0+-0x5fc00], desc[UR16][R4.64], !P6 ;  /* 0xa040000004007fae */ /* 0x0007e2000f1a1010 */
[----:B-1----:R-:W1:Y:S08]  /*22df0*/  LDC R8, c[0x0][0x3a0] ;  /* 0x0000e800ff087b82 */ /* 0x002e700000000800 */
[----:B---3--:R-:W3:Y:S01]  /*22e00*/  LDC R7, c[0x0][0x3a0] ;  /* 0x0000e800ff077b82 */ /* 0x008ee20000000800 */
[----:B------:R-:W-:Y:S01]  /*22e10*/  VIADD R4, R82, 0x100000 ;  /* 0x0010000052047836 */ /* 0x000fe20000000000 */
[----:B------:R-:W-:-:S04]  /*22e20*/  IADD3 R6, PT, PT, R252, -0x284, RZ ;  /* 0xfffffd7cfc067810 */ /* 0x000fc80007ffe0ff */
[----:B------:R-:W-:Y:S02]  /*22e30*/  ISETP.GE.U32.AND P5, PT, R6, 0x7ffffcfd, PT ;  /* 0x7ffffcfd0600780c */ /* 0x000fe40003fa6070 */
[----:B------:R-:W-:Y:S01]  /*22e40*/  IADD3 R6, PT, PT, R82, 0x100000, RZ ;  /* 0x0010000052067810 */ /* 0x000fe20007ffe0ff */
[----:B----4-:R-:W-:Y:S01]  /*22e50*/  VIADD R5, R251, 0xfffffd7b ;  /* 0xfffffd7bfb057836 */ /* 0x010fe20000000000 */
[----:B------:R-:W4:Y:S01]  /*22e60*/  LDC R9, c[0x0][0x3a0] ;  /* 0x0000e800ff097b82 */ /* 0x000f220000000800 */
[----:B------:R-:W-:-:S03]  /*22e70*/  IMAD.WIDE R16, R2, 0x4, R78 ;  /* 0x0000000402107825 */ /* 0x000fc600078e024e */
[----:B------:R-:W-:Y:S01]  /*22e80*/  ISETP.GE.U32.AND P4, PT, R5, 0x7ffffcfc, PT ;  /* 0x7ffffcfc0500780c */ /* 0x000fe20003f86070 */
[----:B------:R-:W-:Y:S02]  /*22e90*/  VIADD R5, R82, 0x100000 ;  /* 0x0010000052057836 */ /* 0x000fe40000000000 */
[----:B-----5:R-:W-:Y:S01]  /*22ea0*/  IMAD.WIDE R14, R2, 0x4, R80 ;  /* 0x00000004020e7825 */ /* 0x020fe200078e0250 */
[----:B------:R-:W-:Y:S01]  /*22eb0*/  IADD3 R24, PT, PT, R24, -0x2cf, RZ ;  /* 0xfffffd3118187810 */ /* 0x000fe20007ffe0ff */
[----:B------:R-:W5:Y:S01]  /*22ec0*/  LDC R80, c[0x0][0x3a0] ;  /* 0x0000e800ff507b82 */ /* 0x000f620000000800 */
[----:B------:R-:W-:Y:S02]  /*22ed0*/  IADD3 R38, PT, PT, R38, -0x2d2, RZ ;  /* 0xfffffd2e26267810 */ /* 0x000fe40007ffe0ff */
[----:B------:R-:W-:Y:S01]  /*22ee0*/  IADD3 R50, PT, PT, R50, -0x2d6, RZ ;  /* 0xfffffd2a32327810 */ /* 0x000fe20007ffe0ff */
[----:B------:R-:W-:Y:S02]  /*22ef0*/  VIADD R56, R56, 0xfffffd29 ;  /* 0xfffffd2938387836 */ /* 0x000fe40000000000 */
[----:B------:R-:W-:-:S02]  /*22f00*/  VIADD R60, R60, 0xfffffd28 ;  /* 0xfffffd283c3c7836 */ /* 0x000fc40000000000 */
[----:B------:R-:W-:Y:S01]  /*22f10*/  VIADD R68, R82, 0x100000 ;  /* 0x0010000052447836 */ /* 0x000fe20000000000 */
[----:B------:R-:W1:Y:S01]  /*22f20*/  LDC R252, c[0x0][0x3a0] ;  /* 0x0000e800fffc7b82 */ /* 0x000e620000000800 */
[----:B--2---:R-:W-:-:S07]  /*22f30*/  IMAD.WIDE R10, R2, 0x4, R74 ;  /* 0x00000004020a7825 */ /* 0x004fce00078e024a */
[----:B------:R-:W2:Y:S01]  /*22f40*/  LDC R75, c[0x0][0x3a0] ;  /* 0x0000e800ff4b7b82 */ /* 0x000ea20000000800 */
[----:B------:R-:W-:-:S05]  /*22f50*/  IMAD.WIDE R12, R2, 0x4, R72 ;  /* 0x00000004020c7825 */ /* 0x000fca00078e0248 */
[----:B------:R1:W-:Y:S01]  /*22f60*/  STL.64 [R1+0x940], R12 ;  /* 0x0009400c01007387 */ /* 0x0003e20000100a00 */
[C---:B------:R-:W-:Y:S01]  /*22f70*/  IMAD.WIDE R18, R2.reuse, 0x4, R76 ;  /* 0x0000000402127825 */ /* 0x040fe200078e024c */
[----:B------:R-:W2:Y:S02]  /*22f80*/  LDC R74, c[0x0][0x3a0] ;  /* 0x0000e800ff4a7b82 */ /* 0x000ea40000000800 */
[----:B------:R1:W-:Y:S04]  /*22f90*/  LDGSTS.E [R4+-0x5fa00], desc[UR16][R12.64], !P6 ;  /* 0xa06000000c047fae */ /* 0x0003e8000f1a1010 */
[----:B------:R3:W-:Y:S04]  /*22fa0*/  STL.64 [R1+0x938], R10 ;  /* 0x0009380a01007387 */ /* 0x0007e80000100a00 */
[----:B------:R3:W-:Y:S04]  /*22fb0*/  LDGSTS.E [R0+-0x5f800], desc[UR16][R10.64], !P2 ;  /* 0xa08000000a007fae */ /* 0x0007e8000d1a1010 */
[----:B------:R4:W-:Y:S01]  /*22fc0*/  LDGSTS.E [R6+-0x5f600], desc[UR16][R18.64], !P2 ;  /* 0xa0a0000012067fae */ /* 0x0009e2000d1a1010 */
[----:B-1----:R-:W-:-:S02]  /*22fd0*/  IMAD.WIDE R12, R2, 0x4, R94 ;  /* 0x00000004020c7825 */ /* 0x002fc400078e025e */
[----:B------:R-:W1:Y:S01]  /*22fe0*/  LDC R94, c[0x0][0x3a0] ;  /* 0x0000e800ff5e7b82 */ /* 0x000e620000000800 */
[----:B------:R1:W-:Y:S04]  /*22ff0*/  LDGSTS.E [R5+-0x5f400], desc[UR16][R16.64], !P5 ;  /* 0xa0c0000010057fae */ /* 0x0003e8000e9a1010 */
[----:B------:R1:W-:Y:S03]  /*23000*/  LDGSTS.E [R4+-0x5f200], desc[UR16][R14.64], !P5 ;  /* 0xa0e000000e047fae */ /* 0x0003e6000e9a1010 */
[----:B---3--:R-:W3:Y:S01]  /*23010*/  LDC R10, c[0x0][0x3a0] ;  /* 0x0000e800ff0a7b82 */ /* 0x008ee20000000800 */
[----:B----4-:R-:W-:Y:S01]  /*23020*/  IADD3 R6, PT, PT, R8, -0x286, RZ ;  /* 0xfffffd7a08067810 */ /* 0x010fe20007ffe0ff */
[----:B------:R-:W-:Y:S06]  /*23030*/  STL.64 [R1+0x930], R18 ;  /* 0x0009301201007387 */ /* 0x000fec0000100a00 */
[----:B------:R-:W4:Y:S01]  /*23040*/  LDC R11, c[0x0][0x3a0] ;  /* 0x0000e800ff0b7b82 */ /* 0x000f220000000800 */
[----:B------:R-:W-:Y:S01]  /*23050*/  ISETP.GE.U32.AND P2, PT, R6, 0x7ffffcfb, PT ;  /* 0x7ffffcfb0600780c */ /* 0x000fe20003f46070 */
[----:B------:R-:W-:Y:S01]  /*23060*/  VIADD R6, R7, 0xfffffd79 ;  /* 0xfffffd7907067836 */ /* 0x000fe20000000000 */
[----:B------:R1:W-:Y:S05]  /*23070*/  LDGSTS.E [R0+-0x5f000], desc[UR16][R12.64], !P4 ;  /* 0xa10000000c007fae */ /* 0x0003ea000e1a1010 */
[----:B------:R-:W2:Y:S01]  /*23080*/  LDC R8, c[0x0][0x3a0] ;  /* 0x0000e800ff087b82 */ /* 0x000ea20000000800 */
[----:B------:R-:W-:Y:S01]  /*23090*/  ISETP.GE.U32.AND P5, PT, R6, 0x7ffffcfa, PT ;  /* 0x7ffffcfa0600780c */ /* 0x000fe20003fa6070 */
[----:B------:R1:W-:Y:S04]  /*230a0*/  STL.64 [R1+0x928], R16 ;  /* 0x0009281001007387 */ /* 0x0003e80000100a00 */
[----:B------:R1:W-:Y:S01]  /*230b0*/  STL.64 [R1+0x920], R14 ;  /* 0x0009200e01007387 */ /* 0x0003e20000100a00 */
[----:B---3--:R-:W-:Y:S01]  /*230c0*/  IADD3 R6, PT, PT, R10, -0x288, RZ ;  /* 0xfffffd780a067810 */ /* 0x008fe20007ffe0ff */
[----:B------:R-:W3:Y:S02]  /*230d0*/  LDC R7, c[0x0][0x3a0] ;  /* 0x0000e800ff077b82 */ /* 0x000ee40000000800 */
[----:B------:R4:W-:Y:S01]  /*230e0*/  STL.64 [R1+0x918], R12 ;  /* 0x0009180c01007387 */ /* 0x0009e20000100a00 */
[----:B-1----:R-:W-:-:S05]  /*230f0*/  IMAD.WIDE R16, R2, 0x4, R96 ;  /* 0x0000000402107825 */ /* 0x002fca00078e0260 */
[----:B------:R-:W1:Y:S01]  /*23100*/  LDC R10, c[0x0][0x3a0] ;  /* 0x0000e800ff0a7b82 */ /* 0x000e620000000800 */
[C---:B------:R-:W-:Y:S01]  /*23110*/  IMAD.WIDE R14, R2.reuse, 0x4, R98 ;  /* 0x00000004020e7825 */ /* 0x040fe200078e0262 */
[----:B------:R2:W-:Y:S03]  /*23120*/  STL.64 [R1+0x910], R16 ;  /* 0x0009101001007387 */ /* 0x0005e60000100a00 */
[----:B----4-:R-:W-:Y:S01]  /*23130*/  IMAD.WIDE R12, R2, 0x4, R100 ;  /* 0x00000004020c7825 */ /* 0x010fe200078e0264 */
[----:B------:R2:W-:Y:S01]  /*23140*/  LDGSTS.E [R5+-0x5ee00], desc[UR16][R16.64], !P4 ;  /* 0xa120000010057fae */ /* 0x0005e2000e1a1010 */
[----:B------:R-:W-:Y:S01]  /*23150*/  ISETP.GE.U32.AND P4, PT, R6, 0x7ffffcf9, PT ;  /* 0x7ffffcf90600780c */ /* 0x000fe20003f86070 */
[----:B------:R-:W4:Y:S02]  /*23160*/  LDC R95, c[0x0][0x3a0] ;  /* 0x0000e800ff5f7b82 */ /* 0x000f240000000800 */
[----:B------:R5:W-:Y:S01]  /*23170*/  STL.64 [R1+0x518], R14 ;  /* 0x0005180e01007387 */ /* 0x000be20000100a00 */
[----:B------:R-:W-:-:S03]  /*23180*/  VIADD R6, R11, 0xfffffd77 ;  /* 0xfffffd770b067836 */ /* 0x000fc60000000000 */
[----:B------:R5:W-:Y:S02]  /*23190*/  LDGSTS.E [R4+-0x5ec00], desc[UR16][R14.64], !P2 ;  /* 0xa14000000e047fae */ /* 0x000be4000d1a1010 */
[----:B------:R-:W1:Y:S01]  /*231a0*/  LDC R11, c[0x0][0x3a0] ;  /* 0x0000e800ff0b7b82 */ /* 0x000e620000000800 */
[C---:B--2---:R-:W-:Y:S01]  /*231b0*/  IMAD.WIDE R16, R2.reuse, 0x4, R102 ;  /* 0x0000000402107825 */ /* 0x044fe200078e0266 */
[----:B------:R-:W-:Y:S04]  /*231c0*/  LDGSTS.E [R0+-0x5ea00], desc[UR16][R12.64], !P2 ;  /* 0xa16000000c007fae */ /* 0x000fe8000d1a1010 */
[----:B------:R2:W-:Y:S01]  /*231d0*/  LDGSTS.E [R5+-0x5e800], desc[UR16][R16.64], !P5 ;  /* 0xa180000010057fae */ /* 0x0005e2000e9a1010 */
[----:B-----5:R-:W-:-:S03]  /*231e0*/  IMAD.WIDE R14, R2, 0x4, R104 ;  /* 0x00000004020e7825 */ /* 0x020fc600078e0268 */
[----:B------:R5:W-:Y:S01]  /*231f0*/  STL.64 [R1+0x508], R12 ;  /* 0x0005080c01007387 */ /* 0x000be20000100a00 */
[----:B------:R-:W-:Y:S01]  /*23200*/  IADD3 R74, PT, PT, R74, -0x2dc, RZ ;  /* 0xfffffd244a4a7810 */ /* 0x000fe20007ffe0ff */
[----:B------:R-:W1:Y:S02]  /*23210*/  LDC R104, c[0x0][0x3a0] ;  /* 0x0000e800ff687b82 */ /* 0x000e640000000800 */
[----:B------:R3:W-:Y:S01]  /*23220*/  LDGSTS.E [R4+-0x5e600], desc[UR16][R14.64], !P5 ;  /* 0xa1a000000e047fae */ /* 0x0007e2000e9a1010 */
[----:B------:R-:W-:Y:S02]  /*23230*/  ISETP.GE.U32.AND P5, PT, R6, 0x7ffffcf8, PT ;  /* 0x7ffffcf80600780c */ /* 0x000fe40003fa6070 */
[----:B--2---:R-:W-:Y:S01]  /*23240*/  IADD3 R5, PT, PT, R8, -0x28a, RZ ;  /* 0xfffffd7608057810 */ /* 0x004fe20007ffe0ff */
[----:B------:R2:W-:Y:S01]  /*23250*/  STL.64 [R1+0x500], R16 ;  /* 0x0005001001007387 */ /* 0x0005e20000100a00 */
[----:B-----5:R-:W-:Y:S02]  /*23260*/  IMAD.WIDE R12, R2, 0x4, R106 ;  /* 0x00000004020c7825 */ /* 0x020fe400078e026a */
[----:B------:R-:W-:Y:S01]  /*23270*/  ISETP.GE.U32.AND P2, PT, R5, 0x7ffffcf7, PT ;  /* 0x7ffffcf70500780c */ /* 0x000fe20003f46070 */
[----:B------:R3:W-:Y:S01]  /*23280*/  STL.64 [R1+0x4f8], R14 ;  /* 0x0004f80e01007387 */ /* 0x0007e20000100a00 */
[----:B------:R-:W-:Y:S01]  /*23290*/  IADD3 R5, PT, PT, R82, 0x100000, RZ ;  /* 0x0010000052057810 */ /* 0x000fe20007ffe0ff */
[----:B--2---:R-:W-:-:S02]  /*232a0*/  IMAD.WIDE R16, R2, 0x4, R108 ;  /* 0x0000000402107825 */ /* 0x004fc400078e026c */
[----:B------:R2:W-:Y:S02]  /*232b0*/  STL.64 [R1+0x4f0], R12 ;  /* 0x0004f00c01007387 */ /* 0x0005e40000100a00 */
[C---:B------:R-:W-:Y:S02]  /*232c0*/  IMAD.WIDE R18, R2.reuse, 0x4, R124 ;  /* 0x0000000402127825 */ /* 0x040fe400078e027c */
[----:B------:R2:W-:Y:S02]  /*232d0*/  LDGSTS.E [R0+-0x5e400], desc[UR16][R12.64], !P4 ;  /* 0xa1c000000c007fae */ /* 0x0005e4000e1a1010 */
[----:B------:R-:W-:Y:S02]  /*232e0*/  VIADD R75, R75, 0xfffffd25 ;  /* 0xfffffd254b4b7836 */ /* 0x000fe40000000000 */
[----:B---3--:R-:W-:Y:S01]  /*232f0*/  IMAD.WIDE R14, R2, 0x4, R110 ;  /* 0x00000004020e7825 */ /* 0x008fe200078e026e */
[----:B------:R-:W-:Y:S03]  /*23300*/  STL.64 [R1+0x4e0], R16 ;  /* 0x0004e01001007387 */ /* 0x000fe60000100a00 */
[----:B------:R-:W-:Y:S01]  /*23310*/  VIADD R80, R80, 0xfffffd23 ;  /* 0xfffffd2350507836 */ /* 0x000fe20000000000 */
[----:B------:R-:W-:Y:S01]  /*23320*/  LDGSTS.E [R5+-0x5e200], desc[UR16][R16.64], !P4 ;  /* 0xa1e0000010057fae */ /* 0x000fe2000e1a1010 */
[----:B------:R-:W-:Y:S01]  /*23330*/  VIADD R6, R9, 0xfffffd75 ;  /* 0xfffffd7509067836 */ /* 0x000fe20000000000 */
[----:B----4-:R-:W-:Y:S01]  /*23340*/  IADD3 R95, PT, PT, R95, -0x2de, RZ ;  /* 0xfffffd225f5f7810 */ /* 0x010fe20007ffe0ff */
[C---:B--2---:R-:W-:Y:S01]  /*23350*/  IMAD.WIDE R12, R2.reuse, 0x4, R112 ;  /* 0x00000004020c7825 */ /* 0x044fe200078e0270 */
[----:B------:R2:W-:Y:S01]  /*23360*/  STL.64 [R1+0x4d8], R14 ;  /* 0x0004d80e01007387 */ /* 0x0005e20000100a00 */
[----:B------:R-:W3:Y:S03]  /*23370*/  LDC R109, c[0x0][0x3a0] ;  /* 0x0000e800ff6d7b82 */ /* 0x000ee60000000800 */
[----:B------:R2:W-:Y:S01]  /*23380*/  LDGSTS.E [R4+-0x5e000], desc[UR16][R14.64], !P5 ;  /* 0xa20000000e047fae */ /* 0x0005e2000e9a1010 */
[----:B------:R-:W-:-:S03]  /*23390*/  IMAD.WIDE R8, R2, 0x4, R116 ;  /* 0x0000000402087825 */ /* 0x000fc600078e0274 */
[----:B------:R-:W-:Y:S01]  /*233a0*/  STL.64 [R1+0x4d0], R12 ;  /* 0x0004d00c01007387 */ /* 0x000fe20000100a00 */
[----:B------:R-:W-:Y:S01]  /*233b0*/  ISETP.GE.U32.AND P6, PT, R6, 0x7ffffcf6, PT ;  /* 0x7ffffcf60600780c */ /* 0x000fe20003fc6070 */
[----:B------:R-:W-:Y:S01]  /*233c0*/  VIADD R94, R94, 0xfffffd21 ;  /* 0xfffffd215e5e7836 */ /* 0x000fe20000000000 */
[----:B------:R-:W4:Y:S01]  /*233d0*/  LDC R110, c[0x0][0x3a0] ;  /* 0x0000e800ff6e7b82 */ /* 0x000f220000000800 */
[----:B------:R-:W-:Y:S01]  /*233e0*/  LDGSTS.E [R0+-0x5de00], desc[UR16][R12.64], !P5 ;  /* 0xa22000000c007fae */ /* 0x000fe2000e9a1010 */
[----:B--2---:R-:W-:Y:S01]  /*233f0*/  IMAD.WIDE R14, R2, 0x4, R114 ;  /* 0x00000004020e7825 */ /* 0x004fe200078e0272 */
[----:B------:R-:W-:-:S05]  /*23400*/  IADD3 R108, PT, PT, R82, 0x100000, RZ ;  /* 0x00100000526c7810 */ /* 0x000fca0007ffe0ff */
[----:B------:R-:W2:Y:S01]  /*23410*/  LDC R115, c[0x0][0x3a0] ;  /* 0x0000e800ff737b82 */ /* 0x000ea20000000800 */
[----:B------:R-:W-:Y:S04]  /*23420*/  STL.64 [R1+0x4c8], R14 ;  /* 0x0004c80e01007387 */ /* 0x000fe80000100a00 */
[----:B------:R-:W-:Y:S01]  /*23430*/  LDGSTS.E [R5+-0x5dc00], desc[UR16][R14.64], !P2 ;  /* 0xa24000000e057fae */ /* 0x000fe2000d1a1010 */
[----:B------:R-:W-:Y:S02]  /*23440*/  IMAD.WIDE R16, R2, 0x4, R126 ;  /* 0x0000000402107825 */ /* 0x000fe400078e027e */
[----:B------:R-:W5:Y:S01]  /*23450*/  LDC R116, c[0x0][0x3a0] ;  /* 0x0000e800ff747b82 */ /* 0x000f620000000800 */
[----:B------:R1:W-:Y:S04]  /*23460*/  STL.64 [R1+0x4c0], R8 ;  /* 0x0004c00801007387 */ /* 0x0003e80000100a00 */
[----:B------:R1:W-:Y:S01]  /*23470*/  LDGSTS.E [R4+-0x5da00], desc[UR16][R8.64], !P2 ;  /* 0xa260000008047fae */ /* 0x0003e2000d1a1010 */
[----:B------:R-:W-:-:S02]  /*23480*/  VIADD R6, R7, 0xfffffd74 ;  /* 0xfffffd7407067836 */ /* 0x000fc40000000000 */
[----:B------:R-:W2:Y:S08]  /*23490*/  LDC R127, c[0x0][0x3a0] ;  /* 0x0000e800ff7f7b82 */ /* 0x000eb00000000800 */
[----:B-1----:R-:W1:Y:S01]  /*234a0*/  LDC R9, c[0x0][0x3a0] ;  /* 0x0000e800ff097b82 */ /* 0x002e620000000800 */
[----:B------:R-:W-:Y:S01]  /*234b0*/  ISETP.GE.U32.AND P4, PT, R6, 0x7ffffcf5, PT ;  /* 0x7ffffcf50600780c */ /* 0x000fe20003f86070 */
[----:B------:R-:W-:Y:S01]  /*234c0*/  IMAD.WIDE R12, R2, 0x4, R118 ;  /* 0x00000004020c7825 */ /* 0x000fe200078e0276 */
[----:B------:R-:W-:-:S05]  /*234d0*/  IADD3 R6, PT, PT, R11, -0x28d, RZ ;  /* 0xfffffd730b067810 */ /* 0x000fca0007ffe0ff */
[----:B------:R-:W1:Y:S01]  /*234e0*/  LDC R7, c[0x0][0x3a0] ;  /* 0x0000e800ff077b82 */ /* 0x000e620000000800 */
[----:B------:R-:W-:Y:S01]  /*234f0*/  VIADD R5, R10, 0xfffffd72 ;  /* 0xfffffd720a057836 */ /* 0x000fe20000000000 */
[----:B------:R3:W-:Y:S01]  /*23500*/  STL.64 [R1+0x4b0], R12 ;  /* 0x0004b00c01007387 */ /* 0x0007e20000100a00 */
[----:B------:R-:W-:-:S05]  /*23510*/  IMAD.WIDE R14, R2, 0x4, R120 ;  /* 0x00000004020e7825 */ /* 0x000fca00078e0278 */
[----:B------:R-:W2:Y:S01]  /*23520*/  LDC R8, c[0x0][0x3a0] ;  /* 0x0000e800ff087b82 */ /* 0x000ea20000000800 */
[----:B------:R3:W-:Y:S01]  /*23530*/  LDGSTS.E [R0+-0x5d800], desc[UR16][R12.64], !P6 ;  /* 0xa28000000c007fae */ /* 0x0007e2000f1a1010 */
[----:B------:R-:W-:Y:S02]  /*23540*/  ISETP.GE.U32.AND P5, PT, R6, 0x7ffffcf4, PT ;  /* 0x7ffffcf40600780c */ /* 0x000fe40003fa6070 */
[----:B------:R-:W-:Y:S01]  /*23550*/  IADD3 R6, PT, PT, R82, 0x100000, RZ ;  /* 0x0010000052067810 */ /* 0x000fe20007ffe0ff */
[----:B------:R1:W-:Y:S03]  /*23560*/  LDGSTS.E [R4+-0x5d600], desc[UR16][R14.64], !P6 ;  /* 0xa2a000000e047fae */ /* 0x0003e6000f1a1010 */
[----:B------:R-:W4:Y:S01]  /*23570*/  LDC R10, c[0x0][0x3a0] ;  /* 0x0000e800ff0a7b82 */ /* 0x000f220000000800 */
[----:B---3--:R-:W-:Y:S01]  /*23580*/  IMAD.WIDE R12, R2, 0x4, R122 ;  /* 0x00000004020c7825 */ /* 0x008fe200078e027a */
[----:B------:R-:W-:Y:S01]  /*23590*/  ISETP.GE.U32.AND P2, PT, R5, 0x7ffffcf3, PT ;  /* 0x7ffffcf30500780c */ /* 0x000fe20003f46070 */
[----:B------:R3:W-:Y:S05]  /*235a0*/  STL.64 [R1+0x4a8], R14 ;  /* 0x0004a80e01007387 */ /* 0x0007ea0000100a00 */
[----:B------:R-:W4:Y:S01]  /*235b0*/  LDC R11, c[0x0][0x3a0] ;  /* 0x0000e800ff0b7b82 */ /* 0x000f220000000800 */
[----:B------:R-:W-:Y:S01]  /*235c0*/  LDGSTS.E [R0+-0x5d400], desc[UR16][R12.64], !P4 ;  /* 0xa2c000000c007fae */ /* 0x000fe2000e1a1010 */
[----:B------:R-:W-:-:S03]  /*235d0*/  VIADD R5, R82, 0x100000 ;  /* 0x0010000052057836 */ /* 0x000fc60000000000 */
[----:B------:R1:W-:Y:S02]  /*235e0*/  LDGSTS.E [R6+-0x5d200], desc[UR16][R18.64], !P4 ;  /* 0xa2e0000012067fae */ /* 0x0003e4000e1a1010 */
[----:B-1----:R-:W-:Y:S01]  /*235f0*/  VIADD R7, R7, 0xfffffd70 ;  /* 0xfffffd7007077836 */ /* 0x002fe20000000000 */
[----:B------:R-:W1:Y:S01]  /*23600*/  LDC R121, c[0x0][0x3a0] ;  /* 0x0000e800ff797b82 */ /* 0x000e620000000800 */
[----:B---3--:R-:W-:Y:S01]  /*23610*/  IMAD.WIDE R14, R2, 0x4, R128 ;  /* 0x00000004020e7825 */ /* 0x008fe200078e0280 */
[----:B------:R3:W-:Y:S04]  /*23620*/  LDGSTS.E [R5+-0x5d000], desc[UR16][R16.64], !P5 ;  /* 0xa300000010057fae */ /* 0x0007e8000e9a1010 */
[----:B------:R3:W-:Y:S01]  /*23630*/  LDGSTS.E [R4+-0x5ce00], desc[UR16][R14.64], !P5 ;  /* 0xa32000000e047fae */ /* 0x0007e2000e9a1010 */
[----:B------:R-:W-:-:S02]  /*23640*/  IADD3 R6, PT, PT, R9, -0x28f, RZ ;  /* 0xfffffd7109067810 */ /* 0x000fc40007ffe0ff */
[----:B------:R-:W1:Y:S02]  /*23650*/  LDC R9, c[0x0][0x3a0] ;  /* 0x0000e800ff097b82 */ /* 0x000e640000000800 */
[----:B------:R-:W-:Y:S01]  /*23660*/  ISETP.GE.U32.AND P5, PT, R6, 0x7ffffcf2, PT ;  /* 0x7ffffcf20600780c */ /* 0x000fe20003fa6070 */
[----:B------:R3:W-:Y:S01]  /*23670*/  STL.64 [R1+0x4a0], R12 ;  /* 0x0004a00c01007387 */ /* 0x0007e20000100a00 */
[----:B--2---:R-:W-:Y:S02]  /*23680*/  IADD3 R6, PT, PT, R8, -0x291, RZ ;  /* 0xfffffd6f08067810 */ /* 0x004fe40007ffe0ff */
[----:B------:R-:W-:Y:S01]  /*23690*/  ISETP.GE.U32.AND P4, PT, R7, 0x7ffffcf1, PT ;  /* 0x7ffffcf10700780c */ /* 0x000fe20003f86070 */
[----:B------:R-:W-:Y:S01]  /*236a0*/  STL.64 [R1+0x490], R18 ;  /* 0x0004901201007387 */ /* 0x000fe20000100a00 */
[----:B------:R-:W2:Y:S01]  /*236b0*/  LDC R8, c[0x0][0x3a0] ;  /* 0x0000e800ff087b82 */ /* 0x000ea20000000800 */
[----:B------:R-:W-:Y:S02]  /*236c0*/  ISETP.GE.U32.AND P6, PT, R6, 0x7ffffcf0, PT ;  /* 0x7ffffcf00600780c */ /* 0x000fe40003fc6070 */
[----:B------:R5:W-:Y:S01]  /*236d0*/  STL.64 [R1+0x488], R16 ;  /* 0x0004881001007387 */ /* 0x000be20000100a00 */
[----:B---3--:R-:W-:-:S03]  /*236e0*/  IMAD.WIDE R12, R2, 0x4, R130 ;  /* 0x00000004020c7825 */ /* 0x008fc600078e0282 */
[----:B------:R3:W-:Y:S01]  /*236f0*/  STL.64 [R1+0x480], R14 ;  /* 0x0004800e01007387 */ /* 0x0007e20000100a00 */
[----:B------:R-:W2:Y:S01]  /*23700*/  LDC R7, c[0x0][0x3a0] ;  /* 0x0000e800ff077b82 */ /* 0x000ea20000000800 */
[----:B----4-:R-:W-:Y:S02]  /*23710*/  VIADD R6, R10, 0xfffffd6e ;  /* 0xfffffd6e0a067836 */ /* 0x010fe40000000000 */
[----:B------:R4:W-:Y:S01]  /*23720*/  STL.64 [R1+0x478], R12 ;  /* 0x0004780c01007387 */ /* 0x0009e20000100a00 */
[----:B-----5:R-:W-:-:S03]  /*23730*/  IMAD.WIDE R16, R2, 0x4, R134 ;  /* 0x0000000402107825 */ /* 0x020fc600078e0286 */
[----:B------:R4:W-:Y:S01]  /*23740*/  LDGSTS.E [R0+-0x5cc00], desc[UR16][R12.64], !P2 ;  /* 0xa34000000c007fae */ /* 0x0009e2000d1a1010 */
[----:B------:R-:W5:Y:S01]  /*23750*/  LDC R10, c[0x0][0x3a0] ;  /* 0x0000e800ff0a7b82 */ /* 0x000f620000000800 */
[C---:B---3--:R-:W-:Y:S02]  /*23760*/  IMAD.WIDE R14, R2.reuse, 0x4, R136 ;  /* 0x00000004020e7825 */ /* 0x048fe400078e0288 */
[----:B------:R3:W-:Y:S04]  /*23770*/  STL.64 [R1+0x470], R16 ;  /* 0x0004701001007387 */ /* 0x0007e80000100a00 */
[----:B------:R3:W-:Y:S01]  /*23780*/  LDGSTS.E [R5+-0x5ca00], desc[UR16][R16.64], !P2 ;  /* 0xa360000010057fae */ /* 0x0007e2000d1a1010 */
[----:B------:R-:W-:-:S04]  /*23790*/  IMAD.WIDE R18, R2, 0x4, R150 ;  /* 0x0000000402127825 */ /* 0x000fc800078e0296 */
[----:B------:R-:W-:Y:S02]  /*237a0*/  VIADD R109, R109, 0xfffffd1f ;  /* 0xfffffd1f6d6d7836 */ /* 0x000fe40000000000 */
[----:B------:R-:W-:Y:S01]  /*237b0*/  VIADD R114, R82, 0x100000 ;  /* 0x0010000052727836 */ /* 0x000fe20000000000 */
[----:B------:R-:W-:Y:S01]  /*237c0*/  IADD3 R115, PT, PT, R115, -0x2e3, RZ ;  /* 0xfffffd1d73737810 */ /* 0x000fe20007ffe0ff */
[----:B----4-:R-:W-:Y:S01]  /*237d0*/  IMAD.WIDE R12, R2, 0x4, R138 ;  /* 0x00000004020c7825 */ /* 0x010fe200078e028a */
[----:B------:R4:W-:Y:S01]  /*237e0*/  STL.64 [R1+0x468], R14 ;  /* 0x0004680e01007387 */ /* 0x0009e20000100a00 */
[----:B------:R-:W-:Y:S01]  /*237f0*/  ISETP.GE.U32.AND P2, PT, R6, 0x7ffffcef, PT ;  /* 0x7ffffcef0600780c */ /* 0x000fe20003f46070 */
[----:B------:R-:W2:Y:S01]  /*23800*/  LDC R131, c[0x0][0x3a0] ;  /* 0x0000e800ff837b82 */ /* 0x000ea20000000800 */
[----:B---3--:R-:W-:Y:S01]  /*23810*/  IMAD.WIDE R16, R2, 0x4, R140 ;  /* 0x0000000402107825 */ /* 0x008fe200078e028c */
[----:B------:R4:W-:Y:S01]  /*23820*/  LDGSTS.E [R4+-0x5c800], desc[UR16][R14.64], !P5 ;  /* 0xa38000000e047fae */ /* 0x0009e2000e9a1010 */
[----:B-1----:R-:W-:-:S03]  /*23830*/  IADD3 R6, PT, PT, R9, -0x293, RZ ;  /* 0xfffffd6d09067810 */ /* 0x002fc60007ffe0ff */
[----:B------:R1:W-:Y:S02]  /*23840*/  STL.64 [R1+0x458], R12 ;  /* 0x0004580c01007387 */ /* 0x0003e40000100a00 */
[----:B------:R-:W3:Y:S02]  /*23850*/  LDC R9, c[0x0][0x3a0] ;  /* 0x0000e800ff097b82 */ /* 0x000ee40000000800 */
[----:B------:R1:W-:Y:S01]  /*23860*/  LDGSTS.E [R0+-0x5c600], desc[UR16][R12.64], !P5 ;  /* 0xa3a000000c007fae */ /* 0x0003e2000e9a1010 */
[----:B----4-:R-:W-:-:S03]  /*23870*/  IMAD.WIDE R14, R2, 0x4, R142 ;  /* 0x00000004020e7825 */ /* 0x010fc600078e028e */
[----:B------:R-:W-:Y:S01]  /*23880*/  STL.64 [R1+0x450], R16 ;  /* 0x0004501001007387 */ /* 0x000fe20000100a00 */
[----:B------:R-:W-:Y:S01]  /*23890*/  ISETP.GE.U32.AND P5, PT, R6, 0x7ffffcee, PT ;  /* 0x7ffffcee0600780c */ /* 0x000fe20003fa6070 */
[----:B------:R-:W4:Y:S02]  /*238a0*/  LDC R130, c[0x0][0x3a0] ;  /* 0x0000e800ff827b82 */ /* 0x000f240000000800 */
[----:B------:R5:W-:Y:S01]  /*238b0*/  LDGSTS.E [R5+-0x5c400], desc[UR16][R16.64], !P4 ;  /* 0xa3c0000010057fae */ /* 0x000be2000e1a1010 */
[----:B-1----:R-:W-:-:S03]  /*238c0*/  IMAD.WIDE R12, R2, 0x4, R144 ;  /* 0x00000004020c7825 */ /* 0x002fc600078e0290 */
[----:B------:R1:W-:Y:S01]  /*238d0*/  STL.64 [R1+0x440], R14 ;  /* 0x0004400e01007387 */ /* 0x0003e20000100a00 */
[----:B------:R-:W-:Y:S01]  /*238e0*/  IADD3 R6, PT, PT, R82, 0x100000, RZ ;  /* 0x0010000052067810 */ /* 0x000fe20007ffe0ff */
[----:B------:R-:W3:Y:S02]  /*238f0*/  LDC R141, c[0x0][0x3a0] ;  /* 0x0000e800ff8d7b82 */ /* 0x000ee40000000800 */
[----:B------:R1:W-:Y:S04]  /*23900*/  LDGSTS.E [R4+-0x5c200], desc[UR16][R14.64], !P4 ;  /* 0xa3e000000e047fae */ /* 0x0003e8000e1a1010 */
[----:B------:R2:W-:Y:S01]  /*23910*/  STL.64 [R1+0x438], R12 ;  /* 0x0004380c01007387 */ /* 0x0005e20000100a00 */
[----:B-----5:R-:W-:Y:S02]  /*23920*/  VIADD R5, R11, 0xfffffd6c ;  /* 0xfffffd6c0b057836 */ /* 0x020fe40000000000 */
[----:B------:R-:W5:Y:S01]  /*23930*/  LDC R11, c[0x0][0x3a0] ;  /* 0x0000e800ff0b7b82 */ /* 0x000f620000000800 */
[----:B------:R2:W-:Y:S01]  /*23940*/  LDGSTS.E [R0+-0x5c000], desc[UR16][R12.64], !P6 ;  /* 0xa40000000c007fae */ /* 0x0005e2000f1a1010 */
[----:B-1----:R-:W-:Y:S01]  /*23950*/  IMAD.WIDE R14, R2, 0x4, R146 ;  /* 0x00000004020e7825 */ /* 0x002fe200078e0292 */
[----:B------:R-:W-:-:S02]  /*23960*/  ISETP.GE.U32.AND P4, PT, R5, 0x7ffffced, PT ;  /* 0x7ffffced0500780c */ /* 0x000fc40003f86070 */
[----:B------:R-:W-:Y:S01]  /*23970*/  IADD3 R120, PT, PT, R82, 0x100000, RZ ;  /* 0x0010000052787810 */ /* 0x000fe20007ffe0ff */
[C---:B------:R-:W-:Y:S01]  /*23980*/  IMAD.WIDE R16, R2.reuse, 0x4, R152 ;  /* 0x0000000402107825 */ /* 0x040fe200078e0298 */
[----:B------:R1:W-:Y:S03]  /*23990*/  LDGSTS.E [R4+-0x5be00], desc[UR16][R14.64], !P6 ;  /* 0xa42000000e047fae */ /* 0x0003e6000f1a1010 */
[----:B------:R-:W-:Y:S02]  /*239a0*/  VIADD R121, R121, 0xfffffd1b ;  /* 0xfffffd1b79797836 */ /* 0x000fe40000000000 */
[----:B--2---:R-:W-:Y:S01]  /*239b0*/  IMAD.WIDE R12, R2, 0x4, R148 ;  /* 0x00000004020c7825 */ /* 0x004fe200078e0294 */
[----:B------:R1:W-:Y:S01]  /*239c0*/  STL.64 [R1+0x430], R14 ;  /* 0x0004300e01007387 */ /* 0x0003e20000100a00 */
[C---:B------:R-:W-:Y:S01]  /*239d0*/  IADD3 R126, PT, PT, R82.reuse, 0x100000, RZ ;  /* 0x00100000527e7810 */ /* 0x040fe20007ffe0ff */
[----:B------:R-:W2:Y:S02]  /*239e0*/  LDC R147, c[0x0][0x3a0] ;  /* 0x0000e800ff937b82 */ /* 0x000ea40000000800 */
[----:B------:R-:W-:Y:S04]  /*239f0*/  LDGSTS.E [R0+-0x5bc00], desc[UR16][R12.64], !P2 ;  /* 0xa44000000c007fae */ /* 0x000fe8000d1a1010 */
[----:B------:R3:W-:Y:S01]  /*23a00*/  LDGSTS.E [R6+-0x5ba00], desc[UR16][R18.64], !P2 ;  /* 0xa460000012067fae */ /* 0x0007e2000d1a1010 */
[----:B------:R-:W-:-:S02]  /*23a10*/  VIADD R5, R82, 0x100000 ;  /* 0x0010000052057836 */ /* 0x000fc40000000000 */
[----:B------:R-:W-:Y:S01]  /*23a20*/  VIADD R127, R127, 0xfffffd1a ;  /* 0xfffffd1a7f7f7836 */ /* 0x000fe20000000000 */
[----:B----4-:R-:W-:Y:S01]  /*23a30*/  IADD3 R130, PT, PT, R130, -0x2e8, RZ ;  /* 0xfffffd1882827810 */ /* 0x010fe20007ffe0ff */
[----:B-1----:R-:W-:Y:S01]  /*23a40*/  IMAD.WIDE R14, R2, 0x4, R154 ;  /* 0x00000004020e7825 */ /* 0x002fe200078e029a */
[----:B------:R1:W-:Y:S01]  /*23a50*/  LDGSTS.E [R5+-0x5b800], desc[UR16][R16.64], !P5 ;  /* 0xa480000010057fae */ /* 0x0003e2000e9a1010 */
[----:B------:R-:W4:Y:S03]  /*23a60*/  LDC R146, c[0x0][0x3a0] ;  /* 0x0000e800ff927b82 */ /* 0x000f260000000800 */
[----:B------:R1:W-:Y:S01]  /*23a70*/  STL.64 [R1+0x428], R12 ;  /* 0x0004280c01007387 */ /* 0x0003e20000100a00 */
[----:B---3--:R-:W-:-:S03]  /*23a80*/  IADD3 R6, PT, PT, R8, -0x295, RZ ;  /* 0xfffffd6b08067810 */ /* 0x008fc60007ffe0ff */
[----:B------:R3:W-:Y:S01]  /*23a90*/  LDGSTS.E [R4+-0x5b600], desc[UR16][R14.64], !P5 ;  /* 0xa4a000000e047fae */ /* 0x0007e2000e9a1010 */
[----:B------:R-:W2:Y:S01]  /*23aa0*/  LDC R8, c[0x0][0x3a0] ;  /* 0x0000e800ff087b82 */ /* 0x000ea20000000800 */
[----:B------:R-:W-:Y:S01]  /*23ab0*/  ISETP.GE.U32.AND P2, PT, R6, 0x7ffffcec, PT ;  /* 0x7ffffcec0600780c */ /* 0x000fe20003f46070 */
[----:B------:R-:W-:Y:S01]  /*23ac0*/  VIADD R6, R7, 0xfffffd6a ;  /* 0xfffffd6a07067836 */ /* 0x000fe20000000000 */
[----:B------:R-:W-:Y:S04]  /*23ad0*/  STL.64 [R1+0x420], R18 ;  /* 0x0004201201007387 */ /* 0x000fe80000100a00 */
[----:B------:R-:W-:Y:S01]  /*23ae0*/  ISETP.GE.U32.AND P5, PT, R6, 0x7ffffceb, PT ;  /* 0x7ffffceb0600780c */ /* 0x000fe20003fa6070 */
[----:B-1----:R-:W-:Y:S01]  /*23af0*/  IMAD.WIDE R12, R2, 0x4, R156 ;  /* 0x00000004020c7825 */ /* 0x002fe200078e029c */
[----:B------:R1:W-:Y:S01]  /*23b00*/  STL.64 [R1+0x418], R16 ;  /* 0x0004181001007387 */ /* 0x0003e20000100a00 */
[----:B------:R-:W-:Y:S01]  /*23b10*/  IADD3 R6, PT, PT, R10, -0x297, RZ ;  /* 0xfffffd690a067810 */ /* 0x000fe20007ffe0ff */
[----:B------:R-:W2:Y:S02]  /*23b20*/  LDC R7, c[0x0][0x3a0] ;  /* 0x0000e800ff077b82 */ /* 0x000ea40000000800 */
[----:B------:R3:W-:Y:S04]  /*23b30*/  STL.64 [R1+0x408], R14 ;  /* 0x0004080e01007387 */ /* 0x0007e80000100a00 */
[----:B------:R5:W-:Y:S02]  /*23b40*/  STL.64 [R1+0x3f8], R12 ;  /* 0x0003f80c01007387 */ /* 0x000be40000100a00 */
[----:B------:R-:W2:Y:S01]  /*23b50*/  LDC R10, c[0x0][0x3a0] ;  /* 0x0000e800ff0a7b82 */ /* 0x000ea20000000800 */
[C---:B-1----:R-:W-:Y:S01]  /*23b60*/  IMAD.WIDE R16, R2.reuse, 0x4, R158 ;  /* 0x0000000402107825 */ /* 0x042fe200078e029e */
[----:B------:R5:W-:Y:S03]  /*23b70*/  LDGSTS.E [R0+-0x5b400], desc[UR16][R12.64], !P4 ;  /* 0xa4c000000c007fae */ /* 0x000be6000e1a1010 */
[----:B---3--:R-:W-:Y:S01]  /*23b80*/  IMAD.WIDE R14, R2, 0x4, R160 ;  /* 0x00000004020e7825 */ /* 0x008fe200078e02a0 */
[----:B------:R1:W-:Y:S03]  /*23b90*/  STL.64 [R1+0x3f0], R16 ;  /* 0x0003f01001007387 */ /* 0x0003e60000100a00 */
[----:B------:R-:W-:Y:S01]  /*23ba0*/  VIADD R131, R131, 0xfffffd19 ;  /* 0xfffffd1983837836 */ /* 0x000fe20000000000 */
[----:B------:R1:W-:Y:S01]  /*23bb0*/  LDGSTS.E [R5+-0x5b200], desc[UR16][R16.64], !P4 ;  /* 0xa4e0000010057fae */ /* 0x0003e2000e1a1010 */
[----:B------:R-:W-:Y:S01]  /*23bc0*/  ISETP.GE.U32.AND P4, PT, R6, 0x7ffffcea, PT ;  /* 0x7ffffcea0600780c */ /* 0x000fe20003f86070 */
[----:B------:R-:W-:-:S04]  /*23bd0*/  IMAD.WIDE R18, R2, 0x4, R186 ;  /* 0x0000000402127825 */ /* 0x000fc800078e02ba */
[----:B------:R-:W-:Y:S01]  /*23be0*/  VIADD R140, R82, 0x100000 ;  /* 0x00100000528c7836 */ /* 0x000fe20000000000 */
[----:B------:R3:W-:Y:S01]  /*23bf0*/  STL.64 [R1+0x3e8], R14 ;  /* 0x0003e80e01007387 */ /* 0x0007e20000100a00 */
[----:B-----5:R-:W-:Y:S01]  /*23c00*/  IMAD.WIDE R12, R2, 0x4, R162 ;  /* 0x00000004020c7825 */ /* 0x020fe200078e02a2 */
[----:B----4-:R-:W-:Y:S01]  /*23c10*/  IADD3 R146, PT, PT, R146, -0x2eb, RZ ;  /* 0xfffffd1592927810 */ /* 0x010fe20007ffe0ff */
[----:B------:R-:W4:Y:S01]  /*23c20*/  LDC R152, c[0x0][0x3a0] ;  /* 0x0000e800ff987b82 */ /* 0x000f220000000800 */
[----:B------:R3:W-:Y:S01]  /*23c30*/  LDGSTS.E [R4+-0x5b000], desc[UR16][R14.64], !P2 ;  /* 0xa50000000e047fae */ /* 0x0007e2000d1a1010 */
[----:B-1----:R-:W-:-:S03]  /*23c40*/  IMAD.WIDE R16, R2, 0x4, R164 ;  /* 0x0000000402107825 */ /* 0x002fc600078e02a4 */
[----:B------:R-:W-:Y:S01]  /*23c50*/  LDGSTS.E [R0+-0x5ae00], desc[UR16][R12.64], !P2 ;  /* 0xa52000000c007fae */ /* 0x000fe2000d1a1010 */
[----:B------:R-:W-:Y:S02]  /*23c60*/  VIADD R6, R11, 0xfffffd68 ;  /* 0xfffffd680b067836 */ /* 0x000fe40000000000 */
[----:B------:R-:W1:Y:S01]  /*23c70*/  LDC R11, c[0x0][0x3a0] ;  /* 0x0000e800ff0b7b82 */ /* 0x000e620000000800 */
[----:B------:R2:W-:Y:S01]  /*23c80*/  LDGSTS.E [R5+-0x5ac00], desc[UR16][R16.64], !P5 ;  /* 0xa540000010057fae */ /* 0x0005e2000e9a1010 */
[----:B---3--:R-:W-:-:S03]  /*23c90*/  IMAD.WIDE R14, R2, 0x4, R166 ;  /* 0x00000004020e7825 */ /* 0x008fc600078e02a6 */
[----:B------:R3:W-:Y:S03]  /*23ca0*/  STL.64 [R1+0x3e0], R12 ;  /* 0x0003e00c01007387 */ /* 0x0007e60000100a00 */
[----:B------:R-:W5:Y:S01]  /*23cb0*/  LDC R156, c[0x0][0x3a0] ;  /* 0x0000e800ff9c7b82 */ /* 0x000f620000000800 */
[----:B------:R4:W-:Y:S01]  /*23cc0*/  LDGSTS.E [R4+-0x5aa00], desc[UR16][R14.64], !P5 ;  /* 0xa56000000e047fae */ /* 0x0009e2000e9a1010 */
[----:B------:R-:W-:Y:S02]  /*23cd0*/  ISETP.GE.U32.AND P5, PT, R6, 0x7ffffce9, PT ;  /* 0x7ffffce90600780c */ /* 0x000fe40003fa6070 */
[----:B--2---:R-:W-:Y:S01]  /*23ce0*/  IADD3 R5, PT, PT, R8, -0x299, RZ ;  /* 0xfffffd6708057810 */ /* 0x004fe20007ffe0ff */
[----:B------:R2:W-:Y:S01]  /*23cf0*/  STL.64 [R1+0x3d0], R16 ;  /* 0x0003d01001007387 */ /* 0x0005e20000100a00 */
[----:B------:R-:W-:Y:S02]  /*23d00*/  VIADD R147, R147, 0xfffffd16 ;  /* 0xfffffd1693937836 */ /* 0x000fe40000000000 */
[----:B------:R-:W1:Y:S01]  /*23d10*/  LDC R157, c[0x0][0x3a0] ;  /* 0x0000e800ff9d7b82 */ /* 0x000e620000000800 */
[----:B------:R-:W-:Y:S01]  /*23d20*/  ISETP.GE.U32.AND P2, PT, R5, 0x7ffffce8, PT ;  /* 0x7ffffce80500780c */ /* 0x000fe20003f46070 */
[----:B---3--:R-:W-:Y:S01]  /*23d30*/  IMAD.WIDE R12, R2, 0x4, R168 ;  /* 0x00000004020c7825 */ /* 0x008fe200078e02a8 */
[----:B------:R3:W-:Y:S01]  /*23d40*/  STL.64 [R1+0x3c8], R14 ;  /* 0x0003c80e01007387 */ /* 0x0007e20000100a00 */
[----:B------:R-:W-:-:S02]  /*23d50*/  IADD3 R5, PT, PT, R82, 0x100000, RZ ;  /* 0x0010000052057810 */ /* 0x000fc40007ffe0ff */
[----:B----4-:R-:W-:Y:S02]  /*23d60*/  VIADD R152, R152, 0xfffffd14 ;  /* 0xfffffd1498987836 */ /* 0x010fe40000000000 */
[----:B------:R-:W4:Y:S01]  /*23d70*/  LDC R165, c[0x0][0x3a0] ;  /* 0x0000e800ffa57b82 */ /* 0x000f220000000800 */
[C---:B--2---:R-:W-:Y:S01]  /*23d80*/  IMAD.WIDE R16, R2.reuse, 0x4, R170 ;  /* 0x0000000402107825 */ /* 0x044fe200078e02aa */
[----:B------:R2:W-:Y:S03]  /*23d90*/  STL.64 [R1+0x3c0], R12 ;  /* 0x0003c00c01007387 */ /* 0x0005e60000100a00 */
[----:B---3--:R-:W-:Y:S01]  /*23da0*/  IMAD.WIDE R14, R2, 0x4, R172 ;  /* 0x00000004020e7825 */ /* 0x008fe200078e02ac */
[----:B------:R2:W-:Y:S01]  /*23db0*/  LDGSTS.E [R0+-0x5a800], desc[UR16][R12.64], !P4 ;  /* 0xa58000000c007fae */ /* 0x0005e2000e1a1010 */
[----:B-----5:R-:W-:Y:S01]  /*23dc0*/  IADD3 R156, PT, PT, R156, -0x2ed, RZ ;  /* 0xfffffd139c9c7810 */ /* 0x020fe20007ffe0ff */
[----:B------:R-:W3:Y:S02]  /*23dd0*/  LDC R170, c[0x0][0x3a0] ;  /* 0x0000e800ffaa7b82 */ /* 0x000ee40000000800 */
[----:B------:R-:W-:Y:S01]  /*23de0*/  STL.64 [R1+0x3b8], R16 ;  /* 0x0003b81001007387 */ /* 0x000fe20000100a00 */
[----:B------:R-:W-:-:S03]  /*23df0*/  VIADD R6, R9, 0xfffffd66 ;  /* 0xfffffd6609067836 */ /* 0x000fc60000000000 */
[----:B------:R-:W-:Y:S01]  /*23e00*/  LDGSTS.E [R5+-0x5a600], desc[UR16][R16.64], !P4 ;  /* 0xa5a0000010057fae */ /* 0x000fe2000e1a1010 */
[C---:B------:R-:W-:Y:S01]  /*23e10*/  IMAD.WIDE R8, R2.reuse, 0x4, R178 ;  /* 0x0000000402087825 */ /* 0x040fe200078e02b2 */
[----:B------:R-:W5:Y:S02]  /*23e20*/  LDC R171, c[0x0][0x3a0] ;  /* 0x0000e800ffab7b82 */ /* 0x000f640000000800 */
[----:B------:R1:W-:Y:S01]  /*23e30*/  STL.64 [R1+0x3a8], R14 ;  /* 0x0003a80e01007387 */ /* 0x0003e20000100a00 */
[----:B--2---:R-:W-:-:S03]  /*23e40*/  IMAD.WIDE R12, R2, 0x4, R174 ;  /* 0x00000004020c7825 */ /* 0x004fc600078e02ae */
[----:B------:R1:W-:Y:S04]  /*23e50*/  LDGSTS.E [R4+-0x5a400], desc[UR16][R14.64], !P5 ;  /* 0xa5c000000e047fae */ /* 0x0003e8000e9a1010 */
[----:B------:R2:W-:Y:S04]  /*23e60*/  STL.64 [R1+0x3a0], R12 ;  /* 0x0003a00c01007387 */ /* 0x0005e80000100a00 */
[----:B------:R2:W-:Y:S01]  /*23e70*/  LDGSTS.E [R0+-0x5a200], desc[UR16][R12.64], !P5 ;  /* 0xa5e000000c007fae */ /* 0x0005e2000e9a1010 */
[----:B-1----:R-:W-:Y:S01]  /*23e80*/  IMAD.WIDE R14, R2, 0x4, R176 ;  /* 0x00000004020e7825 */ /* 0x002fe200078e02b0 */
[----:B------:R-:W-:Y:S01]  /*23e90*/  ISETP.GE.U32.AND P6, PT, R6, 0x7ffffce7, PT ;  /* 0x7ffffce70600780c */ /* 0x000fe20003fc6070 */
[----:B------:R-:W1:Y:S03]  /*23ea0*/  LDC R176, c[0x0][0x3a0] ;  /* 0x0000e800ffb07b82 */ /* 0x000e660000000800 */
[----:B------:R-:W-:Y:S04]  /*23eb0*/  STL.64 [R1+0x398], R14 ;  /* 0x0003980e01007387 */ /* 0x000fe80000100a00 */
[----:B------:R-:W-:Y:S01]  /*23ec0*/  LDGSTS.E [R5+-0x5a000], desc[UR16][R14.64], !P2 ;  /* 0xa60000000e057fae */ /* 0x000fe2000d1a1010 */
[----:B--2---:R-:W-:Y:S01]  /*23ed0*/  IMAD.WIDE R12, R2, 0x4, R180 ;  /* 0x00000004020c7825 */ /* 0x004fe200078e02b4 */
[----:B------:R-:W-:Y:S01]  /*23ee0*/  IADD3 R164, PT, PT, R82, 0x100000, RZ ;  /* 0x0010000052a47810 */ /* 0x000fe20007ffe0ff */
[----:B------:R-:W2:Y:S01]  /*23ef0*/  LDC R177, c[0x0][0x3a0] ;  /* 0x0000e800ffb17b82 */ /* 0x000ea20000000800 */
[----:B------:R3:W-:Y:S04]  /*23f00*/  STL.64 [R1+0x390], R8 ;  /* 0x0003900801007387 */ /* 0x0007e80000100a00 */
[----:B------:R3:W-:Y:S01]  /*23f10*/  LDGSTS.E [R4+-0x59e00], desc[UR16][R8.64], !P2 ;  /* 0xa620000008047fae */ /* 0x0007e2000d1a1010 */
[----:B------:R-:W-:-:S02]  /*23f20*/  VIADD R6, R7, 0xfffffd65 ;  /* 0xfffffd6507067836 */ /* 0x000fc40000000000 */
[----:B------:R-:W1:Y:S01]  /*23f30*/  LDC R7, c[0x0][0x3a0] ;  /* 0x0000e800ff077b82 */ /* 0x000e620000000800 */
[----:B------:R4:W-:Y:S07]  /*23f40*/  STL.64 [R1+0x380], R12 ;  /* 0x0003800c01007387 */ /* 0x0009ee0000100a00 */
[----:B---3--:R-:W3:Y:S01]  /*23f50*/  LDC R9, c[0x0][0x3a0] ;  /* 0x0000e800ff097b82 */ /* 0x008ee20000000800 */
[----:B------:R-:W-:Y:S01]  /*23f60*/  ISETP.GE.U32.AND P4, PT, R6, 0x7ffffce6, PT ;  /* 0x7ffffce60600780c */ /* 0x000fe20003f86070 */
[----:B------:R4:W-:Y:S01]  /*23f70*/  LDGSTS.E [R0+-0x59c00], desc[UR16][R12.64], !P6 ;  /* 0xa64000000c007fae */ /* 0x0009e2000f1a1010 */
[----:B------:R-:W-:Y:S01]  /*23f80*/  IADD3 R6, PT, PT, R11, -0x29c, RZ ;  /* 0xfffffd640b067810 */ /* 0x000fe20007ffe0ff */
[----:B------:R-:W-:-:S04]  /*23f90*/  IMAD.WIDE R14, R2, 0x4, R182 ;  /* 0x00000004020e7825 */ /* 0x000fc800078e02b6 */
[----:B------:R-:W2:Y:S01]  /*23fa0*/  LDC R8, c[0x0][0x3a0] ;  /* 0x0000e800ff087b82 */ /* 0x000ea20000000800 */
[----:B------:R-:W-:Y:S01]  /*23fb0*/  ISETP.GE.U32.AND P5, PT, R6, 0x7ffffce5, PT ;  /* 0x7ffffce50600780c */ /* 0x000fe20003fa6070 */
[----:B------:R-:W-:Y:S01]  /*23fc0*/  VIADD R5, R10, 0xfffffd63 ;  /* 0xfffffd630a057836 */ /* 0x000fe20000000000 */
[----:B------:R-:W-:Y:S01]  /*23fd0*/  IADD3 R6, PT, PT, R82, 0x100000, RZ ;  /* 0x0010000052067810 */ /* 0x000fe20007ffe0ff */
[----:B------:R-:W-:Y:S01]  /*23fe0*/  LDGSTS.E [R4+-0x59a00], desc[UR16][R14.64], !P6 ;  /* 0xa66000000e047fae */ /* 0x000fe2000f1a1010 */
[----:B----4-:R-:W-:-:S03]  /*23ff0*/  IMAD.WIDE R12, R2, 0x4, R184 ;  /* 0x00000004020c7825 */ /* 0x010fc600078e02b8 */
[----:B------:R-:W4:Y:S02]  /*24000*/  LDC R10, c[0x0][0x3a0] ;  /* 0x0000e800ff0a7b82 */ /* 0x000f240000000800 */
[----:B------:R-:W-:Y:S01]  /*24010*/  LDGSTS.E [R0+-0x59800], desc[UR16][R12.64], !P4 ;  /* 0xa68000000c007fae */ /* 0x000fe2000e1a1010 */
[----:B------:R-:W-:-:S03]  /*24020*/  ISETP.GE.U32.AND P2, PT, R5, 0x7ffffce4, PT ;  /* 0x7ffffce40500780c */ /* 0x000fc60003f46070 */
[----:B------:R3:W-:Y:S02]  /*24030*/  LDGSTS.E [R6+-0x59600], desc[UR16][R18.64], !P4 ;  /* 0xa6a0000012067fae */ /* 0x0007e4000e1a1010 */
[----:B------:R-:W4:Y:S01]  /*24040*/  LDC R11, c[0x0][0x3a0] ;  /* 0x0000e800ff0b7b82 */ /* 0x000f220000000800 */
[----:B------:R-:W-:Y:S01]  /*24050*/  VIADD R5, R82, 0x100000 ;  /* 0x0010000052057836 */ /* 0x000fe20000000000 */
[----:B------:R1:W-:Y:S01]  /*24060*/  STL.64 [R1+0x378], R14 ;  /* 0x0003780e01007387 */ /* 0x0003e20000100a00 */
[----:B------:R-:W-:-:S04]  /*24070*/  IMAD.WIDE R16, R2, 0x4, R188 ;  /* 0x0000000402107825 */ /* 0x000fc800078e02bc */
[----:B-1----:R-:W-:Y:S01]  /*24080*/  VIADD R7, R7, 0xfffffd61 ;  /* 0xfffffd6107077836 */ /* 0x002fe20000000000 */
[----:B------:R1:W-:Y:S01]  /*24090*/  LDGSTS.E [R5+-0x59400], desc[UR16][R16.64], !P5 ;  /* 0xa6c0000010057fae */ /* 0x0003e2000e9a1010 */
[----:B------:R-:W-:Y:S01]  /*240a0*/  VIADD R170, R170, 0xfffffd10 ;  /* 0xfffffd10aaaa7836 */ /* 0x000fe20000000000 */
[----:B---3--:R-:W-:Y:S01]  /*240b0*/  IADD3 R6, PT, PT, R9, -0x29e, RZ ;  /* 0xfffffd6209067810 */ /* 0x008fe20007ffe0ff */
[----:B------:R-:W3:Y:S01]  /*240c0*/  LDC R182, c[0x0][0x3a0] ;  /* 0x0000e800ffb67b82 */ /* 0x000ee20000000800 */
[----:B------:R-:W-:-:S07]  /*240d0*/  IMAD.WIDE R14, R2, 0x4, R190 ;  /* 0x00000004020e7825 */ /* 0x000fce00078e02be */
[----:B------:R-:W5:Y:S01]  /*240e0*/  LDC R9, c[0x0][0x3a0] ;  /* 0x0000e800ff097b82 */ /* 0x000f620000000800 */
[----:B------:R1:W-:Y:S01]  /*240f0*/  LDGSTS.E [R4+-0x59200], desc[UR16][R14.64], !P5 ;  /* 0xa6e000000e047fae */ /* 0x0003e2000e9a1010 */
[----:B------:R-:W-:Y:S02]  /*24100*/  ISETP.GE.U32.AND P5, PT, R6, 0x7ffffce3, PT ;  /* 0x7ffffce30600780c */ /* 0x000fe40003fa6070 */
[----:B------:R-:W-:Y:S01]  /*24110*/  ISETP.GE.U32.AND P4, PT, R7, 0x7ffffce2, PT ;  /* 0x7ffffce20700780c */ /* 0x000fe20003f86070 */
[----:B------:R1:W-:Y:S01]  /*24120*/  STL.64 [R1+0x370], R12 ;  /* 0x0003700c01007387 */ /* 0x0003e20000100a00 */
[----:B--2---:R-:W-:Y:S02]  /*24130*/  IADD3 R6, PT, PT, R8, -0x2a0, RZ ;  /* 0xfffffd6008067810 */ /* 0x004fe40007ffe0ff */
[----:B------:R-:W2:Y:S01]  /*24140*/  LDC R8, c[0x0][0x3a0] ;  /* 0x0000e800ff087b82 */ /* 0x000ea20000000800 */
[----:B------:R-:W-:Y:S04]  /*24150*/  STL.64 [R1+0x368], R18 ;  /* 0x0003681201007387 */ /* 0x000fe80000100a00 */
[----:B------:R4:W-:Y:S03]  /*24160*/  STL.64 [R1+0x358], R16 ;  /* 0x0003581001007387 */ /* 0x0009e60000100a00 */
[----:B------:R-:W2:Y:S01]  /*24170*/  LDC R7, c[0x0][0x3a0] ;  /* 0x0000e800ff077b82 */ /* 0x000ea20000000800 */
[----:B-1----:R-:W-:Y:S01]  /*24180*/  IMAD.WIDE R12, R2, 0x4, R192 ;  /* 0x00000004020c7825 */ /* 0x002fe200078e02c0 */
[----:B------:R1:W-:Y:S01]  /*24190*/  STL.64 [R1+0x350], R14 ;  /* 0x0003500e01007387 */ /* 0x0003e20000100a00 */
[----:B------:R-:W-:-:S02]  /*241a0*/  ISETP.GE.U32.AND P6, PT, R6, 0x7ffffce1, PT ;  /* 0x7ffffce10600780c */ /* 0x000fc40003fc6070 */
[----:B------:R-:W-:-:S03]  /*241b0*/  VIADD R176, R176, 0xfffffd0e ;  /* 0xfffffd0eb0b07836 */ /* 0x000fc60000000000 */
[----:B------:R-:W2:Y:S01]  /*241c0*/  LDC R188, c[0x0][0x3a0] ;  /* 0x0000e800ffbc7b82 */ /* 0x000ea20000000800 */
[----:B----4-:R-:W-:Y:S01]  /*241d0*/  IMAD.WIDE R16, R2, 0x4, R194 ;  /* 0x0000000402107825 */ /* 0x010fe200078e02c2 */
[----:B------:R4:W-:Y:S03]  /*241e0*/  STL.64 [R1+0x348], R12 ;  /* 0x0003480c01007387 */ /* 0x0009e60000100a00 */
[----:B------:R-:W-:Y:S01]  /*241f0*/  VIADD R6, R10, 0xfffffd5f ;  /* 0xfffffd5f0a067836 */ /* 0x000fe20000000000 */
[----:B------:R4:W-:Y:S01]  /*24200*/  LDGSTS.E [R0+-0x59000], desc[UR16][R12.64], !P2 ;  /* 0xa70000000c007fae */ /* 0x0009e2000d1a1010 */
[C---:B-1----:R-:W-:Y:S01]  /*24210*/  IMAD.WIDE R14, R2.reuse, 0x4, R196 ;  /* 0x00000004020e7825 */ /* 0x042fe200078e02c4 */
[----:B------:R-:W1:Y:S02]  /*24220*/  LDC R10, c[0x0][0x3a0] ;  /* 0x0000e800ff0a7b82 */ /* 0x000e640000000800 */
[----:B------:R3:W-:Y:S04]  /*24230*/  STL.64 [R1+0x340], R16 ;  /* 0x0003401001007387 */ /* 0x0007e80000100a00 */
[----:B------:R5:W-:Y:S01]  /*24240*/  LDGSTS.E [R5+-0x58e00], desc[UR16][R16.64], !P2 ;  /* 0xa720000010057fae */ /* 0x000be2000d1a1010 */
[C---:B------:R-:W-:Y:S01]  /*24250*/  IMAD.WIDE R18, R2.reuse, 0x4, R210 ;  /* 0x0000000402127825 */ /* 0x040fe200078e02d2 */
[----:B------:R-:W1:Y:S03]  /*24260*/  LDC R192, c[0x0][0x3a0] ;  /* 0x0000e800ffc07b82 */ /* 0x000e660000000800 */
[----:B----4-:R-:W-:Y:S01]  /*24270*/  IMAD.WIDE R12, R2, 0x4, R198 ;  /* 0x00000004020c7825 */ /* 0x010fe200078e02c6 */
[----:B------:R4:W-:Y:S01]  /*24280*/  LDGSTS.E [R4+-0x58c00], desc[UR16][R14.64], !P5 ;  /* 0xa74000000e047fae */ /* 0x0009e2000e9a1010 */
[----:B------:R-:W-:-:S02]  /*24290*/  ISETP.GE.U32.AND P2, PT, R6, 0x7ffffce0, PT ;  /* 0x7ffffce00600780c */ /* 0x000fc40003f46070 */
[----:B---3--:R-:W-:Y:S01]  /*242a0*/  VIADD R182, R182, 0xfffffd0c ;  /* 0xfffffd0cb6b67836 */ /* 0x008fe20000000000 */
[----:B------:R4:W-:Y:S01]  /*242b0*/  STL.64 [R1+0x330], R14 ;  /* 0x0003300e01007387 */ /* 0x0009e20000100a00 */
[----:B------:R-:W3:Y:S01]  /*242c0*/  LDC R193, c[0x0][0x3a0] ;  /* 0x0000e800ffc17b82 */ /* 0x000ee20000000800 */
[C---:B-----5:R-:W-:Y:S01]  /*242d0*/  IMAD.WIDE R16, R2.reuse, 0x4, R200 ;  /* 0x0000000402107825 */ /* 0x060fe200078e02c8 */
[----:B------:R-:W-:Y:S01]  /*242e0*/  IADD3 R6, PT, PT, R9, -0x2a2, RZ ;  /* 0xfffffd5e09067810 */ /* 0x000fe20007ffe0ff */
[----:B------:R-:W-:Y:S04]  /*242f0*/  LDGSTS.E [R0+-0x58a00], desc[UR16][R12.64], !P5 ;  /* 0xa76000000c007fae */ /* 0x000fe8000e9a1010 */
[----:B------:R5:W-:Y:S01]  /*24300*/  LDGSTS.E [R5+-0x58800], desc[UR16][R16.64], !P4 ;  /* 0xa780000010057fae */ /* 0x000be2000e1a1010 */
[----:B----4-:R-:W-:-:S03]  /*24310*/  IMAD.WIDE R14, R2, 0x4, R202 ;  /* 0x00000004020e7825 */ /* 0x010fc600078e02ca */
[----:B------:R4:W-:Y:S01]  /*24320*/  STL.64 [R1+0x320], R12 ;  /* 0x0003200c01007387 */ /* 0x0009e20000100a00 */
[----:B------:R-:W-:Y:S01]  /*24330*/  ISETP.GE.U32.AND P5, PT, R6, 0x7ffffcdf, PT ;  /* 0x7ffffcdf0600780c */ /* 0x000fe20003fa6070 */
[----:B------:R-:W3:Y:S01]  /*24340*/  LDC R9, c[0x0][0x3a0] ;  /* 0x0000e800ff097b82 */ /* 0x000ee20000000800 */
[----:B-----5:R-:W-:Y:S01]  /*24350*/  VIADD R5, R11, 0xfffffd5d ;  /* 0xfffffd5d0b057836 */ /* 0x020fe20000000000 */
[----:B------:R-:W-:Y:S01]  /*24360*/  STL.64 [R1+0x310], R16 ;  /* 0x0003101001007387 */ /* 0x000fe20000100a00 */
[----:B--2---:R-:W-:Y:S01]  /*24370*/  VIADD R188, R188, 0xfffffd0b ;  /* 0xfffffd0bbcbc7836 */ /* 0x004fe20000000000 */
[----:B-1----:R-:W-:-:S04]  /*24380*/  IADD3 R192, PT, PT, R192, -0x2f6, RZ ;  /* 0xfffffd0ac0c07810 */ /* 0x002fc80007ffe0ff */
[----:B------:R-:W1:Y:S01]  /*24390*/  LDC R11, c[0x0][0x3a0] ;  /* 0x0000e800ff0b7b82 */ /* 0x000e620000000800 */
[----:B----4-:R-:W-:Y:S01]  /*243a0*/  IMAD.WIDE R12, R2, 0x4, R204 ;  /* 0x00000004020c7825 */ /* 0x010fe200078e02cc */
[----:B------:R2:W-:Y:S01]  /*243b0*/  LDGSTS.E [R4+-0x58600], desc[UR16][R14.64], !P4 ;  /* 0xa7a000000e047fae */ /* 0x0005e2000e1a1010 */
[----:B------:R-:W-:-:S03]  /*243c0*/  ISETP.GE.U32.AND P4, PT, R5, 0x7ffffcde, PT ;  /* 0x7ffffcde0500780c */ /* 0x000fc60003f86070 */
[----:B------:R2:W-:Y:S02]  /*243d0*/  STL.64 [R1+0x300], R14 ;  /* 0x0003000e01007387 */ /* 0x0005e40000100a00 */
[----:B------:R-:W4:Y:S02]  /*243e0*/  LDC R201, c[0x0][0x3a0] ;  /* 0x0000e800ffc97b82 */ /* 0x000f240000000800 */
[----:B------:R5:W-:Y:S04]  /*243f0*/  STL.64 [R1+0x2f0], R12 ;  /* 0x0002f00c01007387 */ /* 0x000be80000100a00 */
[----:B------:R5:W-:Y:S01]  /*24400*/  LDGSTS.E [R0+-0x58400], desc[UR16][R12.64], !P6 ;  /* 0xa7c000000c007fae */ /* 0x000be2000f1a1010 */
[----:B--2---:R-:W-:Y:S01]  /*24410*/  IMAD.WIDE R14, R2, 0x4, R206 ;  /* 0x00000004020e7825 */ /* 0x004fe200078e02ce */
[C---:B------:R-:W-:Y:S01]  /*24420*/  IADD3 R6, PT, PT, R82.reuse, 0x100000, RZ ;  /* 0x0010000052067810 */ /* 0x040fe20007ffe0ff */
[----:B------:R-:W2:Y:S02]  /*24430*/  LDC R207, c[0x0][0x3a0] ;  /* 0x0000e800ffcf7b82 */ /* 0x000ea40000000800 */
[----:B------:R-:W-:-:S02]  /*24440*/  VIADD R5, R82, 0x100000 ;  /* 0x0010000052057836 */ /* 0x000fc40000000000 */
[C---:B-----5:R-:W-:Y:S01]  /*24450*/  IMAD.WIDE R12, R2.reuse, 0x4, R208 ;  /* 0x00000004020c7825 */ /* 0x060fe200078e02d0 */
[----:B------:R5:W-:Y:S03]  /*24460*/  STL.64 [R1+0x2e0], R14 ;  /* 0x0002e00e01007387 */ /* 0x000be60000100a00 */
[----:B------:R-:W1:Y:S01]  /*24470*/  LDC R206, c[0x0][0x3a0] ;  /* 0x0000e800ffce7b82 */ /* 0x000e620000000800 */
[C---:B------:R-:W-:Y:S01]  /*24480*/  IMAD.WIDE R16, R2.reuse, 0x4, R212 ;  /* 0x0000000402107825 */ /* 0x040fe200078e02d4 */
[----:B------:R5:W-:Y:S04]  /*24490*/  LDGSTS.E [R4+-0x58200], desc[UR16][R14.64], !P6 ;  /* 0xa7e000000e047fae */ /* 0x000be8000f1a1010 */
[----:B------:R3:W-:Y:S02]  /*244a0*/  STL.64 [R1+0x2d0], R12 ;  /* 0x0002d00c01007387 */ /* 0x0007e40000100a00 */
[----:B------:R-:W4:Y:S02]  /*244b0*/  LDC R212, c[0x0][0x3a0] ;  /* 0x0000e800ffd47b82 */ /* 0x000f240000000800 */
[----:B------:R3:W-:Y:S01]  /*244c0*/  LDGSTS.E [R0+-0x58000], desc[UR16][R12.64], !P2 ;  /* 0xa80000000c007fae */ /* 0x0007e2000d1a1010 */
[----:B-----5:R-:W-:-:S03]  /*244d0*/  IMAD.WIDE R14, R2, 0x4, R214 ;  /* 0x00000004020e7825 */ /* 0x020fc600078e02d6 */
[----:B------:R-:W-:Y:S04]  /*244e0*/  STL.64 [R1+0x2c0], R18 ;  /* 0x0002c01201007387 */ /* 0x000fe80000100a00 */
[----:B------:R5:W-:Y:S01]  /*244f0*/  LDGSTS.E [R6+-0x57e00], desc[UR16][R18.64], !P2 ;  /* 0xa820000012067fae */ /* 0x000be2000d1a1010 */
[----:B---3--:R-:W-:-:S03]  /*24500*/  IMAD.WIDE R12, R2, 0x4, R216 ;  /* 0x00000004020c7825 */ /* 0x008fc600078e02d8 */
[----:B------:R3:W-:Y:S01]  /*24510*/  STL.64 [R1+0x2b0], R16 ;  /* 0x0002b01001007387 */ /* 0x0007e20000100a00 */
[----:B------:R-:W-:Y:S01]  /*24520*/  IADD3 R200, PT, PT, R82, 0x100000, RZ ;  /* 0x0010000052c87810 */ /* 0x000fe20007ffe0ff */
[----:B------:R-:W4:Y:S02]  /*24530*/  LDC R216, c[0x0][0x3a0] ;  /* 0x0000e800ffd87b82 */ /* 0x000f240000000800 */
[----:B------:R3:W-:Y:S04]  /*24540*/  LDGSTS.E [R5+-0x57c00], desc[UR16][R16.64], !P5 ;  /* 0xa840000010057fae */ /* 0x0007e8000e9a1010 */
[----:B------:R1:W-:Y:S01]  /*24550*/  STL.64 [R1+0x2a0], R14 ;  /* 0x0002a00e01007387 */ /* 0x0003e20000100a00 */
[----:B-----5:R-:W-:Y:S01]  /*24560*/  IADD3 R6, PT, PT, R8, -0x2a4, RZ ;  /* 0xfffffd5c08067810 */ /* 0x020fe20007ffe0ff */
[----:B--2---:R-:W-:Y:S01]  /*24570*/  VIADD R207, R207, 0xfffffd07 ;  /* 0xfffffd07cfcf7836 */ /* 0x004fe20000000000 */
[----:B------:R-:W2:Y:S01]  /*24580*/  LDC R8, c[0x0][0x3a0] ;  /* 0x0000e800ff087b82 */ /* 0x000ea20000000800 */
[----:B------:R5:W-:Y:S01]  /*24590*/  LDGSTS.E [R4+-0x57a00], desc[UR16][R14.64], !P5 ;  /* 0xa86000000e047fae */ /* 0x000be2000e9a1010 */
[----:B---3--:R-:W-:-:S03]  /*245a0*/  IMAD.WIDE R16, R2, 0x4, R218 ;  /* 0x0000000402107825 */ /* 0x008fc600078e02da */
[----:B------:R3:W-:Y:S01]  /*245b0*/  STL.64 [R1+0x290], R12 ;  /* 0x0002900c01007387 */ /* 0x0007e20000100a00 */
[----:B-1----:R-:W-:Y:S02]  /*245c0*/  IADD3 R206, PT, PT, R206, -0x2fa, RZ ;  /* 0xfffffd06cece7810 */ /* 0x002fe40007ffe0ff */
[----:B------:R-:W1:Y:S01]  /*245d0*/  LDC R217, c[0x0][0x3a0] ;  /* 0x0000e800ffd97b82 */ /* 0x000e620000000800 */
[----:B------:R3:W-:Y:S01]  /*245e0*/  LDGSTS.E [R0+-0x57800], desc[UR16][R12.64], !P4 ;  /* 0xa88000000c007fae */ /* 0x0007e2000e1a1010 */
[----:B-----5:R-:W-:-:S03]  /*245f0*/  IMAD.WIDE R14, R2, 0x4, R220 ;  /* 0x00000004020e7825 */ /* 0x020fc600078e02dc */
[----:B------:R5:W-:Y:S04]  /*24600*/  STL.64 [R1+0x280], R16 ;  /* 0x0002801001007387 */ /* 0x000be80000100a00 */
[----:B------:R2:W-:Y:S01]  /*24610*/  STL.64 [R1+0x270], R14 ;  /* 0x0002700e01007387 */ /* 0x0005e20000100a00 */
[----:B---3--:R-:W-:Y:S01]  /*24620*/  IMAD.WIDE R12, R2, 0x4, R222 ;  /* 0x00000004020c7825 */ /* 0x008fe200078e02de */
[----:B------:R-:W-:Y:S02]  /*24630*/  ISETP.GE.U32.AND P2, PT, R6, 0x7ffffcdd, PT ;  /* 0x7ffffcdd0600780c */ /* 0x000fe40003f46070 */
[----:B------:R5:W-:Y:S04]  /*24640*/  LDGSTS.E [R5+-0x57600], desc[UR16][R16.64], !P4 ;  /* 0xa8a0000010057fae */ /* 0x000be8000e1a1010 */
[----:B------:R3:W-:Y:S04]  /*24650*/  STL.64 [R1+0x260], R12 ;  /* 0x0002600c01007387 */ /* 0x0007e80000100a00 */
[----:B------:R-:W4:Y:S01]  /*24660*/  LDL.LU.64 R250, [R1+0x908] ;  /* 0x0009080001fa7983 */ /* 0x000f220000300a00 */
[----:B------:R-:W-:-:S02]  /*24670*/  VIADD R6, R7, 0xfffffd5b ;  /* 0xfffffd5b07067836 */ /* 0x000fc40000000000 */
[----:B------:R-:W1:Y:S01]  /*24680*/  LDC R7, c[0x0][0x3a0] ;  /* 0x0000e800ff077b82 */ /* 0x000e620000000800 */
[----:B------:R2:W-:Y:S02]  /*24690*/  LDGSTS.E [R4+-0x57400], desc[UR16][R14.64], !P2 ;  /* 0xa8c000000e047fae */ /* 0x0005e4000d1a1010 */
[----:B------:R-:W-:Y:S02]  /*246a0*/  ISETP.GE.U32.AND P5, PT, R6, 0x7ffffcdc, PT ;  /* 0x7ffffcdc0600780c */ /* 0x000fe40003fa6070 */
[----:B------:R-:W-:Y:S01]  /*246b0*/  IADD3 R6, PT, PT, R10, -0x2a6, RZ ;  /* 0xfffffd5a0a067810 */ /* 0x000fe20007ffe0ff */
[----:B-----5:R-:W-:Y:S01]  /*246c0*/  IMAD.WIDE R16, R2, 0x4, R224 ;  /* 0x0000000402107825 */ /* 0x020fe200078e02e0 */
[----:B------:R3:W-:Y:S01]  /*246d0*/  LDGSTS.E [R0+-0x57200], desc[UR16][R12.64], !P2 ;  /* 0xa8e000000c007fae */ /* 0x0007e2000d1a1010 */
[----:B------:R-:W5:Y:S01]  /*246e0*/  LDC R10, c[0x0][0x3a0] ;  /* 0x0000e800ff0a7b82 */ /* 0x000f620000000800 */
[----:B------:R-:W-:Y:S01]  /*246f0*/  ISETP.GE.U32.AND P4, PT, R6, 0x7ffffcdb, PT ;  /* 0x7ffffcdb0600780c */ /* 0x000fe20003f86070 */
[C---:B--2---:R-:W-:Y:S01]  /*24700*/  IMAD.WIDE R14, R2.reuse, 0x4, R226 ;  /* 0x00000004020e7825 */ /* 0x044fe200078e02e2 */
[----:B------:R2:W-:Y:S05]  /*24710*/  STL.64 [R1+0x250], R16 ;  /* 0x0002501001007387 */ /* 0x0005ea0000100a00 */
[----:B------:R-:W1:Y:S01]  /*24720*/  LDC R225, c[0x0][0x3a0] ;  /* 0x0000e800ffe17b82 */ /* 0x000e620000000800 */
[----:B---3--:R-:W-:Y:S01]  /*24730*/  IMAD.WIDE R12, R2, 0x4, R228 ;  /* 0x00000004020c7825 */ /* 0x008fe200078e02e4 */
[----:B------:R3:W-:Y:S03]  /*24740*/  STL.64 [R1+0x240], R14 ;  /* 0x0002400e01007387 */ /* 0x0007e60000100a00 */
[----:B------:R-:W-:Y:S01]  /*24750*/  VIADD R6, R11, 0xfffffd59 ;  /* 0xfffffd590b067836 */ /* 0x000fe20000000000 */
[----:B------:R2:W-:Y:S02]  /*24760*/  STL.64 [R1+0x230], R12 ;  /* 0x0002300c01007387 */ /* 0x0005e40000100a00 */
[----:B------:R-:W1:Y:S02]  /*24770*/  LDC R11, c[0x0][0x3a0] ;  /* 0x0000e800ff0b7b82 */ /* 0x000e640000000800 */
[----:B------:R-:W5:Y:S04]  /*24780*/  LDL.LU.64 R240, [R1+0x900] ;  /* 0x0009000001f07983 */ /* 0x000f680000300a00 */
[----:B------:R2:W-:Y:S04]  /*24790*/  LDGSTS.E [R5+-0x57000], desc[UR16][R16.64], !P5 ;  /* 0xa900000010057fae */ /* 0x0005e8000e9a1010 */
[----:B------:R-:W5:Y:S04]  /*247a0*/  LDL.LU.64 R246, [R1+0x1c8] ;  /* 0x0001c80001f67983 */ /* 0x000f680000300a00 */
[----:B------:R3:W-:Y:S01]  /*247b0*/  LDGSTS.E [R4+-0x56e00], desc[UR16][R14.64], !P5 ;  /* 0xa92000000e047fae */ /* 0x0007e2000e9a1010 */
[----:B------:R-:W-:Y:S01]  /*247c0*/  ISETP.GE.U32.AND P5, PT, R6, 0x7ffffcda, PT ;  /* 0x7ffffcda0600780c */ /* 0x000fe20003fa6070 */
[----:B--2---:R-:W-:Y:S01]  /*247d0*/  IMAD.WIDE R16, R2, 0x4, R230 ;  /* 0x0000000402107825 */ /* 0x004fe200078e02e6 */
[----:B------:R-:W-:Y:S01]  /*247e0*/  IADD3 R5, PT, PT, R8, -0x2a8, RZ ;  /* 0xfffffd5808057810 */ /* 0x000fe20007ffe0ff */
[----:B------:R2:W-:Y:S02]  /*247f0*/  LDGSTS.E [R0+-0x56c00], desc[UR16][R12.64], !P4 ;  /* 0xa94000000c007fae */ /* 0x0005e4000e1a1010 */
[----:B----4-:R-:W-:-:S02]  /*24800*/  VIADD R212, R212, 0xfffffd05 ;  /* 0xfffffd05d4d47836 */ /* 0x010fc40000000000 */
[----:B---3--:R-:W-:Y:S01]  /*24810*/  IMAD.WIDE R14, R2, 0x4, R232 ;  /* 0x00000004020e7825 */ /* 0x008fe200078e02e8 */
[----:B------:R-:W-:Y:S01]  /*24820*/  ISETP.GE.U32.AND P2, PT, R5, 0x7ffffcd9, PT ;  /* 0x7ffffcd90500780c */ /* 0x000fe20003f46070 */
[----:B------:R-:W-:Y:S01]  /*24830*/  STL.64 [R1+0x220], R16 ;  /* 0x0002201001007387 */ /* 0x000fe20000100a00 */
[----:B------:R-:W-:Y:S01]  /*24840*/  IADD3 R216, PT, PT, R216, -0x2fc, RZ ;  /* 0xfffffd04d8d87810 */ /* 0x000fe20007ffe0ff */
[----:B------:R-:W-:Y:S01]  /*24850*/  VIADD R6, R9, 0xfffffd57 ;  /* 0xfffffd5709067836 */ /* 0x000fe20000000000 */
[----:B------:R-:W-:Y:S01]  /*24860*/  IADD3 R224, PT, PT, R82, 0x100000, RZ ;  /* 0x0010000052e07810 */ /* 0x000fe20007ffe0ff */
[----:B--2---:R-:W-:Y:S01]  /*24870*/  IMAD.WIDE R12, R2, 0x4, R234 ;  /* 0x00000004020c7825 */ /* 0x004fe200078e02ea */
[----:B------:R-:W-:Y:S01]  /*24880*/  IADD3 R5, PT, PT, R82, 0x100000, RZ ;  /* 0x0010000052057810 */ /* 0x000fe20007ffe0ff */
[----:B------:R2:W-:Y:S01]  /*24890*/  STL.64 [R1+0x210], R14 ;  /* 0x0002100e01007387 */ /* 0x0005e20000100a00 */
[----:B------:R-:W3:Y:S03]  /*248a0*/  LDC R230, c[0x0][0x3a0] ;  /* 0x0000e800ffe67b82 */ /* 0x000ee60000000800 */
[----:B------:R4:W-:Y:S04]  /*248b0*/  STL.64 [R1+0x200], R12 ;  /* 0x0002000c01007387 */ /* 0x0009e80000100a00 */
[----:B------:R-:W5:Y:S01]  /*248c0*/  LDL.LU.64 R242, [R1+0x8f8] ;  /* 0x0008f80001f27983 */ /* 0x000f620000300a00 */
[----:B------:R-:W-:Y:S01]  /*248d0*/  IMAD.WIDE R8, R2, 0x4, R238 ;  /* 0x0000000402087825 */ /* 0x000fe200078e02ee */
[----:B------:R-:W-:Y:S01]  /*248e0*/  ISETP.GE.U32.AND P6, PT, R6, 0x7ffffcd8, PT ;  /* 0x7ffffcd80600780c */ /* 0x000fe20003fc6070 */
[----:B------:R-:W4:Y:S01]  /*248f0*/  LDC R234, c[0x0][0x3a0] ;  /* 0x0000e800ffea7b82 */ /* 0x000f220000000800 */
[----:B------:R-:W5:Y:S04]  /*24900*/  LDL.LU.64 R248, [R1+0x8f0] ;  /* 0x0008f00001f87983 */ /* 0x000f680000300a00 */
[----:B------:R-:W-:Y:S03]  /*24910*/  LDGSTS.E [R5+-0x56a00], desc[UR16][R16.64], !P4 ;  /* 0xa960000010057fae */ /* 0x000fe6000e1a1010 */
[----:B------:R-:W4:Y:S01]  /*24920*/  LDC R238, c[0x0][0x3a0] ;  /* 0x0000e800ffee7b82 */ /* 0x000f220000000800 */
[----:B------:R2:W-:Y:S04]  /*24930*/  LDGSTS.E [R4+-0x56800], desc[UR16][R14.64], !P5 ;  /* 0xa98000000e047fae */ /* 0x0005e8000e9a1010 */
[----:B------:R4:W-:Y:S01]  /*24940*/  LDGSTS.E [R0+-0x56600], desc[UR16][R12.64], !P5 ;  /* 0xa9a000000c007fae */ /* 0x0009e2000e9a1010 */
[----:B---3--:R-:W-:-:S02]  /*24950*/  VIADD R230, R230, 0xfffffd01 ;  /* 0xfffffd01e6e67836 */ /* 0x008fc40000000000 */
[----:B------:R-:W3:Y:S01]  /*24960*/  LDC R239, c[0x0][0x3a0] ;  /* 0x0000e800ffef7b82 */ /* 0x000ee20000000800 */
[----:B--2---:R-:W-:-:S05]  /*24970*/  IMAD.WIDE R14, R2, 0x4, R236 ;  /* 0x00000004020e7825 */ /* 0x004fca00078e02ec */
[----:B------:R-:W-:Y:S01]  /*24980*/  STL.64 [R1+0x1f0], R14 ;  /* 0x0001f00e01007387 */ /* 0x000fe20000100a00 */
[----:B-1----:R-:W-:Y:S02]  /*24990*/  VIADD R6, R7, 0xfffffd56 ;  /* 0xfffffd5607067836 */ /* 0x002fe40000000000 */
[----:B------:R-:W1:Y:S01]  /*249a0*/  LDC R7, c[0x0][0x3a0] ;  /* 0x0000e800ff077b82 */ /* 0x000e620000000800 */
[----:B------:R-:W-:Y:S01]  /*249b0*/  LDGSTS.E [R5+-0x56400], desc[UR16][R14.64], !P2 ;  /* 0xa9c000000e057fae */ /* 0x000fe2000d1a1010 */
[----:B----4-:R-:W-:Y:S01]  /*249c0*/  IMAD.WIDE R12, R2, 0x4, R250 ;  /* 0x00000004020c7825 */ /* 0x010fe200078e02fa */
[----:B------:R-:W-:Y:S02]  /*249d0*/  ISETP.GE.U32.AND P4, PT, R6, 0x7ffffcd7, PT ;  /* 0x7ffffcd70600780c */ /* 0x000fe40003f86070 */
[----:B------:R-:W2:Y:S04]  /*249e0*/  LDL.LU.64 R250, [R1+0x1b0] ;  /* 0x0001b00001fa7983 */ /* 0x000ea80000300a00 */
[----:B------:R4:W-:Y:S04]  /*249f0*/  STL.64 [R1+0x1e0], R8 ;  /* 0x0001e00801007387 */ /* 0x0009e80000100a00 */
[----:B------:R-:W3:Y:S04]  /*24a00*/  LDL.LU.64 R244, [R1+0x8e8] ;  /* 0x0008e80001f47983 */ /* 0x000ee80000300a00 */
[----:B------:R4:W-:Y:S04]  /*24a10*/  LDGSTS.E [R4+-0x56200], desc[UR16][R8.64], !P2 ;  /* 0xa9e0000008047fae */ /* 0x0009e8000d1a1010 */
[----:B------:R1:W-:Y:S04]  /*24a20*/  STL.64 [R1+0x1d8], R12 ;  /* 0x0001d80c01007387 */ /* 0x0003e80000100a00 */
[----:B------:R1:W-:Y:S01]  /*24a30*/  LDGSTS.E [R0+-0x56000], desc[UR16][R12.64], !P6 ;  /* 0xaa0000000c007fae */ /* 0x0003e2000f1a1010 */
[----:B----4-:R-:W4:Y:S01]  /*24a40*/  LDC R9, c[0x0][0x3a0] ;  /* 0x0000e800ff097b82 */ /* 0x010f220000000800 */
[----:B-----5:R-:W-:-:S04]  /*24a50*/  IMAD.WIDE R14, R2, 0x4, R240 ;  /* 0x00000004020e7825 */ /* 0x020fc800078e02f0 */
[----:B------:R-:W-:-:S04]  /*24a60*/  IMAD.WIDE R20, R2, 0x4, R248 ;  /* 0x0000000402147825 */ /* 0x000fc800078e02f8 */
[C---:B------:R-:W-:Y:S01]  /*24a70*/  IMAD.WIDE R22, R2.reuse, 0x4, R242 ;  /* 0x0000000402167825 */ /* 0x040fe200078e02f2 */
[----:B------:R-:W-:Y:S01]  /*24a80*/  IADD3 R6, PT, PT, R11, -0x2ab, RZ ;  /* 0xfffffd550b067810 */ /* 0x000fe20007ffe0ff */
[----:B------:R-:W5:Y:S02]  /*24a90*/  LDC R8, c[0x0][0x3a0] ;  /* 0x0000e800ff087b82 */ /* 0x000f640000000800 */
[----:B-1----:R-:W-:Y:S01]  /*24aa0*/  IMAD.WIDE R12, R2, 0x4, R246 ;  /* 0x00000004020c7825 */ /* 0x002fe200078e02f6 */
[----:B------:R1:W-:Y:S04]  /*24ab0*/  STL.64 [R1+0x1d0], R14 ;  /* 0x0001d00e01007387 */ /* 0x0003e80000100a00 */
[----:B------:R1:W-:Y:S04]  /*24ac0*/  STL.64 [R1+0x1c8], R12 ;  /* 0x0001c80c01007387 */ /* 0x0003e80000100a00 */
[----:B------:R-:W-:Y:S01]  /*24ad0*/  LDGSTS.E [R4+-0x55e00], desc[UR16][R14.64], !P6 ;  /* 0xaa2000000e047fae */ /* 0x000fe2000f1a1010 */
[----:B------:R-:W-:-:S02]  /*24ae0*/  VIADD R5, R10, 0xfffffd54 ;  /* 0xfffffd540a057836 */ /* 0x000fc40000000000 */
[----:B--2---:R-:W-:Y:S01]  /*24af0*/  IMAD.WIDE R18, R2, 0x4, R250 ;  /* 0x0000000402127825 */ /* 0x004fe200078e02fa */
[----:B------:R-:W-:Y:S01]  /*24b00*/  LDGSTS.E [R0+-0x55c00], desc[UR16][R12.64], !P4 ;  /* 0xaa4000000c007fae */ /* 0x000fe2000e1a1010 */
[----:B------:R-:W2:Y:S03]  /*24b10*/  LDC R11, c[0x0][0x3a0] ;  /* 0x0000e800ff0b7b82 */ /* 0x000ea60000000800 */
[----:B-1----:R-:W2:Y:S01]  /*24b20*/  LDL.LU.64 R14, [R1+0x8e0] ;  /* 0x0008e000010e7983 */ /* 0x002ea20000300a00 */
[----:B------:R-:W-:Y:S01]  /*24b30*/  ISETP.GE.U32.AND P5, PT, R6, 0x7ffffcd6, PT ;  /* 0x7ffffcd60600780c */ /* 0x000fe20003fa6070 */
[----:B---3--:R-:W-:-:S03]  /*24b40*/  IMAD.WIDE R16, R2, 0x4, R244 ;  /* 0x0000000402107825 */ /* 0x008fc600078e02f4 */
[----:B------:R-:W1:Y:S01]  /*24b50*/  LDC R10, c[0x0][0x3a0] ;  /* 0x0000e800ff0a7b82 */ /* 0x000e620000000800 */
[----:B------:R-:W3:Y:S04]  /*24b60*/  LDL.LU.64 R12, [R1+0x198] ;  /* 0x00019800010c7983 */ /* 0x000ee80000300a00 */
[----:B------:R-:W5:Y:S04]  /*24b70*/  LDL.LU.64 R246, [R1+0x8d8] ;  /* 0x0008d80001f67983 */ /* 0x000f680000300a00 */
[----:B------:R-:W5:Y:S04]  /*24b80*/  LDL.LU.64 R248, [R1+0x8d0] ;  /* 0x0008d00001f87983 */ /* 0x000f680000300a00 */
[----:B------:R-:W-:Y:S04]  /*24b90*/  STL.64 [R1+0x1c0], R22 ;  /* 0x0001c01601007387 */ /* 0x000fe80000100a00 */
[----:B------:R-:W5:Y:S01]  /*24ba0*/  LDL.LU.64 R250, [R1+0x180] ;  /* 0x0001800001fa7983 */ /* 0x000f620000300a00 */
[----:B------:R-:W-:-:S02]  /*24bb0*/  IADD3 R6, PT, PT, R82, 0x100000, RZ ;  /* 0x0010000052067810 */ /* 0x000fc40007ffe0ff */
[----:B------:R-:W-:Y:S01]  /*24bc0*/  ISETP.GE.U32.AND P2, PT, R5, 0x7ffffcd5, PT ;  /* 0x7ffffcd50500780c */ /* 0x000fe20003f46070 */
[----:B------:R-:W-:Y:S01]  /*24bd0*/  STL.64 [R1+0x1b8], R20 ;  /* 0x0001b81401007387 */ /* 0x000fe20000100a00 */
[----:B------:R-:W-:-:S03]  /*24be0*/  VIADD R5, R82, 0x100000 ;  /* 0x0010000052057836 */ /* 0x000fc60000000000 */
[----:B------:R-:W-:Y:S04]  /*24bf0*/  STL.64 [R1+0x1b0], R18 ;  /* 0x0001b01201007387 */ /* 0x000fe80000100a00 */
[----:B------:R2:W-:Y:S04]  /*24c00*/  STL.64 [R1+0x1a8], R16 ;  /* 0x0001a81001007387 */ /* 0x0005e80000100a00 */
[----:B------:R4:W-:Y:S04]  /*24c10*/  LDGSTS.E [R6+-0x55a00], desc[UR16][R22.64], !P4 ;  /* 0xaa60000016067fae */ /* 0x0009e8000e1a1010 */
[----:B------:R-:W5:Y:S04]  /*24c20*/  LDL.LU.64 R240, [R1+0x8c8] ;  /* 0x0008c80001f07983 */ /* 0x000f680000300a00 */
[----:B------:R-:W-:Y:S01]  /*24c30*/  LDGSTS.E [R5+-0x55800], desc[UR16][R20.64], !P5 ;  /* 0xaa80000014057fae */ /* 0x000fe2000e9a1010 */
[----:B----4-:R-:W-:-:S03]  /*24c40*/  IADD3 R6, PT, PT, R9, -0x2ad, RZ ;  /* 0xfffffd5309067810 */ /* 0x010fc60007ffe0ff */
[----:B------:R-:W-:Y:S01]  /*24c50*/  LDGSTS.E [R4+-0x55600], desc[UR16][R18.64], !P5 ;  /* 0xaaa0000012047fae */ /* 0x000fe2000e9a1010 */
[----:B------:R-:W-:Y:S01]  /*24c60*/  VIADD R7, R7, 0xfffffd52 ;  /* 0xfffffd5207077836 */ /* 0x000fe20000000000 */
[----:B------:R-:W4:Y:S01]  /*24c70*/  LDC R9, c[0x0][0x3a0] ;  /* 0x0000e800ff097b82 */ /* 0x000f220000000800 */
[----:B------:R-:W-:Y:S01]  /*24c80*/  ISETP.GE.U32.AND P5, PT, R6, 0x7ffffcd4, PT ;  /* 0x7ffffcd40600780c */ /* 0x000fe20003fa6070 */
[----:B------:R-:W4:Y:S04]  /*24c90*/  LDL.LU.64 R242, [R1+0x8c0] ;  /* 0x0008c00001f27983 */ /* 0x000f280000300a00 */
[----:B------:R-:W4:Y:S04]  /*24ca0*/  LDL.LU.64 R244, [R1+0x168] ;  /* 0x0001680001f47983 */ /* 0x000f280000300a00 */
[----:B------:R2:W-:Y:S02]  /*24cb0*/  LDGSTS.E [R0+-0x55400], desc[UR16][R16.64], !P2 ;  /* 0xaac0000010007fae */ /* 0x0005e4000d1a1010 */
[----:B--2---:R-:W-:-:S04]  /*24cc0*/  IMAD.WIDE R16, R2, 0x4, R14 ;  /* 0x0000000402107825 */ /* 0x004fc800078e020e */
[C---:B---3--:R-:W-:Y:S01]  /*24cd0*/  IMAD.WIDE R14, R2.reuse, 0x4, R12 ;  /* 0x00000004020e7825 */ /* 0x048fe200078e020c */
[----:B------:R2:W-:Y:S03]  /*24ce0*/  STL.64 [R1+0x1a0], R16 ;  /* 0x0001a01001007387 */ /* 0x0005e60000100a00 */
[C---:B-----5:R-:W-:Y:S01]  /*24cf0*/  IMAD.WIDE R12, R2.reuse, 0x4, R246 ;  /* 0x00000004020c7825 */ /* 0x060fe200078e02f6 */
[----:B------:R2:W-:Y:S03]  /*24d00*/  LDGSTS.E [R5+-0x55200], desc[UR16][R16.64], !P2 ;  /* 0xaae0000010057fae */ /* 0x0005e6000d1a1010 */
[C---:B------:R-:W-:Y:S01]  /*24d10*/  IMAD.WIDE R18, R2.reuse, 0x4, R248 ;  /* 0x0000000402127825 */ /* 0x040fe200078e02f8 */
[----:B------:R-:W-:Y:S04]  /*24d20*/  STL.64 [R1+0x198], R14 ;  /* 0x0001980e01007387 */ /* 0x000fe80000100a00 */
[----:B------:R3:W-:Y:S04]  /*24d30*/  LDGSTS.E [R4+-0x55000], desc[UR16][R14.64], !P5 ;  /* 0xab0000000e047fae */ /* 0x0007e8000e9a1010 */
[----:B------:R5:W-:Y:S04]  /*24d40*/  STL.64 [R1+0x190], R12 ;  /* 0x0001900c01007387 */ /* 0x000be80000100a00 */
[----:B------:R-:W-:Y:S01]  /*24d50*/  LDGSTS.E [R0+-0x54e00], desc[UR16][R12.64], !P5 ;  /* 0xab2000000c007fae */ /* 0x000fe2000e9a1010 */
[----:B--2---:R-:W-:-:S03]  /*24d60*/  IMAD.WIDE R16, R2, 0x4, R250 ;  /* 0x0000000402107825 */ /* 0x004fc600078e02fa */
[----:B-----5:R-:W2:Y:S04]  /*24d70*/  LDL.LU.64 R12, [R1+0x8b8] ;  /* 0x0008b800010c7983 */ /* 0x020ea80000300a00 */
[----:B------:R-:W5:Y:S04]  /*24d80*/  LDL.LU.64 R246, [R1+0x8b0] ;  /* 0x0008b00001f67983 */ /* 0x000f680000300a00 */
[----:B------:R-:W-:Y:S04]  /*24d90*/  STL.64 [R1+0x188], R18 ;  /* 0x0001881201007387 */ /* 0x000fe80000100a00 */
[----:B------:R-:W5:Y:S04]  /*24da0*/  LDL.LU.64 R248, [R1+0x150] ;  /* 0x0001500001f87983 */ /* 0x000f680000300a00 */
[----:B------:R-:W5:Y:S01]  /*24db0*/  LDL.LU.64 R250, [R1+0x8a8] ;  /* 0x0008a80001fa7983 */ /* 0x000f620000300a00 */
[----:B------:R-:W-:-:S02]  /*24dc0*/  IADD3 R6, PT, PT, R8, -0x2af, RZ ;  /* 0xfffffd5108067810 */ /* 0x000fc40007ffe0ff */
[----:B------:R-:W-:Y:S01]  /*24dd0*/  ISETP.GE.U32.AND P4, PT, R7, 0x7ffffcd3, PT ;  /* 0x7ffffcd30700780c */ /* 0x000fe20003f86070 */
[----:B---3--:R-:W-:Y:S01]  /*24de0*/  IMAD.WIDE R14, R2, 0x4, R240 ;  /* 0x00000004020e7825 */ /* 0x008fe200078e02f0 */
[----:B------:R-:W-:Y:S01]  /*24df0*/  ISETP.GE.U32.AND P6, PT, R6, 0x7ffffcd2, PT ;  /* 0x7ffffcd20600780c */ /* 0x000fe20003fc6070 */
[----:B------:R4:W-:Y:S01]  /*24e00*/  STL.64 [R1+0x180], R16 ;  /* 0x0001801001007387 */ /* 0x0009e20000100a00 */
[----:B------:R-:W3:Y:S01]  /*24e10*/  LDC R8, c[0x0][0x3a0] ;  /* 0x0000e800ff087b82 */ /* 0x000ee20000000800 */
[----:B-1----:R-:W-:Y:S02]  /*24e20*/  VIADD R6, R10, 0xfffffd50 ;  /* 0xfffffd500a067836 */ /* 0x002fe40000000000 */
[----:B------:R1:W-:Y:S05]  /*24e30*/  STL.64 [R1+0x178], R14 ;  /* 0x0001780e01007387 */ /* 0x0003ea0000100a00 */
[----:B------:R-:W2:Y:S01]  /*24e40*/  LDC R7, c[0x0][0x3a0] ;  /* 0x0000e800ff077b82 */ /* 0x000ea20000000800 */
[----:B------:R-:W-:Y:S04]  /*24e50*/  LDGSTS.E [R5+-0x54c00], desc[UR16][R18.64], !P4 ;  /* 0xab40000012057fae */ /* 0x000fe8000e1a1010 */
[----:B------:R4:W-:Y:S03]  /*24e60*/  LDGSTS.E [R4+-0x54a00], desc[UR16][R16.64], !P4 ;  /* 0xab60000010047fae */ /* 0x0009e6000e1a1010 */
[----:B------:R-:W2:Y:S01]  /*24e70*/  LDC R10, c[0x0][0x3a0] ;  /* 0x0000e800ff0a7b82 */ /* 0x000ea20000000800 */
[----:B------:R1:W-:Y:S01]  /*24e80*/  LDGSTS.E [R0+-0x54800], desc[UR16][R14.64], !P6 ;  /* 0xab8000000e007fae */ /* 0x0003e2000f1a1010 */
[----:B------:R-:W-:Y:S01]  /*24e90*/  ISETP.GE.U32.AND P2, PT, R6, 0x7ffffcd1, PT ;  /* 0x7ffffcd10600780c */ /* 0x000fe20003f46070 */
[----:B----4-:R-:W-:-:S04]  /*24ea0*/  IMAD.WIDE R16, R2, 0x4, R242 ;  /* 0x0000000402107825 */ /* 0x010fc800078e02f2 */
[C---:B-1----:R-:W-:Y:S01]  /*24eb0*/  IMAD.WIDE R14, R2.reuse, 0x4, R244 ;  /* 0x00000004020e7825 */ /* 0x042fe200078e02f4 */
[----:B------:R5:W-:Y:S04]  /*24ec0*/  STL.64 [R1+0x170], R16 ;  /* 0x0001701001007387 */ /* 0x000be80000100a00 */
[----:B------:R1:W-:Y:S04]  /*24ed0*/  STL.64 [R1+0x168], R14 ;  /* 0x0001680e01007387 */ /* 0x0003e80000100a00 */
[----:B------:R-:W4:Y:S04]  /*24ee0*/  LDL.LU.64 R240, [R1+0x8a0] ;  /* 0x0008a00001f07983 */ /* 0x000f280000300a00 */
[----:B------:R-:W4:Y:S04]  /*24ef0*/  LDL.LU.64 R242, [R1+0x898] ;  /* 0x0008980001f27983 */ /* 0x000f280000300a00 */
[----:B------:R-:W4:Y:S04]  /*24f00*/  LDL.LU.64 R244, [R1+0x890] ;  /* 0x0008900001f47983 */ /* 0x000f280000300a00 */
[----:B------:R5:W-:Y:S04]  /*24f10*/  LDGSTS.E [R4+-0x54600], desc[UR16][R16.64], !P6 ;  /* 0xaba0000010047fae */ /* 0x000be8000f1a1010 */
[----:B------:R1:W-:Y:S01]  /*24f20*/  LDGSTS.E [R0+-0x54400], desc[UR16][R14.64], !P2 ;  /* 0xabc000000e007fae */ /* 0x0003e2000d1a1010 */
[----:B--2---:R-:W-:-:S05]  /*24f30*/  IMAD.WIDE R18, R2, 0x4, R12 ;  /* 0x0000000402127825 */ /* 0x004fca00078e020c */
[----:B------:R2:W-:Y:S01]  /*24f40*/  STL.64 [R1+0x160], R18 ;  /* 0x0001601201007387 */ /* 0x0005e20000100a00 */
[----:B-----5:R-:W-:-:S04]  /*24f50*/  IMAD.WIDE R16, R2, 0x4, R246 ;  /* 0x0000000402107825 */ /* 0x020fc800078e02f6 */
[C---:B-1----:R-:W-:Y:S02]  /*24f60*/  IMAD.WIDE R14, R2.reuse, 0x4, R248 ;  /* 0x00000004020e7825 */ /* 0x042fe400078e02f8 */
[----:B------:R-:W5:Y:S02]  /*24f70*/  LDL.LU.64 R248, [R1+0x888] ;  /* 0x0008880001f87983 */ /* 0x000f640000300a00 */
[----:B------:R-:W-:Y:S02]  /*24f80*/  IMAD.WIDE R12, R2, 0x4, R250 ;  /* 0x00000004020c7825 */ /* 0x000fe400078e02fa */
[----:B------:R1:W-:Y:S04]  /*24f90*/  STL.64 [R1+0x158], R16 ;  /* 0x0001581001007387 */ /* 0x0003e80000100a00 */
[----:B------:R1:W-:Y:S04]  /*24fa0*/  STL.64 [R1+0x150], R14 ;  /* 0x0001500e01007387 */ /* 0x0003e80000100a00 */
[----:B------:R-:W5:Y:S04]  /*24fb0*/  LDL.LU.64 R246, [R1+0x120] ;  /* 0x0001200001f67983 */ /* 0x000f680000300a00 */
[----:B------:R1:W-:Y:S04]  /*24fc0*/  STL.64 [R1+0x148], R12 ;  /* 0x0001480c01007387 */ /* 0x0003e80000100a00 */
[----:B------:R-:W5:Y:S01]  /*24fd0*/  LDL.LU.64 R250, [R1+0x118] ;  /* 0x0001180001fa7983 */ /* 0x000f620000300a00 */
[----:B------:R-:W-:Y:S01]  /*24fe0*/  IADD3 R6, PT, PT, R9, -0x2b1, RZ ;  /* 0xfffffd4f09067810 */ /* 0x000fe20007ffe0ff */
[----:B------:R-:W-:Y:S01]  /*24ff0*/  VIADD R5, R11, 0xfffffd4e ;  /* 0xfffffd4e0b057836 */ /* 0x000fe20000000000 */
[----:B------:R-:W5:Y:S02]  /*25000*/  LDC R9, c[0x0][0x3a0] ;  /* 0x0000e800ff097b82 */ /* 0x000f640000000800 */
[----:B------:R-:W-:-:S02]  /*25010*/  ISETP.GE.U32.AND P5, PT, R6, 0x7ffffcd0, PT ;  /* 0x7ffffcd00600780c */ /* 0x000fc40003fa6070 */
[C---:B------:R-:W-:Y:S02]  /*25020*/  IADD3 R6, PT, PT, R82.reuse, 0x100000, RZ ;  /* 0x0010000052067810 */ /* 0x040fe40007ffe0ff */
[----:B------:R-:W-:Y:S01]  /*25030*/  ISETP.GE.U32.AND P4, PT, R5, 0x7ffffccf, PT ;  /* 0x7ffffccf0500780c */ /* 0x000fe20003f86070 */
[----:B------:R-:W-:Y:S01]  /*25040*/  VIADD R5, R82, 0x100000 ;  /* 0x0010000052057836 */ /* 0x000fe20000000000 */
[----:B------:R-:W1:Y:S01]  /*25050*/  LDC R11, c[0x0][0x3a0] ;  /* 0x0000e800ff0b7b82 */ /* 0x000e620000000800 */
[----:B------:R3:W-:Y:S06]  /*25060*/  LDGSTS.E [R6+-0x54200], desc[UR16][R18.64], !P2 ;  /* 0xabe0000012067fae */ /* 0x0007ec000d1a1010 */
[----:B------:R1:W-:Y:S04]  /*25070*/  LDGSTS.E [R5+-0x54000], desc[UR16][R16.64], !P5 ;  /* 0xac00000010057fae */ /* 0x0003e8000e9a1010 */
[----:B------:R-:W-:Y:S01]  /*25080*/  LDGSTS.E [R4+-0x53e00], desc[UR16][R14.64], !P5 ;  /* 0xac2000000e047fae */ /* 0x000fe2000e9a1010 */
[----:B---3--:R-:W-:-:S03]  /*25090*/  IADD3 R6, PT, PT, R8, -0x2b3, RZ ;  /* 0xfffffd4d08067810 */ /* 0x008fc60007ffe0ff */
[----:B------:R-:W-:Y:S01]  /*250a0*/  LDGSTS.E [R0+-0x53c00], desc[UR16][R12.64], !P4 ;  /* 0xac4000000c007fae */ /* 0x000fe2000e1a1010 */
[----:B----4-:R-:W-:Y:S01]  /*250b0*/  IMAD.WIDE R20, R2, 0x4, R240 ;  /* 0x0000000402147825 */ /* 0x010fe200078e02f0 */
[----:B------:R-:W-:Y:S01]  /*250c0*/  ISETP.GE.U32.AND P2, PT, R6, 0x7ffffcce, PT ;  /* 0x7ffffcce0600780c */ /* 0x000fe20003f46070 */
[----:B------:R-:W3:Y:S02]  /*250d0*/  LDC R8, c[0x0][0x3a0] ;  /* 0x0000e800ff087b82 */ /* 0x000ee40000000800 */
[C---:B--2---:R-:W-:Y:S01]  /*250e0*/  IMAD.WIDE R18, R2.reuse, 0x4, R242 ;  /* 0x0000000402127825 */ /* 0x044fe200078e02f2 */
[----:B------:R-:W-:Y:S03]  /*250f0*/  LDGSTS.E [R5+-0x53a00], desc[UR16][R20.64], !P4 ;  /* 0xac60000014057fae */ /* 0x000fe6000e1a1010 */
[----:B-1----:R-:W-:Y:S01]  /*25100*/  IMAD.WIDE R16, R2, 0x4, R244 ;  /* 0x0000000402107825 */ /* 0x002fe200078e02f4 */
[----:B------:R-:W2:Y:S04]  /*25110*/  LDL.LU.64 R14, [R1+0x880] ;  /* 0x00088000010e7983 */ /* 0x000ea80000300a00 */
[----:B------:R-:W-:Y:S04]  /*25120*/  STL.64 [R1+0x140], R20 ;  /* 0x0001401401007387 */ /* 0x000fe80000100a00 */
[----:B------:R-:W4:Y:S04]  /*25130*/  LDL.LU.64 R12, [R1+0x878] ;  /* 0x00087800010c7983 */ /* 0x000f280000300a00 */
[----:B------:R5:W-:Y:S04]  /*25140*/  STL.64 [R1+0x138], R18 ;  /* 0x0001381201007387 */ /* 0x000be80000100a00 */
[----:B------:R-:W4:Y:S01]  /*25150*/  LDL.LU.64 R242, [R1+0x870] ;  /* 0x0008700001f27983 */ /* 0x000f220000300a00 */
[----:B------:R-:W-:-:S02]  /*25160*/  VIADD R6, R7, 0xfffffd4c ;  /* 0xfffffd4c07067836 */ /* 0x000fc40000000000 */
[----:B------:R-:W1:Y:S01]  /*25170*/  LDC R7, c[0x0][0x3a0] ;  /* 0x0000e800ff077b82 */ /* 0x000e620000000800 */
[----:B------:R1:W-:Y:S04]  /*25180*/  STL.64 [R1+0x130], R16 ;  /* 0x0001301001007387 */ /* 0x0003e80000100a00 */
[----:B------:R-:W4:Y:S04]  /*25190*/  LDL.LU.64 R244, [R1+0x868] ;  /* 0x0008680001f47983 */ /* 0x000f280000300a00 */
[----:B------:R5:W-:Y:S01]  /*251a0*/  LDGSTS.E [R4+-0x53800], desc[UR16][R18.64], !P2 ;  /* 0xac80000012047fae */ /* 0x000be2000d1a1010 */
[----:B------:R-:W-:-:S02]  /*251b0*/  ISETP.GE.U32.AND P5, PT, R6, 0x7ffffccd, PT ;  /* 0x7ffffccd0600780c */ /* 0x000fc40003fa6070 */
[----:B------:R-:W-:Y:S01]  /*251c0*/  IADD3 R6, PT, PT, R10, -0x2b5, RZ ;  /* 0xfffffd4b0a067810 */ /* 0x000fe20007ffe0ff */
[----:B------:R1:W-:Y:S03]  /*251d0*/  LDGSTS.E [R0+-0x53600], desc[UR16][R16.64], !P2 ;  /* 0xaca0000010007fae */ /* 0x0003e6000d1a1010 */
[----:B------:R-:W-:Y:S01]  /*251e0*/  ISETP.GE.U32.AND P4, PT, R6, 0x7ffffccc, PT ;  /* 0x7ffffccc0600780c */ /* 0x000fe20003f86070 */
[----:B------:R-:W-:Y:S02]  /*251f0*/  VIADD R6, R11, 0xfffffd4a ;  /* 0xfffffd4a0b067836 */ /* 0x000fe40000000000 */
[C---:B-----5:R-:W-:Y:S02]  /*25200*/  IMAD.WIDE R18, R2.reuse, 0x4, R248 ;  /* 0x0000000402127825 */ /* 0x060fe400078e02f8 */
[----:B------:R-:W5:Y:S04]  /*25210*/  LDL.LU.64 R248, [R1+0x860] ;  /* 0x0008600001f87983 */ /* 0x000f680000300a00 */
[----:B------:R-:W-:Y:S04]  /*25220*/  STL.64 [R1+0x128], R18 ;  /* 0x0001281201007387 */ /* 0x000fe80000100a00 */
[----:B------:R3:W-:Y:S01]  /*25230*/  LDGSTS.E [R5+-0x53400], desc[UR16][R18.64], !P5 ;  /* 0xacc0000012057fae */ /* 0x0007e2000e9a1010 */
[----:B------:R-:W-:-:S03]  /*25240*/  IMAD.WIDE R10, R2, 0x4, R250 ;  /* 0x00000004020a7825 */ /* 0x000fc600078e02fa */
[----:B------:R-:W5:Y:S01]  /*25250*/  LDL.LU.64 R250, [R1+0x858] ;  /* 0x0008580001fa7983 */ /* 0x000f620000300a00 */
[----:B-1----:R-:W-:Y:S01]  /*25260*/  IMAD.WIDE R16, R2, 0x4, R246 ;  /* 0x0000000402107825 */ /* 0x002fe200078e02f6 */
[----:B---3--:R-:W-:-:S04]  /*25270*/  IADD3 R5, PT, PT, R8, -0x2b7, RZ ;  /* 0xfffffd4908057810 */ /* 0x008fc80007ffe0ff */
[----:B------:R-:W-:Y:S01]  /*25280*/  LDGSTS.E [R4+-0x53200], desc[UR16][R16.64], !P5 ;  /* 0xace0000010047fae */ /* 0x000fe2000e9a1010 */
[----:B------:R-:W-:-:S03]  /*25290*/  ISETP.GE.U32.AND P5, PT, R6, 0x7ffffccb, PT ;  /* 0x7ffffccb0600780c */ /* 0x000fc60003fa6070 */
[----:B------:R-:W-:Y:S01]  /*252a0*/  STL.64 [R1+0x120], R16 ;  /* 0x0001201001007387 */ /* 0x000fe20000100a00 */
[----:B------:R-:W-:-:S03]  /*252b0*/  ISETP.GE.U32.AND P2, PT, R5, 0x7ffffcca, PT ;  /* 0x7ffffcca0500780c */ /* 0x000fc60003f46070 */
[----:B------:R1:W-:Y:S01]  /*252c0*/  STL.64 [R1+0x118], R10 ;  /* 0x0001180a01007387 */ /* 0x0003e20000100a00 */
[----:B------:R-:W-:-:S03]  /*252d0*/  IADD3 R5, PT, PT, R82, 0x100000, RZ ;  /* 0x0010000052057810 */ /* 0x000fc60007ffe0ff */
[----:B------:R-:W3:Y:S01]  /*252e0*/  LDL.LU.64 R240, [R1+0x850] ;  /* 0x0008500001f07983 */ /* 0x000ee20000300a00 */
[----:B------:R-:W-:-:S03]  /*252f0*/  VIADD R6, R9, 0xfffffd48 ;  /* 0xfffffd4809067836 */ /* 0x000fc60000000000 */
[----:B------:R-:W3:Y:S04]  /*25300*/  LDL.LU.64 R246, [R1+0x848] ;  /* 0x0008480001f67983 */ /* 0x000ee80000300a00 */
[----:B------:R1:W-:Y:S01]  /*25310*/  LDGSTS.E [R0+-0x53000], desc[UR16][R10.64], !P4 ;  /* 0xad0000000a007fae */ /* 0x0003e2000e1a1010 */
[----:B--2---:R-:W-:-:S05]  /*25320*/  IMAD.WIDE R14, R2, 0x4, R14 ;  /* 0x00000004020e7825 */ /* 0x004fca00078e020e */
[----:B------:R2:W-:Y:S01]  /*25330*/  STL.64 [R1+0x110], R14 ;  /* 0x0001100e01007387 */ /* 0x0005e20000100a00 */
[----:B----4-:R-:W-:-:S03]  /*25340*/  IMAD.WIDE R12, R2, 0x4, R12 ;  /* 0x00000004020c7825 */ /* 0x010fc600078e020c */
[----:B------:R2:W-:Y:S01]  /*25350*/  LDGSTS.E [R5+-0x52e00], desc[UR16][R14.64], !P4 ;  /* 0xad2000000e057fae */ /* 0x0005e2000e1a1010 */
[----:B------:R-:W-:-:S03]  /*25360*/  IMAD.WIDE R8, R2, 0x4, R242 ;  /* 0x0000000402087825 */ /* 0x000fc600078e02f2 */
[----:B------:R-:W-:Y:S01]  /*25370*/  STL.64 [R1+0x108], R12 ;  /* 0x0001080c01007387 */ /* 0x000fe20000100a00 */
[----:B------:R-:W-:Y:S01]  /*25380*/  ISETP.GE.U32.AND P6, PT, R6, 0x7ffffcc9, PT ;  /* 0x7ffffcc90600780c */ /* 0x000fe20003fc6070 */
[----:B-1----:R-:W1:Y:S02]  /*25390*/  LDC R11, c[0x0][0x3a0] ;  /* 0x0000e800ff0b7b82 */ /* 0x002e640000000800 */
[----:B------:R-:W-:Y:S01]  /*253a0*/  LDGSTS.E [R4+-0x52c00], desc[UR16][R12.64], !P5 ;  /* 0xad4000000c047fae */ /* 0x000fe2000e9a1010 */
[----:B--2---:R-:W-:-:S03]  /*253b0*/  IMAD.WIDE R14, R2, 0x4, R244 ;  /* 0x00000004020e7825 */ /* 0x004fc600078e02f4 */
[----:B------:R5:W-:Y:S02]  /*253c0*/  STL.64 [R1+0x100], R8 ;  /* 0x0001000801007387 */ /* 0x000be40000100a00 */
[----:B------:R-:W2:Y:S02]  /*253d0*/  LDC R10, c[0x0][0x3a0] ;  /* 0x0000e800ff0a7b82 */ /* 0x000ea40000000800 */
[----:B------:R5:W-:Y:S04]  /*253e0*/  LDGSTS.E [R0+-0x52a00], desc[UR16][R8.64], !P5 ;  /* 0xad60000008007fae */ /* 0x000be8000e9a1010 */
[----:B------:R-:W4:Y:S04]  /*253f0*/  LDL.LU.64 R242, [R1+0xd0] ;  /* 0x0000d00001f27983 */ /* 0x000f280000300a00 */
[----:B------:R3:W-:Y:S01]  /*25400*/  STL.64 [R1+0xf8], R14 ;  /* 0x0000f80e01007387 */ /* 0x0007e20000100a00 */
[----:B------:R-:W-:-:S02]  /*25410*/  VIADD R6, R7, 0xfffffd47 ;  /* 0xfffffd4707067836 */ /* 0x000fc40000000000 */
[----:B------:R-:W1:Y:S01]  /*25420*/  LDC R7, c[0x0][0x3a0] ;  /* 0x0000e800ff077b82 */ /* 0x000e620000000800 */
[----:B------:R3:W-:Y:S01]  /*25430*/  LDGSTS.E [R5+-0x52800], desc[UR16][R14.64], !P2 ;  /* 0xad8000000e057fae */ /* 0x0007e2000d1a1010 */
[----:B-----5:R-:W-:-:S03]  /*25440*/  IMAD.WIDE R8, R2, 0x4, R248 ;  /* 0x0000000402087825 */ /* 0x020fc600078e02f8 */
[----:B------:R-:W5:Y:S04]  /*25450*/  LDL.LU.64 R248, [R1+0x840] ;  /* 0x0008400001f87983 */ /* 0x000f680000300a00 */
[----:B------:R1:W-:Y:S01]  /*25460*/  STL.64 [R1+0xf0], R8 ;  /* 0x0000f00801007387 */ /* 0x0003e20000100a00 */
[----:B------:R-:W-:Y:S01]  /*25470*/  IMAD.WIDE R12, R2, 0x4, R250 ;  /* 0x00000004020c7825 */ /* 0x000fe200078e02fa */
[----:B------:R-:W-:Y:S02]  /*25480*/  ISETP.GE.U32.AND P4, PT, R6, 0x7ffffcc8, PT ;  /* 0x7ffffcc80600780c */ /* 0x000fe40003f86070 */
[----:B------:R-:W2:Y:S04]  /*25490*/  LDL.LU.64 R250, [R1+0xc0] ;  /* 0x0000c00001fa7983 */ /* 0x000ea80000300a00 */
[----:B------:R-:W2:Y:S04]  /*254a0*/  LDL.LU.64 R244, [R1+0x838] ;  /* 0x0008380001f47983 */ /* 0x000ea80000300a00 */
[----:B------:R1:W-:Y:S04]  /*254b0*/  LDGSTS.E [R4+-0x52600], desc[UR16][R8.64], !P2 ;  /* 0xada0000008047fae */ /* 0x0003e8000d1a1010 */
[----:B------:R1:W-:Y:S04]  /*254c0*/  STL.64 [R1+0xe8], R12 ;  /* 0x0000e80c01007387 */ /* 0x0003e80000100a00 */
[----:B------:R1:W-:Y:S01]  /*254d0*/  LDGSTS.E [R0+-0x52400], desc[UR16][R12.64], !P6 ;  /* 0xadc000000c007fae */ /* 0x0003e2000f1a1010 */
[C---:B---3--:R-:W-:Y:S01]  /*254e0*/  IMAD.WIDE R14, R2.reuse, 0x4, R240 ;  /* 0x00000004020e7825 */ /* 0x048fe200078e02f0 */
[----:B-1----:R-:W1:Y:S04]  /*254f0*/  LDC R9, c[0x0][0x3a0] ;  /* 0x0000e800ff097b82 */ /* 0x002e680000000800 */
[----:B------:R3:W-:Y:S04]  /*25500*/  STL.64 [R1+0xe0], R14 ;  /* 0x0000e00e01007387 */ /* 0x0007e80000100a00 */
[----:B------:R-:W-:Y:S01]  /*25510*/  LDGSTS.E [R4+-0x52200], desc[UR16][R14.64], !P6 ;  /* 0xade000000e047fae */ /* 0x000fe2000f1a1010 */
[----:B------:R-:W-:-:S04]  /*25520*/  IMAD.WIDE R12, R2, 0x4, R246 ;  /* 0x00000004020c7825 */ /* 0x000fc800078e02f6 */
[C---:B----4-:R-:W-:Y:S01]  /*25530*/  IMAD.WIDE R22, R2.reuse, 0x4, R242 ;  /* 0x0000000402167825 */ /* 0x050fe200078e02f2 */
[----:B------:R4:W-:Y:S03]  /*25540*/  STL.64 [R1+0xd8], R12 ;  /* 0x0000d80c01007387 */ /* 0x0009e60000100a00 */
[----:B-----5:R-:W-:Y:S01]  /*25550*/  IMAD.WIDE R20, R2, 0x4, R248 ;  /* 0x0000000402147825 */ /* 0x020fe200078e02f8 */
[----:B------:R-:W-:Y:S01]  /*25560*/  LDGSTS.E [R0+-0x52000], desc[UR16][R12.64], !P4 ;  /* 0xae0000000c007fae */ /* 0x000fe2000e1a1010 */
[----:B------:R-:W-:Y:S01]  /*25570*/  IADD3 R6, PT, PT, R11, -0x2ba, RZ ;  /* 0xfffffd460b067810 */ /* 0x000fe20007ffe0ff */
[----:B------:R-:W5:Y:S02]  /*25580*/  LDC R8, c[0x0][0x3a0] ;  /* 0x0000e800ff087b82 */ /* 0x000f640000000800 */
[----:B---3--:R-:W3:Y:S01]  /*25590*/  LDL.LU.64 R14, [R1+0xb0] ;  /* 0x0000b000010e7983 */ /* 0x008ee20000300a00 */
[----:B--2---:R-:W-:-:S02]  /*255a0*/  VIADD R5, R10, 0xfffffd45 ;  /* 0xfffffd450a057836 */ /* 0x004fc40000000000 */
[----:B------:R-:W-:-:S03]  /*255b0*/  VIADD R7, R7, 0xfffffd43 ;  /* 0xfffffd4307077836 */ /* 0x000fc60000000000 */
[----:B------:R-:W2:Y:S01]  /*255c0*/  LDC R11, c[0x0][0x3a0] ;  /* 0x0000e800ff0b7b82 */ /* 0x000ea20000000800 */
[----:B----4-:R-:W4:Y:S04]  /*255d0*/  LDL.LU.64 R12, [R1+0x830] ;  /* 0x00083000010c7983 */ /* 0x010f280000300a00 */
[----:B------:R-:W2:Y:S01]  /*255e0*/  LDL.LU.64 R246, [R1+0xa0] ;  /* 0x0000a00001f67983 */ /* 0x000ea20000300a00 */
[----:B------:R-:W-:-:S03]  /*255f0*/  IMAD.WIDE R18, R2, 0x4, R250 ;  /* 0x0000000402127825 */ /* 0x000fc600078e02fa */
[----:B------:R-:W5:Y:S01]  /*25600*/  LDL.LU.64 R248, [R1+0x828] ;  /* 0x0008280001f87983 */ /* 0x000f620000300a00 */
[----:B------:R-:W-:Y:S01]  /*25610*/  ISETP.GE.U32.AND P5, PT, R6, 0x7ffffcc7, PT ;  /* 0x7ffffcc70600780c */ /* 0x000fe20003fa6070 */
[----:B------:R-:W2:Y:S02]  /*25620*/  LDC R10, c[0x0][0x3a0] ;  /* 0x0000e800ff0a7b82 */ /* 0x000ea40000000800 */
[----:B------:R1:W-:Y:S04]  /*25630*/  STL.64 [R1+0xd0], R22 ;  /* 0x0000d01601007387 */ /* 0x0003e80000100a00 */
[----:B------:R-:W5:Y:S01]  /*25640*/  LDL.LU.64 R250, [R1+0x90] ;  /* 0x0000900001fa7983 */ /* 0x000f620000300a00 */
[----:B------:R-:W-:-:S03]  /*25650*/  IMAD.WIDE R16, R2, 0x4, R244 ;  /* 0x0000000402107825 */ /* 0x000fc600078e02f4 */
[----:B------:R-:W-:Y:S01]  /*25660*/  STL.64 [R1+0xc8], R20 ;  /* 0x0000c81401007387 */ /* 0x000fe20000100a00 */
[----:B------:R-:W-:-:S03]  /*25670*/  IADD3 R6, PT, PT, R82, 0x100000, RZ ;  /* 0x0010000052067810 */ /* 0x000fc60007ffe0ff */
[----:B------:R-:W-:Y:S04]  /*25680*/  STL.64 [R1+0xc0], R18 ;  /* 0x0000c01201007387 */ /* 0x000fe80000100a00 */
[----:B------:R3:W-:Y:S01]  /*25690*/  STL.64 [R1+0xb8], R16 ;  /* 0x0000b81001007387 */ /* 0x0007e20000100a00 */
[----:B------:R-:W-:-:S03]  /*256a0*/  ISETP.GE.U32.AND P2, PT, R5, 0x7ffffcc6, PT ;  /* 0x7ffffcc60500780c */ /* 0x000fc60003f46070 */
[----:B------:R-:W5:Y:S01]  /*256b0*/  LDL.LU.64 R240, [R1+0x820] ;  /* 0x0008200001f07983 */ /* 0x000f620000300a00 */
[----:B------:R-:W-:-:S03]  /*256c0*/  VIADD R5, R82, 0x100000 ;  /* 0x0010000052057836 */ /* 0x000fc60000000000 */
[----:B------:R-:W5:Y:S04]  /*256d0*/  LDL.LU.64 R242, [R1+0x80] ;  /* 0x0000800001f27983 */ /* 0x000f680000300a00 */
[----:B------:R1:W-:Y:S04]  /*256e0*/  LDGSTS.E [R6+-0x51e00], desc[UR16][R22.64], !P4 ;  /* 0xae20000016067fae */ /* 0x0003e8000e1a1010 */
[----:B------:R-:W5:Y:S04]  /*256f0*/  LDL.LU.64 R244, [R1+0x818] ;  /* 0x0008180001f47983 */ /* 0x000f680000300a00 */
[----:B------:R-:W-:Y:S01]  /*25700*/  LDGSTS.E [R5+-0x51c00], desc[UR16][R20.64], !P5 ;  /* 0xae40000014057fae */ /* 0x000fe2000e9a1010 */
[----:B-1----:R-:W-:-:S03]  /*25710*/  IADD3 R6, PT, PT, R9, -0x2bc, RZ ;  /* 0xfffffd4409067810 */ /* 0x002fc60007ffe0ff */
[----:B------:R-:W-:Y:S01]  /*25720*/  LDGSTS.E [R4+-0x51a00], desc[UR16][R18.64], !P5 ;  /* 0xae60000012047fae */ /* 0x000fe2000e9a1010 */
[----:B------:R-:W-:Y:S01]  /*25730*/  ISETP.GE.U32.AND P4, PT, R7, 0x7ffffcc4, PT ;  /* 0x7ffffcc40700780c */ /* 0x000fe20003f86070 */
[----:B------:R-:W1:Y:S01]  /*25740*/  LDC R9, c[0x0][0x3a0] ;  /* 0x0000e800ff097b82 */ /* 0x000e620000000800 */
[----:B------:R-:W-:Y:S01]  /*25750*/  ISETP.GE.U32.AND P5, PT, R6, 0x7ffffcc5, PT ;  /* 0x7ffffcc50600780c */ /* 0x000fe20003fa6070 */
[----:B------:R3:W-:Y:S06]  /*25760*/  LDGSTS.E [R0+-0x51800], desc[UR16][R16.64], !P2 ;  /* 0xae80000010007fae */ /* 0x0007ec000d1a1010 */
[----:B------:R-:W1:Y:S08]  /*25770*/  LDC R7, c[0x0][0x3a0] ;  /* 0x0000e800ff077b82 */ /* 0x000e700000000800 */
[----:B------:R-:W1:Y:S01]  /*25780*/  LDC R23, c[0x0][0x3a0] ;  /* 0x0000e800ff177b82 */ /* 0x000e620000000800 */
[----:B---3--:R-:W-:-:S04]  /*25790*/  IMAD.WIDE R16, R2, 0x4, R14 ;  /* 0x0000000402107825 */ /* 0x008fc800078e020e */
[C---:B----4-:R-:W-:Y:S01]  /*257a0*/  IMAD.WIDE R14, R2.reuse, 0x4, R12 ;  /* 0x00000004020e7825 */ /* 0x050fe200078e020c */
[----:B------:R3:W-:Y:S03]  /*257b0*/  STL.64 [R1+0xb0], R16 ;  /* 0x0000b01001007387 */ /* 0x0007e60000100a00 */
[C---:B--2---:R-:W-:Y:S01]  /*257c0*/  IMAD.WIDE R12, R2.reuse, 0x4, R246 ;  /* 0x00000004020c7825 */ /* 0x044fe200078e02f6 */
[----:B------:R3:W-:Y:S03]  /*257d0*/  LDGSTS.E [R5+-0x51600], desc[UR16][R16.64], !P2 ;  /* 0xaea0000010057fae */ /* 0x0007e6000d1a1010 */
[C---:B-----5:R-:W-:Y:S01]  /*257e0*/  IMAD.WIDE R18, R2.reuse, 0x4, R248 ;  /* 0x0000000402127825 */ /* 0x060fe200078e02f8 */
[----:B------:R-:W-:Y:S04]  /*257f0*/  STL.64 [R1+0xa8], R14 ;  /* 0x0000a80e01007387 */ /* 0x000fe80000100a00 */
[----:B------:R2:W-:Y:S04]  /*25800*/  LDGSTS.E [R4+-0x51400], desc[UR16][R14.64], !P5 ;  /* 0xaec000000e047fae */ /* 0x0005e8000e9a1010 */
[----:B------:R4:W-:Y:S04]  /*25810*/  STL.64 [R1+0xa0], R12 ;  /* 0x0000a00c01007387 */ /* 0x0009e80000100a00 */
[----:B------:R-:W-:Y:S01]  /*25820*/  LDGSTS.E [R0+-0x51200], desc[UR16][R12.64], !P5 ;  /* 0xaee000000c007fae */ /* 0x000fe2000e9a1010 */
[----:B---3--:R-:W-:Y:S01]  /*25830*/  IMAD.WIDE R16, R2, 0x4, R250 ;  /* 0x0000000402107825 */ /* 0x008fe200078e02fa */
[----:B------:R-:W-:-:S02]  /*25840*/  IADD3 R6, PT, PT, R8, -0x2be, RZ ;  /* 0xfffffd4208067810 */ /* 0x000fc40007ffe0ff */
[----:B------:R-:W-:Y:S01]  /*25850*/  LDGSTS.E [R5+-0x51000], desc[UR16][R18.64], !P4 ;  /* 0xaf00000012057fae */ /* 0x000fe2000e1a1010 */
[----:B------:R-:W3:Y:S03]  /*25860*/  LDC R8, c[0x0][0x3a0] ;  /* 0x0000e800ff087b82 */ /* 0x000ee60000000800 */
[----:B----4-:R-:W4:Y:S04]  /*25870*/  LDL.LU.64 R12, [R1+0x70] ;  /* 0x00007000010c7983 */ /* 0x010f280000300a00 */
[----:B------:R-:W5:Y:S04]  /*25880*/  LDL.LU.64 R246, [R1+0x810] ;  /* 0x0008100001f67983 */ /* 0x000f680000300a00 */
[----:B------:R-:W-:Y:S04]  /*25890*/  STL.64 [R1+0x98], R18 ;  /* 0x0000981201007387 */ /* 0x000fe80000100a00 */
[----:B------:R-:W3:Y:S04]  /*258a0*/  LDL.LU.64 R248, [R1+0x60] ;  /* 0x0000600001f87983 */ /* 0x000ee80000300a00 */
[----:B------:R-:W3:Y:S01]  /*258b0*/  LDL.LU.64 R250, [R1+0x808] ;  /* 0x0008080001fa7983 */ /* 0x000ee20000300a00 */
[----:B------:R-:W-:Y:S01]  /*258c0*/  ISETP.GE.U32.AND P6, PT, R6, 0x7ffffcc3, PT ;  /* 0x7ffffcc30600780c */ /* 0x000fe20003fc6070 */
[----:B--2---:R-:W-:-:S02]  /*258d0*/  IMAD.WIDE R14, R2, 0x4, R240 ;  /* 0x00000004020e7825 */ /* 0x004fc400078e02f0 */
[----:B------:R2:W-:Y:S04]  /*258e0*/  STL.64 [R1+0x90], R16 ;  /* 0x0000901001007387 */ /* 0x0005e80000100a00 */
[----:B------:R2:W-:Y:S04]  /*258f0*/  LDGSTS.E [R4+-0x50e00], desc[UR16][R16.64], !P4 ;  /* 0xaf20000010047fae */ /* 0x0005e8000e1a1010 */
[----:B------:R1:W-:Y:S04]  /*25900*/  STL.64 [R1+0x88], R14 ;  /* 0x0000880e01007387 */ /* 0x0003e80000100a00 */
[----:B------:R1:W-:Y:S01]  /*25910*/  LDGSTS.E [R0+-0x50c00], desc[UR16][R14.64], !P6 ;  /* 0xaf4000000e007fae */ /* 0x0003e2000f1a1010 */
[----:B--2---:R-:W-:-:S04]  /*25920*/  IMAD.WIDE R16, R2, 0x4, R242 ;  /* 0x0000000402107825 */ /* 0x004fc800078e02f2 */
[----:B-1----:R-:W-:Y:S01]  /*25930*/  IMAD.WIDE R14, R2, 0x4, R244 ;  /* 0x00000004020e7825 */ /* 0x002fe200078e02f4 */
[----:B------:R5:W-:Y:S03]  /*25940*/  STL.64 [R1+0x80], R16 ;  /* 0x0000801001007387 */ /* 0x000be60000100a00 */
[----:B------:R-:W-:Y:S01]  /*25950*/  VIADD R6, R10, 0xfffffd41 ;  /* 0xfffffd410a067836 */ /* 0x000fe20000000000 */
[----:B------:R3:W-:Y:S01]  /*25960*/  STL.64 [R1+0x78], R14 ;  /* 0x0000780e01007387 */ /* 0x0007e20000100a00 */
[----:B------:R-:W-:Y:S01]  /*25970*/  VIADD R5, R11, 0xfffffd3f ;  /* 0xfffffd3f0b057836 */ /* 0x000fe20000000000 */
[----:B------:R-:W1:Y:S02]  /*25980*/  LDC R10, c[0x0][0x3a0] ;  /* 0x0000e800ff0a7b82 */ /* 0x000e640000000800 */
[----:B------:R-:W2:Y:S01]  /*25990*/  LDL.LU.64 R240, [R1+0x800] ;  /* 0x0008000001f07983 */ /* 0x000ea20000300a00 */
[----:B------:R-:W-:-:S03]  /*259a0*/  ISETP.GE.U32.AND P2, PT, R6, 0x7ffffcc2, PT ;  /* 0x7ffffcc20600780c */ /* 0x000fc60003f46070 */
[----:B------:R-:W2:Y:S02]  /*259b0*/  LDL.LU.64 R242, [R1+0x7f8] ;  /* 0x0007f80001f27983 */ /* 0x000ea40000300a00 */
[----:B------:R-:W1:Y:S02]  /*259c0*/  LDC R11, c[0x0][0x3a0] ;  /* 0x0000e800ff0b7b82 */ /* 0x000e640000000800 */
[----:B------:R-:W2:Y:S04]  /*259d0*/  LDL.LU.64 R244, [R1+0x7f0] ;  /* 0x0007f00001f47983 */ /* 0x000ea80000300a00 */
[----:B------:R5:W-:Y:S04]  /*259e0*/  LDGSTS.E [R4+-0x50a00], desc[UR16][R16.64], !P6 ;  /* 0xaf60000010047fae */ /* 0x000be8000f1a1010 */
[----:B------:R3:W-:Y:S01]  /*259f0*/  LDGSTS.E [R0+-0x50800], desc[UR16][R14.64], !P2 ;  /* 0xaf8000000e007fae */ /* 0x0007e2000d1a1010 */
[----:B----4-:R-:W-:-:S04]  /*25a00*/  IMAD.WIDE R18, R2, 0x4, R12 ;  /* 0x0000000402127825 */ /* 0x010fc800078e020c */
[C---:B-----5:R-:W-:Y:S01]  /*25a10*/  IMAD.WIDE R16, R2.reuse, 0x4, R246 ;  /* 0x0000000402107825 */ /* 0x060fe200078e02f6 */
[----:B------:R4:W-:Y:S04]  /*25a20*/  STL.64 [R1+0x70], R18 ;  /* 0x0000701201007387 */ /* 0x0009e80000100a00 */
[----:B------:R-:W5:Y:S01]  /*25a30*/  LDL.LU.64 R246, [R1+0x7e8] ;  /* 0x0007e80001f67983 */ /* 0x000f620000300a00 */
[----:B---3--:R-:W-:-:S03]  /*25a40*/  IMAD.WIDE R14, R2, 0x4, R248 ;  /* 0x00000004020e7825 */ /* 0x008fc600078e02f8 */
[----:B------:R-:W-:Y:S01]  /*25a50*/  STL.64 [R1+0x68], R16 ;  /* 0x0000681001007387 */ /* 0x000fe20000100a00 */
[----:B------:R-:W-:-:S03]  /*25a60*/  IMAD.WIDE R12, R2, 0x4, R250 ;  /* 0x00000004020c7825 */ /* 0x000fc600078e02fa */
[----:B------:R3:W-:Y:S04]  /*25a70*/  STL.64 [R1+0x60], R14 ;  /* 0x0000600e01007387 */ /* 0x0007e80000100a00 */
[----:B------:R-:W5:Y:S04]  /*25a80*/  LDL.LU.64 R250, [R1+0x7e0] ;  /* 0x0007e00001fa7983 */ /* 0x000f680000300a00 */
[----:B------:R1:W-:Y:S04]  /*25a90*/  STL.64 [R1+0x58], R12 ;  /* 0x0000580c01007387 */ /* 0x0003e80000100a00 */
[----:B------:R-:W5:Y:S01]  /*25aa0*/  LDL.LU.64 R248, [R1+0x7d8] ;  /* 0x0007d80001f87983 */ /* 0x000f620000300a00 */
[----:B------:R-:W-:-:S02]  /*25ab0*/  IADD3 R6, PT, PT, R9, -0x2c0, RZ ;  /* 0xfffffd4009067810 */ /* 0x000fc40007ffe0ff */
[----:B------:R-:W-:Y:S01]  /*25ac0*/  ISETP.GE.U32.AND P4, PT, R5, 0x7ffffcc0, PT ;  /* 0x7ffffcc00500780c */ /* 0x000fe20003f86070 */
[----:B------:R-:W5:Y:S01]  /*25ad0*/  LDC R9, c[0x0][0x3a0] ;  /* 0x0000e800ff097b82 */ /* 0x000f620000000800 */
[----:B------:R-:W-:Y:S01]  /*25ae0*/  ISETP.GE.U32.AND P5, PT, R6, 0x7ffffcc1, PT ;  /* 0x7ffffcc10600780c */ /* 0x000fe20003fa6070 */
[C---:B------:R-:W-:Y:S01]  /*25af0*/  VIADD R5, R82.reuse, 0x100000 ;  /* 0x0010000052057836 */ /* 0x040fe20000000000 */
[----:B------:R-:W-:-:S05]  /*25b00*/  IADD3 R6, PT, PT, R82, 0x100000, RZ ;  /* 0x0010000052067810 */ /* 0x000fca0007ffe0ff */
[----:B------:R1:W-:Y:S06]  /*25b10*/  LDGSTS.E [R6+-0x50600], desc[UR16][R18.64], !P2 ;  /* 0xafa0000012067fae */ /* 0x0003ec000d1a1010 */
[----:B------:R2:W-:Y:S04]  /*25b20*/  LDGSTS.E [R5+-0x50400], desc[UR16][R16.64], !P5 ;  /* 0xafc0000010057fae */ /* 0x0005e8000e9a1010 */
[----:B------:R-:W-:Y:S01]  /*25b30*/  LDGSTS.E [R4+-0x50200], desc[UR16][R14.64], !P5 ;  /* 0xafe000000e047fae */ /* 0x000fe2000e9a1010 */
[----:B--2---:R-:W-:Y:S01]  /*25b40*/  IMAD.WIDE R20, R2, 0x4, R240 ;  /* 0x0000000402147825 */ /* 0x004fe200078e02f0 */
[----:B-1----:R-:W-:-:S02]  /*25b50*/  IADD3 R6, PT, PT, R8, -0x2c2, RZ ;  /* 0xfffffd3e08067810 */ /* 0x002fc40007ffe0ff */
[----:B------:R-:W-:Y:S01]  /*25b60*/  LDGSTS.E [R0+-0x50000], desc[UR16][R12.64], !P4 ;  /* 0xb00000000c007fae */ /* 0x000fe2000e1a1010 */
[----:B------:R-:W1:Y:S01]  /*25b70*/  LDC R8, c[0x0][0x3a0] ;  /* 0x0000e800ff087b82 */ /* 0x000e620000000800 */
[----:B----4-:R-:W-:Y:S01]  /*25b80*/  IMAD.WIDE R18, R2, 0x4, R242 ;  /* 0x0000000402127825 */ /* 0x010fe200078e02f2 */
[----:B------:R-:W-:Y:S01]  /*25b90*/  ISETP.GE.U32.AND P2, PT, R6, 0x7ffffcbf, PT ;  /* 0x7ffffcbf0600780c */ /* 0x000fe20003f46070 */
[----:B------:R2:W-:Y:S04]  /*25ba0*/  LDGSTS.E [R5+-0x4fe00], desc[UR16][R20.64], !P4 ;  /* 0xb020000014057fae */ /* 0x0005e8000e1a1010 */
[----:B---3--:R-:W3:Y:S01]  /*25bb0*/  LDL.LU.64 R14, [R1+0x7d0] ;  /* 0x0007d000010e7983 */ /* 0x008ee20000300a00 */
[----:B------:R-:W-:-:S03]  /*25bc0*/  IMAD.WIDE R16, R2, 0x4, R244 ;  /* 0x0000000402107825 */ /* 0x000fc600078e02f4 */
[----:B------:R2:W-:Y:S04]  /*25bd0*/  STL.64 [R1+0x50], R20 ;  /* 0x0000501401007387 */ /* 0x0005e80000100a00 */
[----:B------:R-:W4:Y:S04]  /*25be0*/  LDL.LU.64 R12, [R1+0x7c8] ;  /* 0x0007c800010c7983 */ /* 0x000f280000300a00 */
[----:B------:R5:W-:Y:S04]  /*25bf0*/  STL.64 [R1+0x48], R18 ;  /* 0x0000481201007387 */ /* 0x000be80000100a00 */
[----:B------:R-:W4:Y:S01]  /*25c00*/  LDL.LU.64 R240, [R1+0x7c0] ;  /* 0x0007c00001f07983 */ /* 0x000f220000300a00 */
[----:B------:R-:W-:Y:S01]  /*25c10*/  VIADD R6, R7, 0xfffffd3d ;  /* 0xfffffd3d07067836 */ /* 0x000fe20000000000 */
[----:B--2---:R-:W2:Y:S02]  /*25c20*/  LDC R20, c[0x0][0x3a0] ;  /* 0x0000e800ff147b82 */ /* 0x004ea40000000800 */
[----:B------:R1:W-:Y:S04]  /*25c30*/  STL.64 [R1+0x40], R16 ;  /* 0x0000401001007387 */ /* 0x0003e80000100a00 */
[----:B------:R-:W2:Y:S02]  /*25c40*/  LDL.LU.64 R242, [R1+0x7b8] ;  /* 0x0007b80001f27983 */ /* 0x000ea40000300a00 */
[----:B------:R-:W1:Y:S02]  /*25c50*/  LDC R7, c[0x0][0x3a0] ;  /* 0x0000e800ff077b82 */ /* 0x000e640000000800 */
[----:B------:R-:W2:Y:S04]  /*25c60*/  LDL.LU.64 R244, [R1+0x7b0] ;  /* 0x0007b00001f47983 */ /* 0x000ea80000300a00 */
[----:B------:R5:W-:Y:S01]  /*25c70*/  LDGSTS.E [R4+-0x4fc00], desc[UR16][R18.64], !P2 ;  /* 0xb040000012047fae */ /* 0x000be2000d1a1010 */
[----:B------:R-:W-:-:S02]  /*25c80*/  ISETP.GE.U32.AND P5, PT, R6, 0x7ffffcbe, PT ;  /* 0x7ffffcbe0600780c */ /* 0x000fc40003fa6070 */
[----:B------:R-:W-:Y:S01]  /*25c90*/  IADD3 R6, PT, PT, R10, -0x2c4, RZ ;  /* 0xfffffd3c0a067810 */ /* 0x000fe20007ffe0ff */
[----:B------:R1:W-:Y:S03]  /*25ca0*/  LDGSTS.E [R0+-0x4fa00], desc[UR16][R16.64], !P2 ;  /* 0xb060000010007fae */ /* 0x0003e6000d1a1010 */
[----:B------:R-:W-:Y:S01]  /*25cb0*/  ISETP.GE.U32.AND P4, PT, R6, 0x7ffffcbd, PT ;  /* 0x7ffffcbd0600780c */ /* 0x000fe20003f86070 */
[----:B------:R-:W-:Y:S02]  /*25cc0*/  VIADD R6, R11, 0xfffffd3b ;  /* 0xfffffd3b0b067836 */ /* 0x000fe40000000000 */
[----:B-----5:R-:W-:-:S05]  /*25cd0*/  IMAD.WIDE R18, R2, 0x4, R246 ;  /* 0x0000000402127825 */ /* 0x020fca00078e02f6 */
[----:B------:R-:W-:Y:S04]  /*25ce0*/  STL.64 [R1+0x38], R18 ;  /* 0x0000381201007387 */ /* 0x000fe80000100a00 */
[----:B------:R5:W-:Y:S01]  /*25cf0*/  LDGSTS.E [R5+-0x4f800], desc[UR16][R18.64], !P5 ;  /* 0xb080000012057fae */ /* 0x000be2000e9a1010 */
[----:B-1----:R-:W-:-:S03]  /*25d00*/  IMAD.WIDE R16, R2, 0x4, R250 ;  /* 0x0000000402107825 */ /* 0x002fc600078e02fa */
[----:B------:R-:W2:Y:S01]  /*25d10*/  LDL.LU.64 R250, [R1+0x7a8] ;  /* 0x0007a80001fa7983 */ /* 0x000ea20000300a00 */
[----:B------:R-:W-:-:S03]  /*25d20*/  IMAD.WIDE R10, R2, 0x4, R248 ;  /* 0x00000004020a7825 */ /* 0x000fc600078e02f8 */
[----:B------:R-:W-:Y:S04]  /*25d30*/  STL.64 [R1+0x30], R16 ;  /* 0x0000301001007387 */ /* 0x000fe80000100a00 */
[----:B------:R1:W-:Y:S04]  /*25d40*/  STL.64 [R1+0x28], R10 ;  /* 0x0000280a01007387 */ /* 0x0003e80000100a00 */
[----:B------:R-:W2:Y:S04]  /*25d50*/  LDL.LU.64 R248, [R1+0x7a0] ;  /* 0x0007a00001f87983 */ /* 0x000ea80000300a00 */
[----:B------:R-:W2:Y:S01]  /*25d60*/  LDL.LU.64 R246, [R1+0x798] ;  /* 0x0007980001f67983 */ /* 0x000ea20000300a00 */
[----:B-----5:R-:W-:-:S02]  /*25d70*/  IADD3 R5, PT, PT, R8, -0x2c6, RZ ;  /* 0xfffffd3a08057810 */ /* 0x020fc40007ffe0ff */
[----:B------:R-:W5:Y:S01]  /*25d80*/  LDC R8, c[0x0][0x3a0] ;  /* 0x0000e800ff087b82 */ /* 0x000f620000000800 */
[----:B------:R-:W-:Y:S01]  /*25d90*/  LDGSTS.E [R4+-0x4f600], desc[UR16][R16.64], !P5 ;  /* 0xb0a0000010047fae */ /* 0x000fe2000e9a1010 */
[----:B------:R-:W-:Y:S02]  /*25da0*/  ISETP.GE.U32.AND P5, PT, R6, 0x7ffffcbc, PT ;  /* 0x7ffffcbc0600780c */ /* 0x000fe40003fa6070 */
[----:B------:R-:W-:Y:S01]  /*25db0*/  ISETP.GE.U32.AND P2, PT, R5, 0x7ffffcbb, PT ;  /* 0x7ffffcbb0500780c */ /* 0x000fe20003f46070 */
[----:B------:R1:W-:Y:S01]  /*25dc0*/  LDGSTS.E [R0+-0x4f400], desc[UR16][R10.64], !P4 ;  /* 0xb0c000000a007fae */ /* 0x0003e2000e1a1010 */
[----:B------:R-:W-:Y:S02]  /*25dd0*/  IADD3 R5, PT, PT, R82, 0x100000, RZ ;  /* 0x0010000052057810 */ /* 0x000fe40007ffe0ff */
[----:B-1----:R-:W1:Y:S01]  /*25de0*/  LDC R10, c[0x0][0x3a0] ;  /* 0x0000e800ff0a7b82 */ /* 0x002e620000000800 */
[----:B---3--:R-:W-:-:S04]  /*25df0*/  IMAD.WIDE R16, R2, 0x4, R14 ;  /* 0x0000000402107825 */ /* 0x008fc800078e020e */
[C---:B----4-:R-:W-:Y:S01]  /*25e00*/  IMAD.WIDE R14, R2.reuse, 0x4, R12 ;  /* 0x00000004020e7825 */ /* 0x050fe200078e020c */
[----:B------:R-:W-:Y:S04]  /*25e10*/  STL.64 [R1+0x20], R16 ;  /* 0x0000201001007387 */ /* 0x000fe80000100a00 */
[----:B------:R-:W-:Y:S01]  /*25e20*/  LDGSTS.E [R5+-0x4f200], desc[UR16][R16.64], !P4 ;  /* 0xb0e0000010057fae */ /* 0x000fe2000e1a1010 */
[----:B------:R-:W-:-:S03]  /*25e30*/  IMAD.WIDE R12, R2, 0x4, R240 ;  /* 0x00000004020c7825 */ /* 0x000fc600078e02f0 */
[----:B------:R2:W-:Y:S04]  /*25e40*/  STL.64 [R1+0x18], R14 ;  /* 0x0000180e01007387 */ /* 0x0005e80000100a00 */
[----:B------:R2:W-:Y:S04]  /*25e50*/  LDGSTS.E [R4+-0x4f000], desc[UR16][R14.64], !P5 ;  /* 0xb10000000e047fae */ /* 0x0005e8000e9a1010 */
[----:B------:R3:W-:Y:S04]  /*25e60*/  STL.64 [R1+0x10], R12 ;  /* 0x0000100c01007387 */ /* 0x0007e80000100a00 */
[----:B------:R3:W-:Y:S01]  /*25e70*/  LDGSTS.E [R0+-0x4ee00], desc[UR16][R12.64], !P5 ;  /* 0xb12000000c007fae */ /* 0x0007e2000e9a1010 */
[----:B--2---:R-:W-:-:S04]  /*25e80*/  IMAD.WIDE R14, R2, 0x4, R244 ;  /* 0x00000004020e7825 */ /* 0x004fc800078e02f4 */
[----:B---3--:R-:W-:-:S05]  /*25e90*/  IMAD.WIDE R12, R2, 0x4, R242 ;  /* 0x00000004020c7825 */ /* 0x008fca00078e02f2 */
[----:B------:R2:W-:Y:S04]  /*25ea0*/  STL.64 [R1+0x8], R12 ;  /* 0x0000080c01007387 */ /* 0x0005e80000100a00 */
[----:B------:R-:W3:Y:S04]  /*25eb0*/  LDL.LU.64 R244, [R1+0x790] ;  /* 0x0007900001f47983 */ /* 0x000ee80000300a00 */
[----:B------:R4:W-:Y:S04]  /*25ec0*/  STL.64 [R1], R14 ;  /* 0x0000000e01007387 */ /* 0x0009e80000100a00 */
[----:B------:R-:W3:Y:S04]  /*25ed0*/  LDL.LU.64 R242, [R1+0x788] ;  /* 0x0007880001f27983 */ /* 0x000ee80000300a00 */
[----:B------:R-:W-:Y:S04]  /*25ee0*/  LDGSTS.E [R5+-0x4ec00], desc[UR16][R12.64], !P2 ;  /* 0xb14000000c057fae */ /* 0x000fe8000d1a1010 */
[----:B------:R-:W3:Y:S01]  /*25ef0*/  LDL.LU.64 R240, [R1+0x780] ;  /* 0x0007800001f07983 */ /* 0x000ee20000300a00 */
[----:B------:R-:W-:-:S03]  /*25f00*/  IMAD.WIDE R250, R2, 0x4, R250 ;  /* 0x0000000402fa7825 */ /* 0x000fc600078e02fa */
[----:B--2---:R-:W2:Y:S04]  /*25f10*/  LDL.LU.64 R12, [R1+0x778] ;  /* 0x00077800010c7983 */ /* 0x004ea80000300a00 */
[----:B------:R1:W-:Y:S04]  /*25f20*/  STL.64 [R1+0xeb0], R250 ;  /* 0x000eb0fa01007387 */ /* 0x0003e80000100a00 */
[----:B------:R-:W2:Y:S04]  /*25f30*/  LDL.LU.64 R32, [R1+0x770] ;  /* 0x0007700001207983 */ /* 0x000ea80000300a00 */
[----:B------:R-:W2:Y:S01]  /*25f40*/  LDL.LU.64 R30, [R1+0x768] ;  /* 0x00076800011e7983 */ /* 0x000ea20000300a00 */
[----:B------:R-:W-:-:S03]  /*25f50*/  IMAD.WIDE R248, R2, 0x4, R248 ;  /* 0x0000000402f87825 */ /* 0x000fc600078e02f8 */
[----:B------:R-:W2:Y:S01]  /*25f60*/  LDL.LU.64 R18, [R1+0x760] ;  /* 0x0007600001127983 */ /* 0x000ea20000300a00 */
[----:B------:R-:W-:-:S03]  /*25f70*/  IMAD.WIDE R246, R2, 0x4, R246 ;  /* 0x0000000402f67825 */ /* 0x000fc600078e02f6 */
[----:B------:R1:W-:Y:S04]  /*25f80*/  STL.64 [R1+0xeb8], R248 ;  /* 0x000eb8f801007387 */ /* 0x0003e80000100a00 */
[----:B------:R-:W-:Y:S04]  /*25f90*/  STL.64 [R1+0xec0], R246 ;  /* 0x000ec0f601007387 */ /* 0x000fe80000100a00 */
[----:B------:R-:W2:Y:S04]  /*25fa0*/  LDL.LU.64 R28, [R1+0x758] ;  /* 0x00075800011c7983 */ /* 0x000ea80000300a00 */
[----:B------:R-:W2:Y:S04]  /*25fb0*/  LDL.LU.64 R26, [R1+0x750] ;  /* 0x00075000011a7983 */ /* 0x000ea80000300a00 */
[----:B------:R-:W2:Y:S01]  /*25fc0*/  LDL.LU.64 R16, [R1+0x748] ;  /* 0x0007480001107983 */ /* 0x000ea20000300a00 */
[----:B------:R-:W-:-:S02]  /*25fd0*/  VIADD R6, R9, 0xfffffd39 ;  /* 0xfffffd3909067836 */ /* 0x000fc40000000000 */
[----:B------:R-:W3:Y:S01]  /*25fe0*/  LDC R9, c[0x0][0x3a0] ;  /* 0x0000e800ff097b82 */ /* 0x000ee20000000800 */
[----:B------:R4:W-:Y:S02]  /*25ff0*/  LDGSTS.E [R4+-0x4ea00], desc[UR16][R14.64], !P2 ;  /* 0xb16000000e047fae */ /* 0x0009e4000d1a1010 */
[----:B------:R-:W-:Y:S01]  /*26000*/  ISETP.GE.U32.AND P6, PT, R6, 0x7ffffcba, PT ;  /* 0x7ffffcba0600780c */ /* 0x000fe20003fc6070 */
[----:B------:R-:W-:-:S05]  /*26010*/  VIADD R6, R7, 0xfffffd38 ;  /* 0xfffffd3807067836 */ /* 0x000fca0000000000 */
[----:B------:R-:W-:Y:S02]  /*26020*/  ISETP.GE.U32.AND P4, PT, R6, 0x7ffffcb9, PT ;  /* 0x7ffffcb90600780c */ /* 0x000fe40003f86070 */
[----:B-1----:R-:W-:Y:S01]  /*26030*/  IADD3 R6, PT, PT, R10, -0x2c9, RZ ;  /* 0xfffffd370a067810 */ /* 0x002fe20007ffe0ff */
[----:B----4-:R-:W1:Y:S03]  /*26040*/  LDC R14, c[0x0][0x3a0] ;  /* 0x0000e800ff0e7b82 */ /* 0x010e660000000800 */
[----:B------:R-:W-:Y:S01]  /*26050*/  ISETP.GE.U32.AND P5, PT, R6, 0x7ffffcb8, PT ;  /* 0x7ffffcb80600780c */ /* 0x000fe20003fa6070 */
[----:B-----5:R-:W-:-:S04]  /*26060*/  VIADD R5, R8, 0xfffffd36 ;  /* 0xfffffd3608057836 */ /* 0x020fc80000000000 */
[----:B------:R-:W4:Y:S01]  /*26070*/  LDC R15, c[0x0][0x3a0] ;  /* 0x0000e800ff0f7b82 */ /* 0x000f220000000800 */
[C---:B------:R-:W-:Y:S01]  /*26080*/  IADD3 R8, PT, PT, R82.reuse, 0x100000, RZ ;  /* 0x0010000052087810 */ /* 0x040fe20007ffe0ff */
[----:B------:R-:W-:Y:S01]  /*26090*/  LDGSTS.E [R0+-0x4e800], desc[UR16][R250.64], !P6 ;  /* 0xb1800000fa007fae */ /* 0x000fe2000f1a1010 */
[----:B------:R-:W-:Y:S01]  /*260a0*/  ISETP.GE.U32.AND P2, PT, R5, 0x7ffffcb7, PT ;  /* 0x7ffffcb70500780c */ /* 0x000fe20003f46070 */
[C---:B------:R-:W-:Y:S02]  /*260b0*/  VIADD R7, R82.reuse, 0x100000 ;  /* 0x0010000052077836 */ /* 0x040fe40000000000 */
[----:B------:R-:W-:Y:S01]  /*260c0*/  LDGSTS.E [R4+-0x4e600], desc[UR16][R248.64], !P6 ;  /* 0xb1a00000f8047fae */ /* 0x000fe2000f1a1010 */
[----:B------:R-:W-:-:S03]  /*260d0*/  IADD3 R6, PT, PT, R82, 0x100000, RZ ;  /* 0x0010000052067810 */ /* 0x000fc60007ffe0ff */
[----:B------:R-:W-:Y:S01]  /*260e0*/  LDGSTS.E [R0+-0x4e400], desc[UR16][R246.64], !P4 ;  /* 0xb1c00000f6007fae */ /* 0x000fe2000e1a1010 */
[----:B---3--:R-:W-:-:S05]  /*260f0*/  IMAD.WIDE R244, R2, 0x4, R244 ;  /* 0x0000000402f47825 */ /* 0x008fca00078e02f4 */
[----:B------:R3:W-:Y:S01]  /*26100*/  LDGSTS.E [R8+-0x4e200], desc[UR16][R244.64], !P4 ;  /* 0xb1e00000f4087fae */ /* 0x0007e2000e1a1010 */
[----:B------:R-:W-:-:S03]  /*26110*/  IMAD.WIDE R242, R2, 0x4, R242 ;  /* 0x0000000402f27825 */ /* 0x000fc600078e02f2 */
[----:B------:R-:W-:Y:S01]  /*26120*/  STL.64 [R1+0xec8], R244 ;  /* 0x000ec8f401007387 */ /* 0x000fe20000100a00 */
[----:B------:R-:W-:-:S03]  /*26130*/  IMAD.WIDE R240, R2, 0x4, R240 ;  /* 0x0000000402f07825 */ /* 0x000fc600078e02f0 */
[----:B------:R-:W-:Y:S01]  /*26140*/  STL.64 [R1+0xed0], R242 ;  /* 0x000ed0f201007387 */ /* 0x000fe20000100a00 */
[----:B---3--:R-:W-:-:S03]  /*26150*/  VIADD R8, R9, 0xfffffd35 ;  /* 0xfffffd3509087836 */ /* 0x008fc60000000000 */
[----:B------:R-:W-:Y:S04]  /*26160*/  LDGSTS.E [R7+-0x4e000], desc[UR16][R242.64], !P5 ;  /* 0xb2000000f2077fae */ /* 0x000fe8000e9a1010 */
[----:B------:R-:W-:Y:S04]  /*26170*/  STL.64 [R1+0xed8], R240 ;  /* 0x000ed8f001007387 */ /* 0x000fe80000100a00 */
[----:B------:R3:W-:Y:S01]  /*26180*/  LDGSTS.E [R6+-0x4de00], desc[UR16][R240.64], !P5 ;  /* 0xb2200000f0067fae */ /* 0x0007e2000e9a1010 */
[----:B------:R-:W-:Y:S01]  /*26190*/  ISETP.GE.U32.AND P5, PT, R8, 0x7ffffcb6, PT ;  /* 0x7ffffcb60800780c */ /* 0x000fe20003fa6070 */
[----:B-1----:R-:W-:Y:S01]  /*261a0*/  VIADD R14, R14, 0xfffffd33 ;  /* 0xfffffd330e0e7836 */ /* 0x002fe20000000000 */
[----:B----4-:R-:W-:-:S04]  /*261b0*/  IADD3 R15, PT, PT, R15, -0x2cc, RZ ;  /* 0xfffffd340f0f7810 */ /* 0x010fc80007ffe0ff */
[----:B------:R-:W-:Y:S02]  /*261c0*/  ISETP.GE.U32.AND P4, PT, R15, 0x7ffffcb5, PT ;  /* 0x7ffffcb50f00780c */ /* 0x000fe40003f86070 */
[----:B------:R-:W-:Y:S01]  /*261d0*/  ISETP.GE.U32.AND P6, PT, R14, 0x7ffffcb4, PT ;  /* 0x7ffffcb40e00780c */ /* 0x000fe20003fc6070 */
[----:B--2---:R-:W-:-:S05]  /*261e0*/  IMAD.WIDE R4, R2, 0x4, R12 ;  /* 0x0000000402047825 */ /* 0x004fca00078e020c */
[----:B------:R-:W-:Y:S04]  /*261f0*/  STL.64 [R1+0xee0], R4 ;  /* 0x000ee00401007387 */ /* 0x000fe80000100a00 */
[----:B------:R-:W2:Y:S01]  /*26200*/  LDL.LU.64 R34, [R1+0x740] ;  /* 0x0007400001227983 */ /* 0x000ea20000300a00 */
[----:B---3--:R-:W-:-:S04]  /*26210*/  IMAD.WIDE R6, R2, 0x4, R32 ;  /* 0x0000000402067825 */ /* 0x008fc800078e0220 */
[----:B------:R-:W-:Y:S01]  /*26220*/  IMAD.WIDE R8, R2, 0x4, R30 ;  /* 0x0000000402087825 */ /* 0x000fe200078e021e */
[----:B------:R-:W-:Y:S01]  /*26230*/  IADD3 R13, PT, PT, R82, 0x100000, RZ ;  /* 0x00100000520d7810 */ /* 0x000fe20007ffe0ff */
[----:B------:R-:W3:Y:S01]  /*26240*/  LDL.LU.64 R30, [R1+0x738] ;  /* 0x00073800011e7983 */ /* 0x000ee20000300a00 */
[----:B------:R-:W-:Y:S01]  /*26250*/  IADD3 R20, PT, PT, R20, -0x2ce, RZ ;  /* 0xfffffd3214147810 */ /* 0x000fe20007ffe0ff */
[----:B------:R-:W-:Y:S01]  /*26260*/  IMAD.WIDE R10, R2, 0x4, R18 ;  /* 0x00000004020a7825 */ /* 0x000fe200078e0212 */
[----:B------:R-:W1:Y:S01]  /*26270*/  LDC R33, c[0x0][0x3a0] ;  /* 0x0000e800ff217b82 */ /* 0x000e620000000800 */
[----:B------:R-:W-:Y:S02]  /*26280*/  STL.64 [R1+0xee8], R6 ;  /* 0x000ee80601007387 */ /* 0x000fe40000100a00 */
[----:B------:R-:W-:Y:S02]  /*26290*/  VIADD R12, R82, 0x100000 ;  /* 0x00100000520c7836 */ /* 0x000fe40000000000 */
[----:B------:R-:W-:Y:S04]  /*262a0*/  STL.64 [R1+0xef8], R8 ;  /* 0x000ef80801007387 */ /* 0x000fe80000100a00 */
[----:B------:R-:W-:Y:S04]  /*262b0*/  LDGSTS.E [R0+-0x4dc00], desc[UR16][R4.64], !P2 ;  /* 0xb240000004007fae */ /* 0x000fe8000d1a1010 */
[----:B------:R4:W-:Y:S01]  /*262c0*/  STL.64 [R1+0xf00], R10 ;  /* 0x000f000a01007387 */ /* 0x0009e20000100a00 */
[----:B------:R-:W-:-:S03]  /*262d0*/  IMAD.WIDE R14, R2, 0x4, R26 ;  /* 0x00000004020e7825 */ /* 0x000fc600078e021a */
[----:B------:R-:W-:Y:S04]  /*262e0*/  LDGSTS.E [R13+-0x4da00], desc[UR16][R6.64], !P2 ;  /* 0xb2600000060d7fae */ /* 0x000fe8000d1a1010 */
[----:B------:R-:W5:Y:S01]  /*262f0*/  LDL.LU.64 R40, [R1+0x730] ;  /* 0x0007300001287983 */ /* 0x000f620000300a00 */
[----:B------:R-:W-:-:S03]  /*26300*/  IMAD.WIDE R16, R2, 0x4, R16 ;  /* 0x0000000402107825 */ /* 0x000fc600078e0210 */
[----:B------:R4:W-:Y:S04]  /*26310*/  LDGSTS.E [R12+-0x4d800], desc[UR16][R8.64], !P5 ;  /* 0xb2800000080c7fae */ /* 0x0009e8000e9a1010 */
[----:B------:R-:W5:Y:S04]  /*26320*/  LDL.LU.64 R36, [R1+0x728] ;  /* 0x0007280001247983 */ /* 0x000f680000300a00 */
[----:B------:R-:W5:Y:S01]  /*26330*/  LDL.LU.64 R26, [R1+0x720] ;  /* 0x00072000011a7983 */ /* 0x000f620000300a00 */
[----:B----4-:R-:W-:Y:S01]  /*26340*/  IMAD.WIDE R12, R2, 0x4, R28 ;  /* 0x00000004020c7825 */ /* 0x010fe200078e021c */
[----:B------:R-:W-:-:S02]  /*26350*/  IADD3 R18, PT, PT, R82, 0x100000, RZ ;  /* 0x0010000052127810 */ /* 0x000fc40007ffe0ff */
[----:B------:R-:W4:Y:S04]  /*26360*/  LDL.LU.64 R28, [R1+0x718] ;  /* 0x00071800011c7983 */ /* 0x000f280000300a00 */
[----:B------:R-:W-:Y:S04]  /*26370*/  STL.64 [R1+0xf08], R12 ;  /* 0x000f080c01007387 */ /* 0x000fe80000100a00 */
[----:B------:R1:W-:Y:S04]  /*26380*/  STL.64 [R1+0xf10], R14 ;  /* 0x000f100e01007387 */ /* 0x0003e80000100a00 */
[----:B------:R-:W-:Y:S04]  /*26390*/  STL.64 [R1+0xf18], R16 ;  /* 0x000f181001007387 */ /* 0x000fe80000100a00 */
[----:B------:R-:W4:Y:S01]  /*263a0*/  LDL.LU.64 R46, [R1+0x710] ;  /* 0x00071000012e7983 */ /* 0x000f220000300a00 */
[----:B------:R-:W-:-:S03]  /*263b0*/  VIADD R19, R82, 0x100000 ;  /* 0x0010000052137836 */ /* 0x000fc60000000000 */
[----:B------:R-:W-:Y:S04]  /*263c0*/  LDGSTS.E [R0+-0x4d600], desc[UR16][R10.64], !P5 ;  /* 0xb2a000000a007fae */ /* 0x000fe8000e9a1010 */
[----:B------:R-:W-:Y:S01]  /*263d0*/  LDGSTS.E [R19+-0x4d400], desc[UR16][R12.64], !P4 ;  /* 0xb2c000000c137fae */ /* 0x000fe2000e1a1010 */
[----:B------:R-:W-:-:S03]  /*263e0*/  ISETP.GE.U32.AND P2, PT, R20, 0x7ffffcb3, PT ;  /* 0x7ffffcb31400780c */ /* 0x000fc60003f46070 */
[----:B------:R2:W-:Y:S04]  /*263f0*/  LDGSTS.E [R18+-0x4d200], desc[UR16][R14.64], !P4 ;  /* 0xb2e000000e127fae */ /* 0x0005e8000e1a1010 */
[----:B------:R-:W4:Y:S01]  /*26400*/  LDL.LU.64 R42, [R1+0x708] ;  /* 0x00070800012a7983 */ /* 0x000f220000300a00 */
[----:B------:R-:W-:Y:S01]  /*26410*/  VIADD R22, R82, 0x100000 ;  /* 0x0010000052167836 */ /* 0x000fe20000000000 */
[----:B------:R-:W-:Y:S01]  /*26420*/  ISETP.GE.U32.AND P5, PT, R24, 0x7ffffcb2, PT ;  /* 0x7ffffcb21800780c */ /* 0x000fe20003fa6070 */
[----:B------:R-:W-:Y:S01]  /*26430*/  VIADD R23, R23, 0xfffffd30 ;  /* 0xfffffd3017177836 */ /* 0x000fe20000000000 */
[----:B------:R-:W-:Y:S01]  /*26440*/  LDGSTS.E [R0+-0x4d000], desc[UR16][R16.64], !P6 ;  /* 0xb300000010007fae */ /* 0x000fe2000f1a1010 */
[----:B------:R-:W-:-:S03]  /*26450*/  IADD3 R32, PT, PT, R82, 0x100000, RZ ;  /* 0x0010000052207810 */ /* 0x000fc60007ffe0ff */
[----:B------:R-:W-:Y:S01]  /*26460*/  ISETP.GE.U32.AND P4, PT, R23, 0x7ffffcb1, PT ;  /* 0x7ffffcb11700780c */ /* 0x000fe20003f86070 */
[C---:B--2---:R-:W-:Y:S02]  /*26470*/  IMAD.WIDE R18, R2.reuse, 0x4, R34 ;  /* 0x0000000402127825 */ /* 0x044fe400078e0222 */
[----:B------:R-:W2:Y:S02]  /*26480*/  LDL.LU.64 R34, [R1+0x700] ;  /* 0x0007000001227983 */ /* 0x000ea40000300a00 */
[----:B---3--:R-:W-:Y:S02]  /*26490*/  IMAD.WIDE R20, R2, 0x4, R30 ;  /* 0x0000000402147825 */ /* 0x008fe400078e021e */
[----:B------:R-:W-:Y:S04]  /*264a0*/  STL.64 [R1+0xf20], R18 ;  /* 0x000f201201007387 */ /* 0x000fe80000100a00 */
[----:B------:R-:W-:Y:S04]  /*264b0*/  STL.64 [R1+0xf28], R20 ;  /* 0x000f281401007387 */ /* 0x000fe80000100a00 */
[----:B------:R-:W3:Y:S04]  /*264c0*/  LDL.LU.64 R52, [R1+0x6f8] ;  /* 0x0006f80001347983 */ /* 0x000ee80000300a00 */
[----:B------:R5:W-:Y:S01]  /*264d0*/  LDGSTS.E [R22+-0x4ce00], desc[UR16][R18.64], !P6 ;  /* 0xb320000012167fae */ /* 0x000be2000f1a1010 */
[C---:B------:R-:W-:Y:S01]  /*264e0*/  VIADD R31, R82.reuse, 0x100000 ;  /* 0x00100000521f7836 */ /* 0x040fe20000000000 */
[----:B------:R-:W-:-:S02]  /*264f0*/  IADD3 R30, PT, PT, R82, 0x100000, RZ ;  /* 0x00100000521e7810 */ /* 0x000fc40007ffe0ff */
[----:B------:R-:W3:Y:S04]  /*26500*/  LDL.LU.64 R48, [R1+0x6f0] ;  /* 0x0006f00001307983 */ /* 0x000ee80000300a00 */
[----:B------:R-:W-:Y:S01]  /*26510*/  LDGSTS.E [R0+-0x4cc00], desc[UR16][R20.64], !P2 ;  /* 0xb340000014007fae */ /* 0x000fe2000d1a1010 */
[----:B-----5:R-:W-:-:S03]  /*26520*/  IMAD.WIDE R22, R2, 0x4, R40 ;  /* 0x0000000402167825 */ /* 0x020fc600078e0228 */
[----:B------:R-:W5:Y:S01]  /*26530*/  LDL.LU.64 R40, [R1+0x6e8] ;  /* 0x0006e80001287983 */ /* 0x000f620000300a00 */
[----:B------:R-:W-:-:S03]  /*26540*/  IMAD.WIDE R24, R2, 0x4, R36 ;  /* 0x0000000402187825 */ /* 0x000fc600078e0224 */
[----:B------:R-:W-:Y:S01]  /*26550*/  STL.64 [R1+0xf30], R22 ;  /* 0x000f301601007387 */ /* 0x000fe20000100a00 */
[----:B------:R-:W-:-:S03]  /*26560*/  IMAD.WIDE R26, R2, 0x4, R26 ;  /* 0x00000004021a7825 */ /* 0x000fc600078e021a */
[----:B------:R-:W-:Y:S04]  /*26570*/  STL.64 [R1+0xf38], R24 ;  /* 0x000f381801007387 */ /* 0x000fe80000100a00 */
[----:B------:R-:W-:Y:S01]  /*26580*/  LDGSTS.E [R32+-0x4ca00], desc[UR16][R22.64], !P2 ;  /* 0xb360000016207fae */ /* 0x000fe2000d1a1010 */
[----:B----4-:R-:W-:-:S03]  /*26590*/  IMAD.WIDE R28, R2, 0x4, R28 ;  /* 0x00000004021c7825 */ /* 0x010fc600078e021c */
[----:B------:R-:W-:Y:S04]  /*265a0*/  STL.64 [R1+0xf40], R26 ;  /* 0x000f401a01007387 */ /* 0x000fe80000100a00 */
[----:B------:R-:W-:Y:S04]  /*265b0*/  LDGSTS.E [R31+-0x4c800], desc[UR16][R24.64], !P5 ;  /* 0xb3800000181f7fae */ /* 0x000fe8000e9a1010 */
[----:B------:R-:W-:Y:S04]  /*265c0*/  STL.64 [R1+0xf48], R28 ;  /* 0x000f481c01007387 */ /* 0x000fe80000100a00 */
[----:B------:R4:W-:Y:S04]  /*265d0*/  LDGSTS.E [R30+-0x4c600], desc[UR16][R26.64], !P5 ;  /* 0xb3a000001a1e7fae */ /* 0x0009e8000e9a1010 */
[----:B------:R-:W5:Y:S04]  /*265e0*/  LDL.LU.64 R58, [R1+0x6e0] ;  /* 0x0006e000013a7983 */ /* 0x000f680000300a00 */
[----:B------:R-:W5:Y:S01]  /*265f0*/  LDL.LU.64 R54, [R1+0x6d8] ;  /* 0x0006d80001367983 */ /* 0x000f620000300a00 */
[----:B----4-:R-:W-:-:S04]  /*26600*/  IMAD.WIDE R30, R2, 0x4, R46 ;  /* 0x00000004021e7825 */ /* 0x010fc800078e022e */
[----:B-1----:R-:W-:Y:S01]  /*26610*/  VIADD R32, R33, 0xfffffd2f ;  /* 0xfffffd2f21207836 */ /* 0x002fe20000000000 */
[----:B------:R-:W4:Y:S04]  /*26620*/  LDL.LU.64 R46, [R1+0x6d0] ;  /* 0x0006d000012e7983 */ /* 0x000f280000300a00 */
[----:B------:R-:W-:Y:S01]  /*26630*/  ISETP.GE.U32.AND P2, PT, R32, 0x7ffffcb0, PT ;  /* 0x7ffffcb02000780c */ /* 0x000fe20003f46070 */
[----:B------:R-:W-:Y:S01]  /*26640*/  IMAD.WIDE R32, R2, 0x4, R42 ;  /* 0x0000000402207825 */ /* 0x000fe200078e022a */
[----:B------:R-:W-:Y:S01]  /*26650*/  ISETP.GE.U32.AND P5, PT, R38, 0x7ffffcaf, PT ;  /* 0x7ffffcaf2600780c */ /* 0x000fe20003fa6070 */
[----:B------:R-:W-:Y:S01]  /*26660*/  STL.64 [R1+0xf50], R30 ;  /* 0x000f501e01007387 */ /* 0x000fe20000100a00 */
[C---:B------:R-:W-:Y:S01]  /*26670*/  IADD3 R36, PT, PT, R82.reuse, 0x100000, RZ ;  /* 0x0010000052247810 */ /* 0x040fe20007ffe0ff */
[----:B------:R-:W-:-:S02]  /*26680*/  VIADD R37, R82, 0x100000 ;  /* 0x0010000052257836 */ /* 0x000fc40000000000 */
[----:B------:R-:W-:Y:S01]  /*26690*/  STL.64 [R1+0xf58], R32 ;  /* 0x000f582001007387 */ /* 0x000fe20000100a00 */
[----:B------:R-:W-:-:S03]  /*266a0*/  VIADD R38, R39, 0xfffffd2d ;  /* 0xfffffd2d27267836 */ /* 0x000fc60000000000 */
[----:B------:R-:W-:Y:S01]  /*266b0*/  LDGSTS.E [R0+-0x4c400], desc[UR16][R28.64], !P4 ;  /* 0xb3c000001c007fae */ /* 0x000fe2000e1a1010 */
[----:B------:R-:W-:-:S03]  /*266c0*/  VIADD R43, R82, 0x100000 ;  /* 0x00100000522b7836 */ /* 0x000fc60000000000 */
[----:B------:R-:W-:Y:S04]  /*266d0*/  LDGSTS.E [R37+-0x4c200], desc[UR16][R30.64], !P4 ;  /* 0xb3e000001e257fae */ /* 0x000fe8000e1a1010 */
[----:B------:R3:W-:Y:S01]  /*266e0*/  LDGSTS.E [R36+-0x4c000], desc[UR16][R32.64], !P2 ;  /* 0xb400000020247fae */ /* 0x0007e2000d1a1010 */
[----:B------:R-:W-:Y:S02]  /*266f0*/  ISETP.GE.U32.AND P4, PT, R38, 0x7ffffcae, PT ;  /* 0x7ffffcae2600780c */ /* 0x000fe40003f86070 */
[----:B------:R-:W-:Y:S01]  /*26700*/  IADD3 R42, PT, PT, R82, 0x100000, RZ ;  /* 0x00100000522a7810 */ /* 0x000fe20007ffe0ff */
[----:B--2---:R-:W-:-:S05]  /*26710*/  IMAD.WIDE R34, R2, 0x4, R34 ;  /* 0x0000000402227825 */ /* 0x004fca00078e0222 */
[----:B------:R-:W-:Y:S04]  /*26720*/  STL.64 [R1+0xf60], R34 ;  /* 0x000f602201007387 */ /* 0x000fe80000100a00 */
[----:B------:R-:W2:Y:S04]  /*26730*/  LDL.LU.64 R64, [R1+0x6c8] ;  /* 0x0006c80001407983 */ /* 0x000ea80000300a00 */
[----:B------:R-:W2:Y:S01]  /*26740*/  LDL.LU.64 R62, [R1+0x6c0] ;  /* 0x0006c000013e7983 */ /* 0x000ea20000300a00 */
[----:B---3--:R-:W-:-:S03]  /*26750*/  IMAD.WIDE R36, R2, 0x4, R52 ;  /* 0x0000000402247825 */ /* 0x008fc600078e0234 */
[----:B------:R-:W-:Y:S04]  /*26760*/  LDGSTS.E [R0+-0x4be00], desc[UR16][R34.64], !P2 ;  /* 0xb420000022007fae */ /* 0x000fe8000d1a1010 */
[----:B------:R1:W-:Y:S01]  /*26770*/  LDGSTS.E [R43+-0x4bc00], desc[UR16][R36.64], !P5 ;  /* 0xb4400000242b7fae */ /* 0x0003e2000e9a1010 */
[----:B------:R-:W-:-:S03]  /*26780*/  IMAD.WIDE R38, R2, 0x4, R48 ;  /* 0x0000000402267825 */ /* 0x000fc600078e0230 */
[----:B------:R-:W3:Y:S04]  /*26790*/  LDL.LU.64 R52, [R1+0x6b8] ;  /* 0x0006b80001347983 */ /* 0x000ee80000300a00 */
[----:B------:R-:W-:Y:S01]  /*267a0*/  STL.64 [R1+0xf68], R36 ;  /* 0x000f682401007387 */ /* 0x000fe20000100a00 */
[----:B-----5:R-:W-:-:S03]  /*267b0*/  IMAD.WIDE R40, R2, 0x4, R40 ;  /* 0x0000000402287825 */ /* 0x020fc600078e0228 */
[----:B------:R5:W-:Y:S01]  /*267c0*/  LDGSTS.E [R42+-0x4ba00], desc[UR16][R38.64], !P5 ;  /* 0xb4600000262a7fae */ /* 0x000be2000e9a1010 */
[----:B-1----:R-:W-:-:S03]  /*267d0*/  VIADD R43, R45, 0xfffffd2b ;  /* 0xfffffd2b2d2b7836 */ /* 0x002fc60000000000 */
[----:B------:R-:W-:Y:S01]  /*267e0*/  STL.64 [R1+0xf78], R38 ;  /* 0x000f782601007387 */ /* 0x000fe20000100a00 */
[----:B------:R-:W-:Y:S02]  /*267f0*/  ISETP.GE.U32.AND P5, PT, R44, 0x7ffffcad, PT ;  /* 0x7ffffcad2c00780c */ /* 0x000fe40003fa6070 */
[----:B------:R-:W-:Y:S01]  /*26800*/  ISETP.GE.U32.AND P2, PT, R43, 0x7ffffcac, PT ;  /* 0x7ffffcac2b00780c */ /* 0x000fe20003f46070 */
[----:B------:R1:W-:Y:S04]  /*26810*/  STL.64 [R1+0xf80], R40 ;  /* 0x000f802801007387 */ /* 0x0003e80000100a00 */
[----:B------:R-:W3:Y:S04]  /*26820*/  LDL.LU.64 R70, [R1+0x6b0] ;  /* 0x0006b00001467983 */ /* 0x000ee80000300a00 */
[----:B------:R-:W3:Y:S01]  /*26830*/  LDL.LU.64 R66, [R1+0x6a8] ;  /* 0x0006a80001427983 */ /* 0x000ee20000300a00 */
[----:B----4-:R-:W-:Y:S01]  /*26840*/  IMAD.WIDE R46, R2, 0x4, R46 ;  /* 0x00000004022e7825 */ /* 0x010fe200078e022e */
[----:B------:R-:W-:-:S02]  /*26850*/  IADD3 R48, PT, PT, R82, 0x100000, RZ ;  /* 0x0010000052307810 */ /* 0x000fc40007ffe0ff */
[----:B------:R-:W-:Y:S01]  /*26860*/  LDGSTS.E [R0+-0x4b800], desc[UR16][R40.64], !P4 ;  /* 0xb480000028007fae */ /* 0x000fe2000e1a1010 */
[----:B-----5:R-:W-:Y:S01]  /*26870*/  IMAD.WIDE R42, R2, 0x4, R58 ;  /* 0x00000004022a7825 */ /* 0x020fe200078e023a */
[----:B------:R-:W-:Y:S01]  /*26880*/  ISETP.GE.U32.AND P6, PT, R50, 0x7ffffcab, PT ;  /* 0x7ffffcab3200780c */ /* 0x000fe20003fc6070 */
[----:B------:R-:W4:Y:S02]  /*26890*/  LDC R59, c[0x0][0x3a0] ;  /* 0x0000e800ff3b7b82 */ /* 0x000f240000000800 */
[----:B------:R-:W-:Y:S01]  /*268a0*/  IMAD.WIDE R44, R2, 0x4, R54 ;  /* 0x00000004022c7825 */ /* 0x000fe200078e0236 */
[----:B------:R-:W-:Y:S04]  /*268b0*/  STL.64 [R1+0xf88], R42 ;  /* 0x000f882a01007387 */ /* 0x000fe80000100a00 */
[----:B------:R-:W-:Y:S04]  /*268c0*/  STL.64 [R1+0xf90], R44 ;  /* 0x000f902c01007387 */ /* 0x000fe80000100a00 */
[----:B------:R-:W-:Y:S04]  /*268d0*/  STL.64 [R1+0xf98], R46 ;  /* 0x000f982e01007387 */ /* 0x000fe80000100a00 */
[----:B------:R-:W5:Y:S04]  /*268e0*/  LDL.LU.64 R72, [R1+0x6a0] ;  /* 0x0006a00001487983 */ /* 0x000f680000300a00 */
[----:B------:R-:W5:Y:S01]  /*268f0*/  LDL.LU.64 R84, [R1+0x698] ;  /* 0x0006980001547983 */ /* 0x000f620000300a00 */
[C---:B------:R-:W-:Y:S01]  /*26900*/  VIADD R49, R82.reuse, 0x100000 ;  /* 0x0010000052317836 */ /* 0x040fe20000000000 */
[----:B------:R-:W-:-:S04]  /*26910*/  IADD3 R55, PT, PT, R82, 0x100000, RZ ;  /* 0x0010000052377810 */ /* 0x000fc80007ffe0ff */
[----:B------:R-:W-:Y:S04]  /*26920*/  LDGSTS.E [R49+-0x4b600], desc[UR16][R42.64], !P4 ;  /* 0xb4a000002a317fae */ /* 0x000fe8000e1a1010 */
[----:B------:R1:W-:Y:S01]  /*26930*/  LDGSTS.E [R48+-0x4b400], desc[UR16][R44.64], !P5 ;  /* 0xb4c000002c307fae */ /* 0x0003e2000e9a1010 */
[----:B------:R-:W-:-:S03]  /*26940*/  VIADD R54, R82, 0x100000 ;  /* 0x0010000052367836 */ /* 0x000fc60000000000 */
[----:B------:R-:W-:Y:S01]  /*26950*/  LDGSTS.E [R0+-0x4b200], desc[UR16][R46.64], !P5 ;  /* 0xb4e000002e007fae */ /* 0x000fe2000e9a1010 */
[----:B------:R-:W-:Y:S02]  /*26960*/  ISETP.GE.U32.AND P4, PT, R56, 0x7ffffcaa, PT ;  /* 0x7ffffcaa3800780c */ /* 0x000fe40003f86070 */
[----:B------:R-:W-:Y:S01]  /*26970*/  ISETP.GE.U32.AND P5, PT, R60, 0x7ffffca9, PT ;  /* 0x7ffffca93c00780c */ /* 0x000fe20003fa6070 */
[C---:B--2---:R-:W-:Y:S02]  /*26980*/  IMAD.WIDE R50, R2.reuse, 0x4, R62 ;  /* 0x0000000402327825 */ /* 0x044fe400078e023e */
[----:B------:R-:W2:Y:S02]  /*26990*/  LDL.LU.64 R62, [R1+0x690] ;  /* 0x00069000013e7983 */ /* 0x000ea40000300a00 */
[C---:B-1----:R-:W-:Y:S02]  /*269a0*/  IMAD.WIDE R48, R2.reuse, 0x4, R64 ;  /* 0x0000000402307825 */ /* 0x042fe400078e0240 */
[----:B------:R-:W2:Y:S02]  /*269b0*/  LDL.LU.64 R64, [R1+0x688] ;  /* 0x0006880001407983 */ /* 0x000ea40000300a00 */
[----:B---3--:R-:W-:-:S02]  /*269c0*/  IMAD.WIDE R52, R2, 0x4, R52 ;  /* 0x0000000402347825 */ /* 0x008fc400078e0234 */
[----:B------:R-:W-:Y:S04]  /*269d0*/  STL.64 [R1+0xfa0], R48 ;  /* 0x000fa03001007387 */ /* 0x000fe80000100a00 */
[----:B------:R-:W-:Y:S04]  /*269e0*/  STL.64 [R1+0xfa8], R50 ;  /* 0x000fa83201007387 */ /* 0x000fe80000100a00 */
[----:B------:R-:W-:Y:S04]  /*269f0*/  LDGSTS.E [R55+-0x4b000], desc[UR16][R48.64], !P2 ;  /* 0xb500000030377fae */ /* 0x000fe8000d1a1010 */
[----:B------:R-:W-:Y:S04]  /*26a00*/  STL.64 [R1+0xfb0], R52 ;  /* 0x000fb03401007387 */ /* 0x000fe80000100a00 */
[----:B------:R1:W-:Y:S04]  /*26a10*/  LDGSTS.E [R54+-0x4ae00], desc[UR16][R50.64], !P2 ;  /* 0xb520000032367fae */ /* 0x0003e8000d1a1010 */
[----:B------:R-:W3:Y:S04]  /*26a20*/  LDL.LU.64 R98, [R1+0x680] ;  /* 0x0006800001627983 */ /* 0x000ee80000300a00 */
[----:B------:R-:W3:Y:S01]  /*26a30*/  LDL.LU.64 R78, [R1+0x678] ;  /* 0x00067800014e7983 */ /* 0x000ee20000300a00 */
[----:B------:R-:W-:Y:S01]  /*26a40*/  IMAD.WIDE R56, R2, 0x4, R66 ;  /* 0x0000000402387825 */ /* 0x000fe200078e0242 */
[----:B------:R-:W-:-:S02]  /*26a50*/  IADD3 R58, PT, PT, R82, 0x100000, RZ ;  /* 0x00100000523a7810 */ /* 0x000fc40007ffe0ff */
[----:B----4-:R-:W-:Y:S01]  /*26a60*/  IADD3 R59, PT, PT, R59, -0x2d9, RZ ;  /* 0xfffffd273b3b7810 */ /* 0x010fe20007ffe0ff */
[C---:B-1----:R-:W-:Y:S01]  /*26a70*/  IMAD.WIDE R54, R2.reuse, 0x4, R70 ;  /* 0x0000000402367825 */ /* 0x042fe200078e0246 */
[----:B------:R-:W-:Y:S04]  /*26a80*/  LDGSTS.E [R0+-0x4ac00], desc[UR16][R52.64], !P6 ;  /* 0xb540000034007fae */ /* 0x000fe8000f1a1010 */
[----:B------:R-:W4:Y:S04]  /*26a90*/  LDL.LU.64 R70, [R1+0x670] ;  /* 0x0006700001467983 */ /* 0x000f280000300a00 */
[----:B------:R-:W-:Y:S04]  /*26aa0*/  STL.64 [R1+0xfb8], R54 ;  /* 0x000fb83601007387 */ /* 0x000fe80000100a00 */
[----:B------:R-:W-:Y:S04]  /*26ab0*/  STL.64 [R1+0xfc0], R56 ;  /* 0x000fc03801007387 */ /* 0x000fe80000100a00 */
[----:B------:R-:W4:Y:S04]  /*26ac0*/  LDL.LU.64 R96, [R1+0x668] ;  /* 0x0006680001607983 */ /* 0x000f280000300a00 */
[----:B------:R-:W4:Y:S01]  /*26ad0*/  LDL.LU.64 R76, [R1+0x660] ;  /* 0x00066000014c7983 */ /* 0x000f220000300a00 */
[----:B-----5:R-:W-:-:S03]  /*26ae0*/  IMAD.WIDE R60, R2, 0x4, R84 ;  /* 0x00000004023c7825 */ /* 0x020fc600078e0254 */
[----:B------:R1:W-:Y:S04]  /*26af0*/  LDGSTS.E [R58+-0x4aa00], desc[UR16][R54.64], !P6 ;  /* 0xb5600000363a7fae */ /* 0x0003e8000f1a1010 */
[----:B------:R-:W5:Y:S01]  /*26b00*/  LDL.LU.64 R84, [R1+0x658] ;  /* 0x0006580001547983 */ /* 0x000f620000300a00 */
[----:B------:R-:W-:Y:S01]  /*26b10*/  ISETP.GE.U32.AND P2, PT, R59, 0x7ffffca8, PT ;  /* 0x7ffffca83b00780c */ /* 0x000fe20003f46070 */
[C---:B------:R-:W-:Y:S01]  /*26b20*/  VIADD R66, R82.reuse, 0x100000 ;  /* 0x0010000052427836 */ /* 0x040fe20000000000 */
[----:B------:R-:W-:Y:S01]  /*26b30*/  IADD3 R67, PT, PT, R82, 0x100000, RZ ;  /* 0x0010000052437810 */ /* 0x000fe20007ffe0ff */
[----:B------:R-:W-:Y:S01]  /*26b40*/  LDGSTS.E [R0+-0x4a800], desc[UR16][R56.64], !P4 ;  /* 0xb580000038007fae */ /* 0x000fe2000e1a1010 */
[----:B-1----:R-:W-:-:S05]  /*26b50*/  IMAD.WIDE R58, R2, 0x4, R72 ;  /* 0x00000004023a7825 */ /* 0x002fca00078e0248 */
[----:B------:R1:W-:Y:S04]  /*26b60*/  LDGSTS.E [R68+-0x4a600], desc[UR16][R58.64], !P4 ;  /* 0xb5a000003a447fae */ /* 0x0003e8000e1a1010 */
[----:B------:R-:W-:Y:S01]  /*26b70*/  LDGSTS.E [R67+-0x4a400], desc[UR16][R60.64], !P5 ;  /* 0xb5c000003c437fae */ /* 0x000fe2000e9a1010 */
[----:B-1----:R-:W-:-:S03]  /*26b80*/  IADD3 R68, PT, PT, R69, -0x2da, RZ ;  /* 0xfffffd2645447810 */ /* 0x002fc60007ffe0ff */
[----:B------:R-:W-:Y:S01]  /*26b90*/  STL.64 [R1+0xfc8], R58 ;  /* 0x000fc83a01007387 */ /* 0x000fe20000100a00 */
[C---:B------:R-:W-:Y:S01]  /*26ba0*/  VIADD R73, R82.reuse, 0x100000 ;  /* 0x0010000052497836 */ /* 0x040fe20000000000 */
[----:B------:R-:W-:Y:S02]  /*26bb0*/  IADD3 R72, PT, PT, R82, 0x100000, RZ ;  /* 0x0010000052487810 */ /* 0x000fe40007ffe0ff */
[----:B------:R-:W-:Y:S01]  /*26bc0*/  STL.64 [R1+0xfd0], R60 ;  /* 0x000fd03c01007387 */ /* 0x000fe20000100a00 */
[----:B------:R-:W-:Y:S02]  /*26bd0*/  ISETP.GE.U32.AND P4, PT, R75, 0x7ffffca6, PT ;  /* 0x7ffffca64b00780c */ /* 0x000fe40003f86070 */
[----:B------:R-:W-:Y:S01]  /*26be0*/  ISETP.GE.U32.AND P6, PT, R74, 0x7ffffca5, PT ;  /* 0x7ffffca54a00780c */ /* 0x000fe20003fc6070 */
[----:B--2---:R-:W-:-:S05]  /*26bf0*/  IMAD.WIDE R62, R2, 0x4, R62 ;  /* 0x00000004023e7825 */ /* 0x004fca00078e023e */
[----:B------:R3:W-:Y:S01]  /*26c00*/  LDGSTS.E [R66+-0x4a200], desc[UR16][R62.64], !P5 ;  /* 0xb5e000003e427fae */ /* 0x0007e2000e9a1010 */
[----:B------:R-:W-:Y:S01]  /*26c10*/  ISETP.GE.U32.AND P5, PT, R68, 0x7ffffca7, PT ;  /* 0x7ffffca74400780c */ /* 0x000fe20003fa6070 */
[C---:B------:R-:W-:Y:S02]  /*26c20*/  IMAD.WIDE R64, R2.reuse, 0x4, R64 ;  /* 0x0000000402407825 */ /* 0x040fe400078e0240 */
[----:B------:R-:W-:Y:S04]  /*26c30*/  STL.64 [R1+0xfd8], R62 ;  /* 0x000fd83e01007387 */ /* 0x000fe80000100a00 */
[----:B------:R-:W-:Y:S04]  /*26c40*/  STL.64 [R1+0xfe0], R64 ;  /* 0x000fe04001007387 */ /* 0x000fe80000100a00 */
[----:B------:R-:W2:Y:S04]  /*26c50*/  LDL.LU.64 R106, [R1+0x650] ;  /* 0x00065000016a7983 */ /* 0x000ea80000300a00 */
[----:B------:R-:W2:Y:S04]  /*26c60*/  LDL.LU.64 R102, [R1+0x648] ;  /* 0x0006480001667983 */ /* 0x000ea80000300a00 */
[----:B------:R-:W-:Y:S01]  /*26c70*/  LDGSTS.E [R0+-0x4a000], desc[UR16][R64.64], !P2 ;  /* 0xb600000040007fae */ /* 0x000fe2000d1a1010 */
[----:B---3--:R-:W-:-:S04]  /*26c80*/  IMAD.WIDE R66, R2, 0x4, R98 ;  /* 0x0000000402427825 */ /* 0x008fc800078e0262 */
[C---:B------:R-:W-:Y:S01]  /*26c90*/  IMAD.WIDE R68, R2.reuse, 0x4, R78 ;  /* 0x0000000402447825 */ /* 0x040fe200078e024e */
[----:B------:R-:W-:Y:S04]  /*26ca0*/  STL.64 [R1+0xfe8], R66 ;  /* 0x000fe84201007387 */ /* 0x000fe80000100a00 */
[----:B------:R-:W-:Y:S01]  /*26cb0*/  LDGSTS.E [R73+-0x49e00], desc[UR16][R66.64], !P2 ;  /* 0xb620000042497fae */ /* 0x000fe2000d1a1010 */
[----:B----4-:R-:W-:-:S03]  /*26cc0*/  IMAD.WIDE R70, R2, 0x4, R70 ;  /* 0x0000000402467825 */ /* 0x010fc600078e0246 */
[----:B------:R-:W-:Y:S04]  /*26cd0*/  STL.64 [R1+0xff8], R68 ;  /* 0x000ff84401007387 */ /* 0x000fe80000100a00 */
[----:B------:R1:W-:Y:S04]  /*26ce0*/  LDGSTS.E [R72+-0x49c00], desc[UR16][R68.64], !P5 ;  /* 0xb640000044487fae */ /* 0x0003e8000e9a1010 */
[----:B------:R-:W-:Y:S04]  /*26cf0*/  STL.64 [R1+0x1000], R70 ;  /* 0x0010004601007387 */ /* 0x000fe80000100a00 */
[----:B------:R-:W3:Y:S01]  /*26d00*/  LDL.LU.64 R100, [R1+0x640] ;  /* 0x0006400001647983 */ /* 0x000ee20000300a00 */
[----:B------:R-:W-:Y:S01]  /*26d10*/  IMAD.WIDE R74, R2, 0x4, R76 ;  /* 0x00000004024a7825 */ /* 0x000fe200078e024c */
[----:B------:R-:W-:-:S02]  /*26d20*/  IADD3 R79, PT, PT, R82, 0x100000, RZ ;  /* 0x00100000524f7810 */ /* 0x000fc40007ffe0ff */
[----:B------:R-:W-:Y:S01]  /*26d30*/  LDGSTS.E [R0+-0x49a00], desc[UR16][R70.64], !P5 ;  /* 0xb660000046007fae */ /* 0x000fe2000e9a1010 */
[----:B-1----:R-:W-:-:S03]  /*26d40*/  IMAD.WIDE R72, R2, 0x4, R96 ;  /* 0x0000000402487825 */ /* 0x002fc600078e0260 */
[----:B------:R-:W4:Y:S04]  /*26d50*/  LDL.LU.64 R96, [R1+0x638] ;  /* 0x0006380001607983 */ /* 0x000f280000300a00 */
[----:B------:R-:W4:Y:S01]  /*26d60*/  LDL.LU.64 R98, [R1+0x630] ;  /* 0x0006300001627983 */ /* 0x000f220000300a00 */
[----:B------:R-:W-:Y:S01]  /*26d70*/  VIADD R78, R82, 0x100000 ;  /* 0x00100000524e7836 */ /* 0x000fe20000000000 */
[----:B------:R-:W-:Y:S02]  /*26d80*/  ISETP.GE.U32.AND P2, PT, R80, 0x7ffffca4, PT ;  /* 0x7ffffca45000780c */ /* 0x000fe40003f46070 */
[----:B------:R-:W-:Y:S04]  /*26d90*/  LDGSTS.E [R79+-0x49800], desc[UR16][R72.64], !P4 ;  /* 0xb6800000484f7fae */ /* 0x000fe8000e1a1010 */
[----:B------:R2:W-:Y:S01]  /*26da0*/  LDGSTS.E [R78+-0x49600], desc[UR16][R74.64], !P4 ;  /* 0xb6a000004a4e7fae */ /* 0x0005e2000e1a1010 */
[----:B-----5:R-:W-:-:S03]  /*26db0*/  IMAD.WIDE R76, R2, 0x4, R84 ;  /* 0x00000004024c7825 */ /* 0x020fc600078e0254 */
[----:B------:R-:W5:Y:S04]  /*26dc0*/  LDL.LU.64 R84, [R1+0x628] ;  /* 0x0006280001547983 */ /* 0x000f680000300a00 */
[----:B------:R-:W-:Y:S04]  /*26dd0*/  STL.64 [R1+0x1008], R72 ;  /* 0x0010084801007387 */ /* 0x000fe80000100a00 */
[----:B------:R-:W-:Y:S04]  /*26de0*/  STL.64 [R1+0x1010], R74 ;  /* 0x0010104a01007387 */ /* 0x000fe80000100a00 */
[----:B------:R-:W-:Y:S04]  /*26df0*/  STL.64 [R1+0x1018], R76 ;  /* 0x0010184c01007387 */ /* 0x000fe80000100a00 */
[----:B------:R-:W5:Y:S04]  /*26e00*/  LDL.LU.64 R124, [R1+0x620] ;  /* 0x00062000017c7983 */ /* 0x000f680000300a00 */
[----:B------:R-:W5:Y:S01]  /*26e10*/  LDL.LU.64 R118, [R1+0x618] ;  /* 0x0006180001767983 */ /* 0x000f620000300a00 */
[----:B------:R-:W-:-:S02]  /*26e20*/  ISETP.GE.U32.AND P5, PT, R95, 0x7ffffca3, PT ;  /* 0x7ffffca35f00780c */ /* 0x000fc40003fa6070 */
[----:B------:R-:W-:Y:S01]  /*26e30*/  ISETP.GE.U32.AND P4, PT, R94, 0x7ffffca2, PT ;  /* 0x7ffffca25e00780c */ /* 0x000fe20003f86070 */
[----:B------:R-:W-:Y:S01]  /*26e40*/  LDGSTS.E [R0+-0x49400], desc[UR16][R76.64], !P6 ;  /* 0xb6c000004c007fae */ /* 0x000fe2000f1a1010 */
[----:B--2---:R-:W-:-:S03]  /*26e50*/  IMAD.WIDE R78, R2, 0x4, R106 ;  /* 0x00000004024e7825 */ /* 0x004fc600078e026a */
[----:B------:R-:W2:Y:S01]  /*26e60*/  LDL.LU.64 R106, [R1+0x610] ;  /* 0x00061000016a7983 */ /* 0x000ea20000300a00 */
[----:B------:R-:W-:-:S03]  /*26e70*/  IMAD.WIDE R80, R2, 0x4, R102 ;  /* 0x0000000402507825 */ /* 0x000fc600078e0266 */
[----:B------:R-:W-:Y:S04]  /*26e80*/  STL.64 [R1+0x1020], R78 ;  /* 0x0010204e01007387 */ /* 0x000fe80000100a00 */
[----:B------:R-:W-:Y:S04]  /*26e90*/  STL.64 [R1+0x1028], R80 ;  /* 0x0010285001007387 */ /* 0x000fe80000100a00 */
[----:B------:R-:W2:Y:S04]  /*26ea0*/  LDL.LU.64 R122, [R1+0x608] ;  /* 0x00060800017a7983 */ /* 0x000ea80000300a00 */
[----:B------:R-:W2:Y:S01]  /*26eb0*/  LDL.LU.64 R112, [R1+0x600] ;  /* 0x0006000001707983 */ /* 0x000ea20000300a00 */
[----:B---3--:R-:W-:-:S03]  /*26ec0*/  IMAD.WIDE R94, R2, 0x4, R100 ;  /* 0x00000004025e7825 */ /* 0x008fc600078e0264 */
[----:B------:R-:W-:Y:S01]  /*26ed0*/  LDGSTS.E [R93+-0x49200], desc[UR16][R78.64], !P6 ;  /* 0xb6e000004e5d7fae */ /* 0x000fe2000f1a1010 */
[C---:B------:R-:W-:Y:S01]  /*26ee0*/  IADD3 R103, PT, PT, R82.reuse, 0x100000, RZ ;  /* 0x0010000052677810 */ /* 0x040fe20007ffe0ff */
[----:B------:R-:W-:Y:S02]  /*26ef0*/  VIADD R102, R82, 0x100000 ;  /* 0x0010000052667836 */ /* 0x000fe40000000000 */
[----:B------:R-:W-:Y:S01]  /*26f00*/  LDGSTS.E [R0+-0x49000], desc[UR16][R80.64], !P2 ;  /* 0xb700000050007fae */ /* 0x000fe2000d1a1010 */
[----:B----4-:R-:W-:-:S03]  /*26f10*/  IMAD.WIDE R96, R2, 0x4, R96 ;  /* 0x0000000402607825 */ /* 0x010fc600078e0260 */
[----:B------:R1:W-:Y:S01]  /*26f20*/  LDGSTS.E [R103+-0x48e00], desc[UR16][R94.64], !P2 ;  /* 0xb72000005e677fae */ /* 0x0003e2000d1a1010 */
[----:B------:R-:W-:-:S03]  /*26f30*/  IMAD.WIDE R98, R2, 0x4, R98 ;  /* 0x0000000402627825 */ /* 0x000fc600078e0262 */
[----:B------:R3:W-:Y:S04]  /*26f40*/  LDGSTS.E [R102+-0x48c00], desc[UR16][R96.64], !P5 ;  /* 0xb740000060667fae */ /* 0x0007e8000e9a1010 */
[----:B------:R-:W-:Y:S01]  /*26f50*/  LDGSTS.E [R93+-0x48a00], desc[UR16][R98.64], !P5 ;  /* 0xb7600000625d7fae */ /* 0x000fe2000e9a1010 */
[----:B-----5:R-:W-:-:S03]  /*26f60*/  IMAD.WIDE R100, R2, 0x4, R84 ;  /* 0x0000000402647825 */ /* 0x020fc600078e0254 */
[----:B------:R-:W4:Y:S01]  /*26f70*/  LDL.LU.64 R84, [R1+0x5f8] ;  /* 0x0005f80001547983 */ /* 0x000f220000300a00 */
[----:B-1----:R-:W-:-:S03]  /*26f80*/  IADD3 R103, PT, PT, R104, -0x2e0, RZ ;  /* 0xfffffd2068677810 */ /* 0x002fc60007ffe0ff */
[----:B------:R-:W-:Y:S01]  /*26f90*/  STL.64 [R1+0x1030], R94 ;  /* 0x0010305e01007387 */ /* 0x000fe20000100a00 */
[----:B------:R-:W-:-:S03]  /*26fa0*/  ISETP.GE.U32.AND P2, PT, R103, 0x7ffffca1, PT ;  /* 0x7ffffca16700780c */ /* 0x000fc60003f46070 */
[----:B------:R-:W-:Y:S01]  /*26fb0*/  STL.64 [R1+0x1038], R96 ;  /* 0x0010386001007387 */ /* 0x000fe20000100a00 */
[----:B------:R-:W-:-:S03]  /*26fc0*/  ISETP.GE.U32.AND P5, PT, R109, 0x7ffffca0, PT ;  /* 0x7ffffca06d00780c */ /* 0x000fc60003fa6070 */
[----:B------:R-:W-:Y:S01]  /*26fd0*/  STL.64 [R1+0x1040], R98 ;  /* 0x0010406201007387 */ /* 0x000fe20000100a00 */
[----:B---3--:R-:W-:-:S03]  /*26fe0*/  IMAD.WIDE R102, R2, 0x4, R124 ;  /* 0x0000000402667825 */ /* 0x008fc600078e027c */
[----:B------:R-:W-:Y:S01]  /*26ff0*/  STL.64 [R1+0x1048], R100 ;  /* 0x0010486401007387 */ /* 0x000fe20000100a00 */
[----:B------:R-:W-:-:S03]  /*27000*/  IMAD.WIDE R104, R2, 0x4, R118 ;  /* 0x0000000402687825 */ /* 0x000fc600078e0276 */
[----:B------:R-:W3:Y:S01]  /*27010*/  LDL.LU.64 R134, [R1+0x5f0] ;  /* 0x0005f00001867983 */ /* 0x000ee20000300a00 */
[----:B------:R-:W-:-:S03]  /*27020*/  VIADD R109, R110, 0xfffffd1e ;  /* 0xfffffd1e6e6d7836 */ /* 0x000fc60000000000 */
[----:B------:R-:W5:Y:S04]  /*27030*/  LDL.LU.64 R128, [R1+0x5e8] ;  /* 0x0005e80001807983 */ /* 0x000f680000300a00 */
[----:B------:R-:W5:Y:S04]  /*27040*/  LDL.LU.64 R118, [R1+0x5e0] ;  /* 0x0005e00001767983 */ /* 0x000f680000300a00 */
[----:B------:R-:W-:Y:S04]  /*27050*/  LDGSTS.E [R0+-0x48800], desc[UR16][R100.64], !P4 ;  /* 0xb780000064007fae */ /* 0x000fe8000e1a1010 */
[----:B------:R-:W-:Y:S04]  /*27060*/  STL.64 [R1+0x1050], R102 ;  /* 0x0010506601007387 */ /* 0x000fe80000100a00 */
[----:B------:R1:W-:Y:S01]  /*27070*/  LDGSTS.E [R108+-0x48600], desc[UR16][R102.64], !P4 ;  /* 0xb7a00000666c7fae */ /* 0x0003e2000e1a1010 */
[----:B------:R-:W-:-:S03]  /*27080*/  ISETP.GE.U32.AND P4, PT, R109, 0x7ffffc9f, PT ;  /* 0x7ffffc9f6d00780c */ /* 0x000fc60003f86070 */
[----:B------:R-:W-:Y:S04]  /*27090*/  STL.64 [R1+0x1058], R104 ;  /* 0x0010586801007387 */ /* 0x000fe80000100a00 */
[----:B------:R-:W-:Y:S01]  /*270a0*/  LDGSTS.E [R93+-0x48400], desc[UR16][R104.64], !P2 ;  /* 0xb7c00000685d7fae */ /* 0x000fe2000d1a1010 */
[----:B--2---:R-:W-:-:S05]  /*270b0*/  IMAD.WIDE R106, R2, 0x4, R106 ;  /* 0x00000004026a7825 */ /* 0x004fca00078e026a */
[----:B------:R-:W-:Y:S04]  /*270c0*/  STL.64 [R1+0x1060], R106 ;  /* 0x0010606a01007387 */ /* 0x000fe80000100a00 */
[----:B------:R-:W2:Y:S01]  /*270d0*/  LDL.LU.64 R124, [R1+0x5d8] ;  /* 0x0005d800017c7983 */ /* 0x000ea20000300a00 */
[----:B-1----:R-:W-:-:S03]  /*270e0*/  IMAD.WIDE R108, R2, 0x4, R122 ;  /* 0x00000004026c7825 */ /* 0x002fc600078e027a */
[----:B------:R-:W-:Y:S01]  /*270f0*/  LDGSTS.E [R0+-0x48200], desc[UR16][R106.64], !P2 ;  /* 0xb7e000006a007fae */ /* 0x000fe2000d1a1010 */
[----:B------:R-:W-:-:S03]  /*27100*/  IMAD.WIDE R110, R2, 0x4, R112 ;  /* 0x00000004026e7825 */ /* 0x000fc600078e0270 */
[----:B------:R-:W2:Y:S04]  /*27110*/  LDL.LU.64 R122, [R1+0x5d0] ;  /* 0x0005d000017a7983 */ /* 0x000ea80000300a00 */
[----:B------:R1:W-:Y:S04]  /*27120*/  LDGSTS.E [R114+-0x48000], desc[UR16][R108.64], !P5 ;  /* 0xb80000006c727fae */ /* 0x0003e8000e9a1010 */
[----:B------:R-:W-:Y:S01]  /*27130*/  LDGSTS.E [R93+-0x47e00], desc[UR16][R110.64], !P5 ;  /* 0xb82000006e5d7fae */ /* 0x000fe2000e9a1010 */
[----:B----4-:R-:W-:-:S03]  /*27140*/  IMAD.WIDE R112, R2, 0x4, R84 ;  /* 0x0000000402707825 */ /* 0x010fc600078e0254 */
[----:B------:R-:W4:Y:S01]  /*27150*/  LDL.LU.64 R84, [R1+0x5c8] ;  /* 0x0005c80001547983 */ /* 0x000f220000300a00 */
[----:B-1----:R-:W-:Y:S02]  /*27160*/  IADD3 R114, PT, PT, R116, -0x2e4, RZ ;  /* 0xfffffd1c74727810 */ /* 0x002fe40007ffe0ff */
[----:B------:R-:W-:Y:S01]  /*27170*/  ISETP.GE.U32.AND P5, PT, R115, 0x7ffffc9e, PT ;  /* 0x7ffffc9e7300780c */ /* 0x000fe20003fa6070 */
[----:B------:R1:W-:Y:S01]  /*27180*/  STL.64 [R1+0x1068], R108 ;  /* 0x0010686c01007387 */ /* 0x0003e20000100a00 */
[----:B------:R-:W-:-:S03]  /*27190*/  ISETP.GE.U32.AND P2, PT, R114, 0x7ffffc9d, PT ;  /* 0x7ffffc9d7200780c */ /* 0x000fc60003f46070 */
[----:B------:R-:W-:Y:S04]  /*271a0*/  STL.64 [R1+0x1078], R110 ;  /* 0x0010786e01007387 */ /* 0x000fe80000100a00 */
[----:B------:R-:W-:Y:S04]  /*271b0*/  STL.64 [R1+0x1080], R112 ;  /* 0x0010807001007387 */ /* 0x000fe80000100a00 */
[----:B------:R-:W4:Y:S01]  /*271c0*/  LDL.LU.64 R142, [R1+0x5c0] ;  /* 0x0005c000018e7983 */ /* 0x000f220000300a00 */
[----:B---3--:R-:W-:Y:S01]  /*271d0*/  IMAD.WIDE R114, R2, 0x4, R134 ;  /* 0x0000000402727825 */ /* 0x008fe200078e0286 */
[----:B------:R-:W-:-:S02]  /*271e0*/  ISETP.GE.U32.AND P6, PT, R121, 0x7ffffc9c, PT ;  /* 0x7ffffc9c7900780c */ /* 0x000fc40003fc6070 */
[----:B------:R-:W-:Y:S01]  /*271f0*/  LDGSTS.E [R0+-0x47c00], desc[UR16][R112.64], !P4 ;  /* 0xb840000070007fae */ /* 0x000fe2000e1a1010 */
[----:B-----5:R-:W-:-:S03]  /*27200*/  IMAD.WIDE R116, R2, 0x4, R128 ;  /* 0x0000000402747825 */ /* 0x020fc600078e0280 */
[----:B------:R-:W3:Y:S01]  /*27210*/  LDL.LU.64 R128, [R1+0x5b8] ;  /* 0x0005b80001807983 */ /* 0x000ee20000300a00 */
[----:B------:R-:W-:-:S03]  /*27220*/  IMAD.WIDE R118, R2, 0x4, R118 ;  /* 0x0000000402767825 */ /* 0x000fc600078e0276 */
[----:B------:R-:W-:Y:S04]  /*27230*/  STL.64 [R1+0x1088], R114 ;  /* 0x0010887201007387 */ /* 0x000fe80000100a00 */
[----:B------:R-:W-:Y:S04]  /*27240*/  STL.64 [R1+0x1090], R116 ;  /* 0x0010907401007387 */ /* 0x000fe80000100a00 */
[----:B------:R2:W-:Y:S04]  /*27250*/  LDGSTS.E [R120+-0x47a00], desc[UR16][R114.64], !P4 ;  /* 0xb860000072787fae */ /* 0x0005e8000e1a1010 */
[----:B------:R-:W-:Y:S04]  /*27260*/  STL.64 [R1+0x1098], R118 ;  /* 0x0010987601007387 */ /* 0x000fe80000100a00 */
[----:B------:R-:W5:Y:S04]  /*27270*/  LDL.LU.64 R136, [R1+0x5b0] ;  /* 0x0005b00001887983 */ /* 0x000f680000300a00 */
[----:B------:R-:W3:Y:S01]  /*27280*/  LDL.LU.64 R134, [R1+0x5a8] ;  /* 0x0005a80001867983 */ /* 0x000ee20000300a00 */
[----:B--2---:R-:W-:-:S03]  /*27290*/  IMAD.WIDE R120, R2, 0x4, R124 ;  /* 0x0000000402787825 */ /* 0x004fc600078e027c */
[----:B------:R-:W-:Y:S01]  /*272a0*/  LDGSTS.E [R93+-0x47800], desc[UR16][R116.64], !P5 ;  /* 0xb8800000745d7fae */ /* 0x000fe2000e9a1010 */
[----:B------:R-:W-:-:S03]  /*272b0*/  ISETP.GE.U32.AND P4, PT, R127, 0x7ffffc9b, PT ;  /* 0x7ffffc9b7f00780c */ /* 0x000fc60003f86070 */
[----:B------:R-:W-:Y:S01]  /*272c0*/  LDGSTS.E [R0+-0x47600], desc[UR16][R118.64], !P5 ;  /* 0xb8a0000076007fae */ /* 0x000fe2000e9a1010 */
[----:B----4-:R-:W-:-:S03]  /*272d0*/  IMAD.WIDE R124, R2, 0x4, R84 ;  /* 0x00000004027c7825 */ /* 0x010fc600078e0254 */
[----:B------:R2:W-:Y:S04]  /*272e0*/  LDGSTS.E [R126+-0x47400], desc[UR16][R120.64], !P2 ;  /* 0xb8c00000787e7fae */ /* 0x0005e8000d1a1010 */
[----:B------:R-:W4:Y:S01]  /*272f0*/  LDL.LU.64 R84, [R1+0x5a0] ;  /* 0x0005a00001547983 */ /* 0x000f220000300a00 */
[----:B------:R-:W-:-:S03]  /*27300*/  IMAD.WIDE R122, R2, 0x4, R122 ;  /* 0x00000004027a7825 */ /* 0x000fc600078e027a */
[----:B------:R-:W4:Y:S04]  /*27310*/  LDL.LU.64 R138, [R1+0x598] ;  /* 0x00059800018a7983 */ /* 0x000f280000300a00 */
[----:B------:R1:W-:Y:S01]  /*27320*/  STL.64 [R1+0x10a0], R120 ;  /* 0x0010a07801007387 */ /* 0x0003e20000100a00 */
[----:B------:R-:W-:-:S03]  /*27330*/  ISETP.GE.U32.AND P5, PT, R131, 0x7ffffc9a, PT ;  /* 0x7ffffc9a8300780c */ /* 0x000fc60003fa6070 */
[----:B------:R-:W-:Y:S01]  /*27340*/  STL.64 [R1+0x10a8], R122 ;  /* 0x0010a87a01007387 */ /* 0x000fe20000100a00 */
[----:B--2---:R-:W-:-:S03]  /*27350*/  IMAD.WIDE R126, R2, 0x4, R142 ;  /* 0x00000004027e7825 */ /* 0x004fc600078e028e */
[----:B------:R2:W-:Y:S04]  /*27360*/  STL.64 [R1+0x10b0], R124 ;  /* 0x0010b07c01007387 */ /* 0x0005e80000100a00 */
[----:B------:R-:W-:Y:S01]  /*27370*/  LDGSTS.E [R93+-0x47200], desc[UR16][R122.64], !P2 ;  /* 0xb8e000007a5d7fae */ /* 0x000fe2000d1a1010 */
[----:B------:R-:W-:-:S03]  /*27380*/  ISETP.GE.U32.AND P2, PT, R130, 0x7ffffc99, PT ;  /* 0x7ffffc998200780c */ /* 0x000fc60003f46070 */
[----:B------:R-:W2:Y:S04]  /*27390*/  LDL.LU.64 R158, [R1+0x590] ;  /* 0x00059000019e7983 */ /* 0x000ea80000300a00 */
[----:B------:R-:W2:Y:S04]  /*273a0*/  LDL.LU.64 R142, [R1+0x588] ;  /* 0x00058800018e7983 */ /* 0x000ea80000300a00 */
[----:B------:R-:W2:Y:S04]  /*273b0*/  LDL.LU.64 R144, [R1+0x580] ;  /* 0x0005800001907983 */ /* 0x000ea80000300a00 */
[----:B------:R-:W2:Y:S01]  /*273c0*/  LDL.LU.64 R148, [R1+0x578] ;  /* 0x0005780001947983 */ /* 0x000ea20000300a00 */
[----:B-----5:R-:W-:-:S03]  /*273d0*/  IMAD.WIDE R130, R2, 0x4, R136 ;  /* 0x0000000402827825 */ /* 0x020fc600078e0288 */
[----:B------:R-:W-:Y:S01]  /*273e0*/  LDGSTS.E [R0+-0x47000], desc[UR16][R124.64], !P6 ;  /* 0xb90000007c007fae */ /* 0x000fe2000f1a1010 */
[----:B---3--:R-:W-:-:S03]  /*273f0*/  IMAD.WIDE R128, R2, 0x4, R128 ;  /* 0x0000000402807825 */ /* 0x008fc600078e0280 */
[----:B------:R-:W-:Y:S01]  /*27400*/  LDGSTS.E [R93+-0x46e00], desc[UR16][R126.64], !P6 ;  /* 0xb92000007e5d7fae */ /* 0x000fe2000f1a1010 */
[----:B------:R-:W-:-:S03]  /*27410*/  IMAD.WIDE R134, R2, 0x4, R134 ;  /* 0x0000000402867825 */ /* 0x000fc600078e0286 */
[----:B------:R-:W-:Y:S04]  /*27420*/  LDGSTS.E [R0+-0x46c00], desc[UR16][R128.64], !P4 ;  /* 0xb940000080007fae */ /* 0x000fe8000e1a1010 */
[----:B------:R3:W-:Y:S01]  /*27430*/  LDGSTS.E [R140+-0x46a00], desc[UR16][R130.64], !P4 ;  /* 0xb9600000828c7fae */ /* 0x0007e2000e1a1010 */
[----:B----4-:R-:W-:Y:S01]  /*27440*/  IMAD.WIDE R136, R2, 0x4, R84 ;  /* 0x0000000402887825 */ /* 0x010fe200078e0254 */
[----:B---3--:R-:W-:Y:S02]  /*27450*/  IADD3 R140, PT, PT, R141, -0x2e9, RZ ;  /* 0xfffffd178d8c7810 */ /* 0x008fe40007ffe0ff */
[----:B------:R-:W3:Y:S01]  /*27460*/  LDL.LU.64 R84, [R1+0x570] ;  /* 0x0005700001547983 */ /* 0x000ee20000300a00 */
[----:B------:R-:W-:-:S03]  /*27470*/  ISETP.GE.U32.AND P4, PT, R147, 0x7ffffc97, PT ;  /* 0x7ffffc979300780c */ /* 0x000fc60003f86070 */
[----:B------:R-:W4:Y:S01]  /*27480*/  LDL.LU.64 R150, [R1+0x568] ;  /* 0x0005680001967983 */ /* 0x000f220000300a00 */
[----:B------:R-:W-:-:S03]  /*27490*/  ISETP.GE.U32.AND P6, PT, R146, 0x7ffffc96, PT ;  /* 0x7ffffc969200780c */ /* 0x000fc60003fc6070 */
[----:B------:R-:W-:Y:S04]  /*274a0*/  LDGSTS.E [R133+-0x46800], desc[UR16][R134.64], !P5 ;  /* 0xb980000086857fae */ /* 0x000fe8000e9a1010 */
[----:B------:R-:W5:Y:S04]  /*274b0*/  LDL.LU.64 R166, [R1+0x560] ;  /* 0x0005600001a67983 */ /* 0x000f680000300a00 */
[----:B------:R-:W-:Y:S01]  /*274c0*/  LDGSTS.E [R93+-0x46600], desc[UR16][R136.64], !P5 ;  /* 0xb9a00000885d7fae */ /* 0x000fe2000e9a1010 */
[----:B------:R-:W-:-:S03]  /*274d0*/  ISETP.GE.U32.AND P5, PT, R140, 0x7ffffc98, PT ;  /* 0x7ffffc988c00780c */ /* 0x000fc60003fa6070 */
[----:B------:R-:W4:Y:S01]  /*274e0*/  LDL.LU.64 R154, [R1+0x558] ;  /* 0x00055800019a7983 */ /* 0x000f220000300a00 */
[----:B--2---:R-:W-:-:S03]  /*274f0*/  IMAD.WIDE R140, R2, 0x4, R158 ;  /* 0x00000004028c7825 */ /* 0x004fc600078e029e */
[----:B------:R-:W2:Y:S04]  /*27500*/  LDL.LU.64 R162, [R1+0x550] ;  /* 0x0005500001a27983 */ /* 0x000ea80000300a00 */
[----:B------:R-:W2:Y:S04]  /*27510*/  LDL.LU.64 R158, [R1+0x548] ;  /* 0x00054800019e7983 */ /* 0x000ea80000300a00 */
[----:B------:R-:W2:Y:S01]  /*27520*/  LDL.LU.64 R160, [R1+0x540] ;  /* 0x0005400001a07983 */ /* 0x000ea20000300a00 */
[----:B------:R-:W-:-:S04]  /*27530*/  IMAD.WIDE R146, R2, 0x4, R148 ;  /* 0x0000000402927825 */ /* 0x000fc800078e0294 */
[C---:B---3--:R-:W-:Y:S02]  /*27540*/  IMAD.WIDE R148, R2.reuse, 0x4, R84 ;  /* 0x0000000402947825 */ /* 0x048fe400078e0254 */
[----:B------:R-:W3:Y:S02]  /*27550*/  LDL.LU.64 R84, [R1+0x538] ;  /* 0x0005380001547983 */ /* 0x000ee40000300a00 */
[C---:B------:R-:W-:Y:S02]  /*27560*/  IMAD.WIDE R138, R2.reuse, 0x4, R138 ;  /* 0x00000004028a7825 */ /* 0x040fe400078e028a */
[----:B------:R-:W4:Y:S02]  /*27570*/  LDL.LU.64 R178, [R1+0x530] ;  /* 0x0005300001b27983 */ /* 0x000f240000300a00 */
[C---:B------:R-:W-:Y:S02]  /*27580*/  IMAD.WIDE R142, R2.reuse, 0x4, R142 ;  /* 0x00000004028e7825 */ /* 0x040fe400078e028e */
[----:B------:R-:W-:Y:S02]  /*27590*/  LDGSTS.E [R0+-0x46400], desc[UR16][R138.64], !P2 ;  /* 0xb9c000008a007fae */ /* 0x000fe4000d1a1010 */
[----:B------:R-:W-:-:S02]  /*275a0*/  IMAD.WIDE R144, R2, 0x4, R144 ;  /* 0x0000000402907825 */ /* 0x000fc400078e0290 */
[----:B------:R-:W-:Y:S01]  /*275b0*/  LDGSTS.E [R133+-0x46200], desc[UR16][R140.64], !P2 ;  /* 0xb9e000008c857fae */ /* 0x000fe2000d1a1010 */
[----:B------:R-:W-:-:S03]  /*275c0*/  ISETP.GE.U32.AND P2, PT, R152, 0x7ffffc95, PT ;  /* 0x7ffffc959800780c */ /* 0x000fc60003f46070 */
[----:B------:R-:W-:Y:S01]  /*275d0*/  LDGSTS.E [R93+-0x46000], desc[UR16][R142.64], !P5 ;  /* 0xba0000008e5d7fae */ /* 0x000fe2000e9a1010 */
[----:B-----5:R-:W-:-:S03]  /*275e0*/  IMAD.WIDE R152, R2, 0x4, R166 ;  /* 0x0000000402987825 */ /* 0x020fc600078e02a6 */
[----:B------:R-:W-:Y:S01]  /*275f0*/  LDGSTS.E [R0+-0x45e00], desc[UR16][R144.64], !P5 ;  /* 0xba20000090007fae */ /* 0x000fe2000e9a1010 */
[----:B------:R-:W-:-:S03]  /*27600*/  ISETP.GE.U32.AND P5, PT, R156, 0x7ffffc94, PT ;  /* 0x7ffffc949c00780c */ /* 0x000fc60003fa6070 */
[----:B------:R5:W-:Y:S04]  /*27610*/  LDGSTS.E [R133+-0x45c00], desc[UR16][R146.64], !P4 ;  /* 0xba40000092857fae */ /* 0x000be8000e1a1010 */
[----:B------:R-:W4:Y:S04]  /*27620*/  LDL.LU.64 R166, [R1+0x528] ;  /* 0x0005280001a67983 */ /* 0x000f280000300a00 */
[----:B------:R-:W4:Y:S01]  /*27630*/  LDL.LU.64 R168, [R1+0x520] ;  /* 0x0005200001a87983 */ /* 0x000f220000300a00 */
[----:B-----5:R-:W-:-:S03]  /*27640*/  VIADD R133, R157, 0xfffffd12 ;  /* 0xfffffd129d857836 */ /* 0x020fc60000000000 */
[----:B------:R-:W-:Y:S01]  /*27650*/  LDGSTS.E [R93+-0x45a00], desc[UR16][R148.64], !P4 ;  /* 0xba600000945d7fae */ /* 0x000fe2000e1a1010 */
[----:B--2---:R-:W-:-:S04]  /*27660*/  IMAD.WIDE R156, R2, 0x4, R162 ;  /* 0x00000004029c7825 */ /* 0x004fc800078e02a2 */
[C---:B---3--:R-:W-:Y:S02]  /*27670*/  IMAD.WIDE R162, R2.reuse, 0x4, R84 ;  /* 0x0000000402a27825 */ /* 0x048fe400078e0254 */
[----:B------:R-:W2:Y:S02]  /*27680*/  LDL.LU.64 R84, [R1+0x510] ;  /* 0x0005100001547983 */ /* 0x000ea40000300a00 */
[C---:B----4-:R-:W-:Y:S01]  /*27690*/  IMAD.WIDE R150, R2.reuse, 0x4, R150 ;  /* 0x0000000402967825 */ /* 0x050fe200078e0296 */
[----:B------:R-:W-:Y:S01]  /*276a0*/  ISETP.GE.U32.AND P4, PT, R133, 0x7ffffc93, PT ;  /* 0x7ffffc938500780c */ /* 0x000fe20003f86070 */
[----:B------:R-:W3:Y:S02]  /*276b0*/  LDL.LU.64 R172, [R1+0x4e8] ;  /* 0x0004e80001ac7983 */ /* 0x000ee40000300a00 */
[----:B------:R-:W-:Y:S02]  /*276c0*/  IMAD.WIDE R154, R2, 0x4, R154 ;  /* 0x00000004029a7825 */ /* 0x000fe400078e029a */
[----:B------:R-:W-:Y:S02]  /*276d0*/  LDGSTS.E [R0+-0x45800], desc[UR16][R150.64], !P6 ;  /* 0xba80000096007fae */ /* 0x000fe4000f1a1010 */
[----:B------:R-:W-:-:S02]  /*276e0*/  VIADD R133, R82, 0x100000 ;  /* 0x0010000052857836 */ /* 0x000fc40000000000 */
[----:B------:R-:W-:Y:S01]  /*276f0*/  LDGSTS.E [R93+-0x45600], desc[UR16][R152.64], !P6 ;  /* 0xbaa00000985d7fae */ /* 0x000fe2000f1a1010 */
[----:B------:R-:W-:-:S03]  /*27700*/  IMAD.WIDE R158, R2, 0x4, R158 ;  /* 0x00000004029e7825 */ /* 0x000fc600078e029e */
[----:B------:R-:W-:Y:S01]  /*27710*/  LDGSTS.E [R0+-0x45400], desc[UR16][R154.64], !P2 ;  /* 0xbac000009a007fae */ /* 0x000fe2000d1a1010 */
[----:B------:R-:W-:-:S03]  /*27720*/  IMAD.WIDE R160, R2, 0x4, R160 ;  /* 0x0000000402a07825 */ /* 0x000fc600078e02a0 */
[----:B------:R4:W-:Y:S04]  /*27730*/  LDGSTS.E [R164+-0x45200], desc[UR16][R156.64], !P2 ;  /* 0xbae000009ca47fae */ /* 0x0009e8000d1a1010 */
[----:B------:R-:W-:Y:S04]  /*27740*/  LDGSTS.E [R133+-0x45000], desc[UR16][R158.64], !P5 ;  /* 0xbb0000009e857fae */ /* 0x000fe8000e9a1010 */
[----:B------:R-:W-:Y:S01]  /*27750*/  LDGSTS.E [R93+-0x44e00], desc[UR16][R160.64], !P5 ;  /* 0xbb200000a05d7fae */ /* 0x000fe2000e9a1010 */
[----:B----4-:R-:W-:-:S03]  /*27760*/  IADD3 R164, PT, PT, R165, -0x2ef, RZ ;  /* 0xfffffd11a5a47810 */ /* 0x010fc60007ffe0ff */
[----:B------:R-:W4:Y:S01]  /*27770*/  LDL.LU.64 R174, [R1+0x4b8] ;  /* 0x0004b80001ae7983 */ /* 0x000f220000300a00 */
[----:B------:R-:W-:Y:S02]  /*27780*/  ISETP.GE.U32.AND P5, PT, R170, 0x7ffffc91, PT ;  /* 0x7ffffc91aa00780c */ /* 0x000fe40003fa6070 */
[----:B------:R-:W-:Y:S01]  /*27790*/  ISETP.GE.U32.AND P2, PT, R164, 0x7ffffc92, PT ;  /* 0x7ffffc92a400780c */ /* 0x000fe20003f46070 */
[----:B------:R-:W-:Y:S01]  /*277a0*/  IMAD.WIDE R164, R2, 0x4, R178 ;  /* 0x0000000402a47825 */ /* 0x000fe200078e02b2 */
[----:B------:R-:W-:Y:S01]  /*277b0*/  IADD3 R170, PT, PT, R171, -0x2f1, RZ ;  /* 0xfffffd0fabaa7810 */ /* 0x000fe20007ffe0ff */
[----:B------:R-:W-:Y:S04]  /*277c0*/  LDGSTS.E [R0+-0x44c00], desc[UR16][R162.64], !P4 ;  /* 0xbb400000a2007fae */ /* 0x000fe8000e1a1010 */
[----:B------:R-:W5:Y:S04]  /*277d0*/  LDL.LU.64 R194, [R1+0x498] ;  /* 0x0004980001c27983 */ /* 0x000f680000300a00 */
[----:B------:R-:W4:Y:S04]  /*277e0*/  LDL.LU.64 R178, [R1+0x460] ;  /* 0x0004600001b27983 */ /* 0x000f280000300a00 */
[----:B------:R-:W-:Y:S01]  /*277f0*/  LDGSTS.E [R133+-0x44a00], desc[UR16][R164.64], !P4 ;  /* 0xbb600000a4857fae */ /* 0x000fe2000e1a1010 */
[----:B------:R-:W-:-:S03]  /*27800*/  ISETP.GE.U32.AND P4, PT, R170, 0x7ffffc90, PT ;  /* 0x7ffffc90aa00780c */ /* 0x000fc60003f86070 */
[----:B------:R-:W4:Y:S04]  /*27810*/  LDL.LU.64 R180, [R1+0x448] ;  /* 0x0004480001b47983 */ /* 0x000f280000300a00 */
[----:B------:R-:W4:Y:S01]  /*27820*/  LDL.LU.64 R184, [R1+0x410] ;  /* 0x0004100001b87983 */ /* 0x000f220000300a00 */
[----:B--2---:R-:W-:-:S03]  /*27830*/  IMAD.WIDE R170, R2, 0x4, R84 ;  /* 0x0000000402aa7825 */ /* 0x004fc600078e0254 */
[----:B------:R-:W2:Y:S01]  /*27840*/  LDL.LU.64 R84, [R1+0x400] ;  /* 0x0004000001547983 */ /* 0x000ea20000300a00 */
[----:B------:R-:W-:-:S03]  /*27850*/  IMAD.WIDE R166, R2, 0x4, R166 ;  /* 0x0000000402a67825 */ /* 0x000fc600078e02a6 */
[----:B------:R-:W2:Y:S01]  /*27860*/  LDL.LU.64 R186, [R1+0x3d8] ;  /* 0x0003d80001ba7983 */ /* 0x000ea20000300a00 */
[----:B------:R-:W-:-:S03]  /*27870*/  IMAD.WIDE R168, R2, 0x4, R168 ;  /* 0x0000000402a87825 */ /* 0x000fc600078e02a8 */
[----:B------:R-:W2:Y:S01]  /*27880*/  LDL.LU.64 R202, [R1+0x3b0] ;  /* 0x0003b00001ca7983 */ /* 0x000ea20000300a00 */
[----:B---3--:R-:W-:-:S03]  /*27890*/  IMAD.WIDE R172, R2, 0x4, R172 ;  /* 0x0000000402ac7825 */ /* 0x008fc600078e02ac */
[----:B------:R-:W-:Y:S04]  /*278a0*/  LDGSTS.E [R93+-0x44800], desc[UR16][R166.64], !P2 ;  /* 0xbb800000a65d7fae */ /* 0x000fe8000d1a1010 */
[----:B------:R-:W-:Y:S01]  /*278b0*/  LDGSTS.E [R0+-0x44600], desc[UR16][R168.64], !P2 ;  /* 0xbba00000a8007fae */ /* 0x000fe2000d1a1010 */
[----:B------:R-:W-:-:S03]  /*278c0*/  ISETP.GE.U32.AND P6, PT, R182, 0x7ffffc8d, PT ;  /* 0x7ffffc8db600780c */ /* 0x000fc60003fc6070 */
[----:B------:R3:W-:Y:S04]  /*278d0*/  LDGSTS.E [R133+-0x44400], desc[UR16][R170.64], !P5 ;  /* 0xbbc00000aa857fae */ /* 0x0007e8000e9a1010 */
[----:B------:R-:W-:Y:S01]  /*278e0*/  LDGSTS.E [R93+-0x44200], desc[UR16][R172.64], !P5 ;  /* 0xbbe00000ac5d7fae */ /* 0x000fe2000e9a1010 */
[----:B------:R-:W-:-:S03]  /*278f0*/  ISETP.GE.U32.AND P5, PT, R176, 0x7ffffc8f, PT ;  /* 0x7ffffc8fb000780c */ /* 0x000fc60003fa6070 */
[----:B------:R-:W2:Y:S01]  /*27900*/  LDL.LU.64 R190, [R1+0x388] ;  /* 0x0003880001be7983 */ /* 0x000ea20000300a00 */
[----:B---3--:R-:W-:-:S03]  /*27910*/  IADD3 R133, PT, PT, R177, -0x2f3, RZ ;  /* 0xfffffd0db1857810 */ /* 0x008fc60007ffe0ff */
[----:B------:R-:W3:Y:S01]  /*27920*/  LDL.LU.64 R198, [R1+0x360] ;  /* 0x0003600001c67983 */ /* 0x000ee20000300a00 */
[----:B-----5:R-:W-:-:S03]  /*27930*/  IMAD.WIDE R176, R2, 0x4, R194 ;  /* 0x0000000402b07825 */ /* 0x020fc600078e02c2 */
[----:B------:R-:W5:Y:S04]  /*27940*/  LDL.LU.64 R194, [R1+0x338] ;  /* 0x0003380001c27983 */ /* 0x000f680000300a00 */
[----:B------:R-:W3:Y:S01]  /*27950*/  LDL.LU.64 R196, [R1+0x328] ;  /* 0x0003280001c47983 */ /* 0x000ee20000300a00 */
[----:B----4-:R-:W-:-:S04]  /*27960*/  IMAD.WIDE R182, R2, 0x4, R184 ;  /* 0x0000000402b67825 */ /* 0x010fc800078e02b8 */
[C---:B--2---:R-:W-:Y:S02]  /*27970*/  IMAD.WIDE R184, R2.reuse, 0x4, R84 ;  /* 0x0000000402b87825 */ /* 0x044fe400078e0254 */
[----:B------:R-:W2:Y:S01]  /*27980*/  LDL.LU.64 R84, [R1+0x318] ;  /* 0x0003180001547983 */ /* 0x000ea20000300a00 */
[----:B------:R-:W-:Y:S01]  /*27990*/  ISETP.GE.U32.AND P2, PT, R133, 0x7ffffc8e, PT ;  /* 0x7ffffc8e8500780c */ /* 0x000fe20003f46070 */
[----:B------:R-:W-:Y:S01]  /*279a0*/  IMAD.WIDE R174, R2, 0x4, R174 ;  /* 0x0000000402ae7825 */ /* 0x000fe200078e02ae */
[----:B------:R-:W-:Y:S01]  /*279b0*/  IADD3 R133, PT, PT, R82, 0x100000, RZ ;  /* 0x0010000052857810 */ /* 0x000fe20007ffe0ff */
[----:B------:R-:W4:Y:S04]  /*279c0*/  LDL.LU.64 R220, [R1+0x308] ;  /* 0x0003080001dc7983 */ /* 0x000f280000300a00 */
[----:B------:R-:W-:Y:S01]  /*279d0*/  LDGSTS.E [R0+-0x44000], desc[UR16][R174.64], !P4 ;  /* 0xbc000000ae007fae */ /* 0x000fe2000e1a1010 */
[----:B------:R-:W-:-:S03]  /*279e0*/  IMAD.WIDE R178, R2, 0x4, R178 ;  /* 0x0000000402b27825 */ /* 0x000fc600078e02b2 */
[----:B------:R-:W-:Y:S01]  /*279f0*/  LDGSTS.E [R133+-0x43e00], desc[UR16][R176.64], !P4 ;  /* 0xbc200000b0857fae */ /* 0x000fe2000e1a1010 */
[----:B------:R-:W-:Y:S01]  /*27a00*/  ISETP.GE.U32.AND P4, PT, R188, 0x7ffffc8c, PT ;  /* 0x7ffffc8cbc00780c */ /* 0x000fe20003f86070 */
[C---:B------:R-:W-:Y:S02]  /*27a10*/  IMAD.WIDE R188, R2.reuse, 0x4, R202 ;  /* 0x0000000402bc7825 */ /* 0x040fe400078e02ca */
[----:B------:R-:W4:Y:S02]  /*27a20*/  LDL.LU.64 R202, [R1+0x2f8] ;  /* 0x0002f80001ca7983 */ /* 0x000f240000300a00 */
[----:B------:R-:W-:Y:S02]  /*27a30*/  IMAD.WIDE R180, R2, 0x4, R180 ;  /* 0x0000000402b47825 */ /* 0x000fe400078e02b4 */
[----:B------:R-:W4:Y:S04]  /*27a40*/  LDL.LU.64 R204, [R1+0x2e8] ;  /* 0x0002e80001cc7983 */ /* 0x000f280000300a00 */
[----:B------:R-:W4:Y:S04]  /*27a50*/  LDL.LU.64 R218, [R1+0x2d8] ;  /* 0x0002d80001da7983 */ /* 0x000f280000300a00 */
[----:B------:R-:W-:Y:S04]  /*27a60*/  LDGSTS.E [R93+-0x43c00], desc[UR16][R178.64], !P5 ;  /* 0xbc400000b25d7fae */ /* 0x000fe8000e9a1010 */
[----:B------:R-:W-:Y:S01]  /*27a70*/  LDGSTS.E [R0+-0x43a00], desc[UR16][R180.64], !P5 ;  /* 0xbc600000b4007fae */ /* 0x000fe2000e9a1010 */
[----:B------:R-:W-:-:S03]  /*27a80*/  ISETP.GE.U32.AND P5, PT, R192, 0x7ffffc8b, PT ;  /* 0x7ffffc8bc000780c */ /* 0x000fc60003fa6070 */
[----:B------:R1:W-:Y:S04]  /*27a90*/  LDGSTS.E [R133+-0x43800], desc[UR16][R182.64], !P2 ;  /* 0xbc800000b6857fae */ /* 0x0003e8000d1a1010 */
[----:B------:R-:W4:Y:S04]  /*27aa0*/  LDL.LU.64 R208, [R1+0x2c8] ;  /* 0x0002c80001d07983 */ /* 0x000f280000300a00 */
[----:B------:R-:W4:Y:S01]  /*27ab0*/  LDL.LU.64 R210, [R1+0x2b8] ;  /* 0x0002b80001d27983 */ /* 0x000f220000300a00 */
[----:B-1----:R-:W-:-:S03]  /*27ac0*/  VIADD R133, R193, 0xfffffd09 ;  /* 0xfffffd09c1857836 */ /* 0x002fc60000000000 */
[----:B------:R-:W4:Y:S01]  /*27ad0*/  LDL.LU.64 R214, [R1+0x2a8] ;  /* 0x0002a80001d67983 */ /* 0x000f220000300a00 */
[----:B---3--:R-:W-:-:S03]  /*27ae0*/  IMAD.WIDE R192, R2, 0x4, R198 ;  /* 0x0000000402c07825 */ /* 0x008fc600078e02c6 */
[----:B------:R-:W-:Y:S01]  /*27af0*/  LDGSTS.E [R93+-0x43600], desc[UR16][R184.64], !P2 ;  /* 0xbca00000b85d7fae */ /* 0x000fe2000d1a1010 */
[----:B--2---:R-:W-:-:S03]  /*27b00*/  IMAD.WIDE R198, R2, 0x4, R84 ;  /* 0x0000000402c67825 */ /* 0x004fc600078e0254 */
[----:B------:R-:W2:Y:S01]  /*27b10*/  LDL.LU.64 R84, [R1+0x298] ;  /* 0x0002980001547983 */ /* 0x000ea20000300a00 */
[C---:B------:R-:W-:Y:S01]  /*27b20*/  IMAD.WIDE R186, R2.reuse, 0x4, R186 ;  /* 0x0000000402ba7825 */ /* 0x040fe200078e02ba */
[----:B------:R-:W-:Y:S02]  /*27b30*/  ISETP.GE.U32.AND P2, PT, R133, 0x7ffffc8a, PT ;  /* 0x7ffffc8a8500780c */ /* 0x000fe40003f46070 */
[----:B------:R-:W3:Y:S01]  /*27b40*/  LDL.LU.64 R232, [R1+0x288] ;  /* 0x0002880001e87983 */ /* 0x000ee20000300a00 */
[----:B------:R-:W-:-:S03]  /*27b50*/  IMAD.WIDE R190, R2, 0x4, R190 ;  /* 0x0000000402be7825 */ /* 0x000fc600078e02be */
[----:B------:R-:W-:Y:S01]  /*27b60*/  LDGSTS.E [R0+-0x43400], desc[UR16][R186.64], !P6 ;  /* 0xbcc00000ba007fae */ /* 0x000fe2000f1a1010 */
[----:B------:R-:W-:-:S03]  /*27b70*/  VIADD R133, R82, 0x100000 ;  /* 0x0010000052857836 */ /* 0x000fc60000000000 */
[----:B------:R-:W-:Y:S01]  /*27b80*/  LDGSTS.E [R93+-0x43200], desc[UR16][R188.64], !P6 ;  /* 0xbce00000bc5d7fae */ /* 0x000fe2000f1a1010 */
[----:B-----5:R-:W-:-:S03]  /*27b90*/  IMAD.WIDE R194, R2, 0x4, R194 ;  /* 0x0000000402c27825 */ /* 0x020fc600078e02c2 */
[----:B------:R-:W-:Y:S01]  /*27ba0*/  LDGSTS.E [R0+-0x43000], desc[UR16][R190.64], !P4 ;  /* 0xbd000000be007fae */ /* 0x000fe2000e1a1010 */
[----:B------:R-:W-:-:S03]  /*27bb0*/  IMAD.WIDE R196, R2, 0x4, R196 ;  /* 0x0000000402c47825 */ /* 0x000fc600078e02c4 */
[----:B------:R1:W-:Y:S01]  /*27bc0*/  LDGSTS.E [R200+-0x42e00], desc[UR16][R192.64], !P4 ;  /* 0xbd200000c0c87fae */ /* 0x0003e2000e1a1010 */
[----:B------:R-:W-:Y:S02]  /*27bd0*/  ISETP.GE.U32.AND P4, PT, R207, 0x7ffffc88, PT ;  /* 0x7ffffc88cf00780c */ /* 0x000fe40003f86070 */
[----:B------:R-:W-:Y:S01]  /*27be0*/  ISETP.GE.U32.AND P6, PT, R206, 0x7ffffc87, PT ;  /* 0x7ffffc87ce00780c */ /* 0x000fe20003fc6070 */
[----:B------:R-:W-:Y:S01]  /*27bf0*/  LDGSTS.E [R133+-0x42c00], desc[UR16][R194.64], !P5 ;  /* 0xbd400000c2857fae */ /* 0x000fe2000e9a1010 */
[----:B----4-:R-:W-:-:S03]  /*27c00*/  IMAD.WIDE R206, R2, 0x4, R218 ;  /* 0x0000000402ce7825 */ /* 0x010fc600078e02da */
[----:B------:R-:W-:Y:S01]  /*27c10*/  LDGSTS.E [R93+-0x42a00], desc[UR16][R196.64], !P5 ;  /* 0xbd600000c45d7fae */ /* 0x000fe2000e9a1010 */
[----:B-1----:R-:W-:-:S03]  /*27c20*/  IADD3 R200, PT, PT, R201, -0x2f8, RZ ;  /* 0xfffffd08c9c87810 */ /* 0x002fc60007ffe0ff */
[----:B------:R-:W4:Y:S01]  /*27c30*/  LDL.LU.64 R218, [R1+0x278] ;  /* 0x0002780001da7983 */ /* 0x000f220000300a00 */
[----:B------:R-:W-:Y:S01]  /*27c40*/  ISETP.GE.U32.AND P5, PT, R200, 0x7ffffc89, PT ;  /* 0x7ffffc89c800780c */ /* 0x000fe20003fa6070 */
[----:B------:R-:W-:Y:S02]  /*27c50*/  IMAD.WIDE R200, R2, 0x4, R220 ;  /* 0x0000000402c87825 */ /* 0x000fe400078e02dc */
[----:B------:R-:W-:Y:S04]  /*27c60*/  LDGSTS.E [R0+-0x42800], desc[UR16][R198.64], !P2 ;  /* 0xbd800000c6007fae */ /* 0x000fe8000d1a1010 */
[----:B------:R-:W5:Y:S04]  /*27c70*/  LDL.LU.64 R220, [R1+0x268] ;  /* 0x0002680001dc7983 */ /* 0x000f680000300a00 */
[----:B------:R-:W-:Y:S01]  /*27c80*/  LDGSTS.E [R133+-0x42600], desc[UR16][R200.64], !P2 ;  /* 0xbda00000c8857fae */ /* 0x000fe2000d1a1010 */
[----:B------:R-:W-:Y:S01]  /*27c90*/  ISETP.GE.U32.AND P2, PT, R212, 0x7ffffc86, PT ;  /* 0x7ffffc86d400780c */ /* 0x000fe20003f46070 */
[----:B------:R-:W-:-:S02]  /*27ca0*/  IMAD.WIDE R212, R2, 0x4, R214 ;  /* 0x0000000402d47825 */ /* 0x000fc400078e02d6 */
[----:B------:R-:W5:Y:S04]  /*27cb0*/  LDL.LU.64 R222, [R1+0x258] ;  /* 0x0002580001de7983 */ /* 0x000f680000300a00 */
[----:B------:R-:W5:Y:S04]  /*27cc0*/  LDL.LU.64 R228, [R1+0x248] ;  /* 0x0002480001e47983 */ /* 0x000f680000300a00 */
[----:B------:R-:W5:Y:S01]  /*27cd0*/  LDL.LU.64 R226, [R1+0x238] ;  /* 0x0002380001e27983 */ /* 0x000f620000300a00 */
[----:B--2---:R-:W-:-:S03]  /*27ce0*/  IMAD.WIDE R214, R2, 0x4, R84 ;  /* 0x0000000402d67825 */ /* 0x004fc600078e0254 */
[----:B------:R-:W2:Y:S04]  /*27cf0*/  LDL.LU.64 R84, [R1+0x228] ;  /* 0x0002280001547983 */ /* 0x000ea80000300a00 */
[----:B------:R-:W2:Y:S01]  /*27d00*/  LDL.LU.64 R250, [R1+0x218] ;  /* 0x0002180001fa7983 */ /* 0x000ea20000300a00 */
[----:B------:R-:W-:-:S04]  /*27d10*/  IMAD.WIDE R202, R2, 0x4, R202 ;  /* 0x0000000402ca7825 */ /* 0x000fc800078e02ca */
[C---:B------:R-:W-:Y:S01]  /*27d20*/  IMAD.WIDE R204, R2.reuse, 0x4, R204 ;  /* 0x0000000402cc7825 */ /* 0x040fe200078e02cc */
[----:B------:R-:W-:Y:S03]  /*27d30*/  LDGSTS.E [R93+-0x42400], desc[UR16][R202.64], !P5 ;  /* 0xbdc00000ca5d7fae */ /* 0x000fe6000e9a1010 */
[C---:B------:R-:W-:Y:S01]  /*27d40*/  IMAD.WIDE R208, R2.reuse, 0x4, R208 ;  /* 0x0000000402d07825 */ /* 0x040fe200078e02d0 */
[----:B------:R-:W-:Y:S04]  /*27d50*/  LDGSTS.E [R0+-0x42200], desc[UR16][R204.64], !P5 ;  /* 0xbde00000cc007fae */ /* 0x000fe8000e9a1010 */
[----:B------:R1:W-:Y:S01]  /*27d60*/  LDGSTS.E [R133+-0x42000], desc[UR16][R206.64], !P4 ;  /* 0xbe000000ce857fae */ /* 0x0003e2000e1a1010 */
[----:B------:R-:W-:-:S03]  /*27d70*/  IMAD.WIDE R210, R2, 0x4, R210 ;  /* 0x0000000402d27825 */ /* 0x000fc600078e02d2 */
[----:B------:R-:W-:Y:S01]  /*27d80*/  LDGSTS.E [R93+-0x41e00], desc[UR16][R208.64], !P4 ;  /* 0xbe200000d05d7fae */ /* 0x000fe2000e1a1010 */
[----:B------:R-:W-:-:S03]  /*27d90*/  ISETP.GE.U32.AND P4, PT, R216, 0x7ffffc85, PT ;  /* 0x7ffffc85d800780c */ /* 0x000fc60003f86070 */
[----:B------:R-:W-:Y:S01]  /*27da0*/  LDGSTS.E [R0+-0x41c00], desc[UR16][R210.64], !P6 ;  /* 0xbe400000d2007fae */ /* 0x000fe2000f1a1010 */
[----:B-1----:R-:W-:-:S03]  /*27db0*/  VIADD R133, R217, 0xfffffd03 ;  /* 0xfffffd03d9857836 */ /* 0x002fc60000000000 */
[----:B------:R-:W-:Y:S01]  /*27dc0*/  LDGSTS.E [R93+-0x41a00], desc[UR16][R212.64], !P6 ;  /* 0xbe600000d45d7fae */ /* 0x000fe2000f1a1010 */
[----:B---3--:R-:W-:Y:S01]  /*27dd0*/  IMAD.WIDE R216, R2, 0x4, R232 ;  /* 0x0000000402d87825 */ /* 0x008fe200078e02e8 */
[----:B------:R-:W-:-:S03]  /*27de0*/  ISETP.GE.U32.AND P5, PT, R133, 0x7ffffc84, PT ;  /* 0x7ffffc848500780c */ /* 0x000fc60003fa6070 */
[----:B------:R-:W-:Y:S01]  /*27df0*/  VIADD R133, R82, 0x100000 ;  /* 0x0010000052857836 */ /* 0x000fe20000000000 */
[----:B------:R-:W-:Y:S01]  /*27e00*/  LDGSTS.E [R0+-0x41800], desc[UR16][R214.64], !P2 ;  /* 0xbe800000d6007fae */ /* 0x000fe2000d1a1010 */
[----:B----4-:R-:W-:-:S03]  /*27e10*/  IMAD.WIDE R218, R2, 0x4, R218 ;  /* 0x0000000402da7825 */ /* 0x010fc600078e02da */
[----:B------:R1:W-:Y:S01]  /*27e20*/  LDGSTS.E [R224+-0x41600], desc[UR16][R216.64], !P2 ;  /* 0xbea00000d8e07fae */ /* 0x0003e2000d1a1010 */
[----:B-----5:R-:W-:-:S03]  /*27e30*/  IMAD.WIDE R220, R2, 0x4, R220 ;  /* 0x0000000402dc7825 */ /* 0x020fc600078e02dc */
[----:B------:R-:W-:Y:S04]  /*27e40*/  LDGSTS.E [R133+-0x41400], desc[UR16][R218.64], !P4 ;  /* 0xbec00000da857fae */ /* 0x000fe8000e1a1010 */
[----:B------:R-:W-:Y:S01]  /*27e50*/  LDGSTS.E [R93+-0x41200], desc[UR16][R220.64], !P4 ;  /* 0xbee00000dc5d7fae */ /* 0x000fe2000e1a1010 */
[----:B-1----:R-:W-:-:S03]  /*27e60*/  IADD3 R224, PT, PT, R225, -0x2fe, RZ ;  /* 0xfffffd02e1e07810 */ /* 0x002fc60007ffe0ff */
[----:B------:R-:W3:Y:S01]  /*27e70*/  LDL.LU.64 R232, [R1+0x208] ;  /* 0x0002080001e87983 */ /* 0x000ee20000300a00 */
[----:B------:R-:W-:Y:S01]  /*27e80*/  ISETP.GE.U32.AND P4, PT, R224, 0x7ffffc83, PT ;  /* 0x7ffffc83e000780c */ /* 0x000fe20003f86070 */
[C---:B------:R-:W-:Y:S02]  /*27e90*/  IMAD.WIDE R224, R2.reuse, 0x4, R228 ;  /* 0x0000000402e07825 */ /* 0x040fe400078e02e4 */
[----:B------:R-:W4:Y:S04]  /*27ea0*/  LDL.LU.64 R248, [R1+0x1f8] ;  /* 0x0001f80001f87983 */ /* 0x000f280000300a00 */
[----:B------:R-:W5:Y:S01]  /*27eb0*/  LDL.LU.64 R236, [R1+0x1e8] ;  /* 0x0001e80001ec7983 */ /* 0x000f620000300a00 */
[----:B------:R-:W-:Y:S01]  /*27ec0*/  IMAD.WIDE R222, R2, 0x4, R222 ;  /* 0x0000000402de7825 */ /* 0x000fe200078e02de */
[----:B------:R-:W-:-:S04]  /*27ed0*/  ISETP.GE.U32.AND P2, PT, R230, 0x7ffffc82, PT ;  /* 0x7ffffc82e600780c */ /* 0x000fc80003f46070 */
[----:B------:R-:W-:Y:S04]  /*27ee0*/  LDGSTS.E [R0+-0x41000], desc[UR16][R222.64], !P5 ;  /* 0xbf000000de007fae */ /* 0x000fe8000e9a1010 */
[----:B------:R-:W-:Y:S01]  /*27ef0*/  LDGSTS.E [R133+-0x40e00], desc[UR16][R224.64], !P5 ;  /* 0xbf200000e0857fae */ /* 0x000fe2000e9a1010 */
[C---:B--2---:R-:W-:Y:S02]  /*27f00*/  IMAD.WIDE R228, R2.reuse, 0x4, R84 ;  /* 0x0000000402e47825 */ /* 0x044fe400078e0254 */
[----:B------:R-:W1:Y:S02]  /*27f10*/  LDC R85, c[0x0][0x3a0] ;  /* 0x0000e800ff557b82 */ /* 0x000e640000000800 */
[----:B------:R-:W-:Y:S02]  /*27f20*/  IMAD.WIDE R230, R2, 0x4, R250 ;  /* 0x0000000402e67825 */ /* 0x000fe400078e02fa */
[----:B------:R-:W2:Y:S04]  /*27f30*/  LDL.LU.64 R250, [R1+0xb68] ;  /* 0x000b680001fa7983 */ /* 0x000ea80000300a00 */
[----:B------:R-:W2:Y:S04]  /*27f40*/  LDL.LU.64 R10, [R1+0xb60] ;  /* 0x000b6000010a7983 */ /* 0x000ea80000300a00 */
[----:B------:R-:W2:Y:S01]  /*27f50*/  LDL.LU.64 R8, [R1+0xb58] ;  /* 0x000b580001087983 */ /* 0x000ea20000300a00 */
[----:B-1----:R-:W-:-:S05]  /*27f60*/  VIADD R85, R85, 0x7f ;  /* 0x0000007f55557836 */ /* 0x002fca0000000000 */
[----:B------:R-:W-:Y:S02]  /*27f70*/  ISETP.GT.AND P5, PT, R85, 0x37f, PT ;  /* 0x0000037f5500780c */ /* 0x000fe40003fa4270 */
[----:B------:R-:W2:Y:S01]  /*27f80*/  LDL.LU.64 R84, [R1+0xb50] ;  /* 0x000b500001547983 */ /* 0x000ea20000300a00 */
[----:B------:R-:W-:Y:S01]  /*27f90*/  IMAD.WIDE R226, R2, 0x4, R226 ;  /* 0x0000000402e27825 */ /* 0x000fe200078e02e2 */
[----:B------:R-:W-:Y:S02]  /*27fa0*/  IADD3 R234, PT, PT, R234, -0x300, RZ ;  /* 0xfffffd00eaea7810 */ /* 0x000fe40007ffe0ff */
[----:B------:R-:W2:Y:S04]  /*27fb0*/  LDL.LU.64 R4, [R1+0xb48] ;  /* 0x000b480001047983 */ /* 0x000ea80000300a00 */
[----:B------:R-:W-:Y:S04]  /*27fc0*/  LDGSTS.E [R93+-0x40c00], desc[UR16][R226.64], !P4 ;  /* 0xbf400000e25d7fae */ /* 0x000fe8000e1a1010 */
[----:B------:R-:W-:Y:S01]  /*27fd0*/  LDGSTS.E [R0+-0x40a00], desc[UR16][R228.64], !P4 ;  /* 0xbf600000e4007fae */ /* 0x000fe2000e1a1010 */
[----:B------:R-:W-:-:S03]  /*27fe0*/  ISETP.GE.U32.AND P4, PT, R234, 0x7ffffc81, PT ;  /* 0x7ffffc81ea00780c */ /* 0x000fc60003f86070 */
[----:B------:R-:W2:Y:S01]  /*27ff0*/  LDL.LU.64 R244, [R1+0xb40] ;  /* 0x000b400001f47983 */ /* 0x000ea20000300a00 */
[----:B------:R-:W-:-:S03]  /*28000*/  ISETP.GE.AND P6, PT, R83, R234, PT ;  /* 0x000000ea5300720c */ /* 0x000fc60003fc6270 */
[----:B------:R-:W2:Y:S01]  /*28010*/  LDL.LU.64 R6, [R1+0xb38] ;  /* 0x000b380001067983 */ /* 0x000ea20000300a00 */
[----:B---3--:R-:W-:-:S03]  /*28020*/  IMAD.WIDE R232, R2, 0x4, R232 ;  /* 0x0000000402e87825 */ /* 0x008fc600078e02e8 */
[----:B------:R-:W3:Y:S01]  /*28030*/  LDL.LU.64 R246, [R1+0xb30] ;  /* 0x000b300001f67983 */ /* 0x000ee20000300a00 */
[----:B----4-:R-:W-:-:S03]  /*28040*/  IMAD.WIDE R234, R2, 0x4, R248 ;  /* 0x0000000402ea7825 */ /* 0x010fc600078e02f8 */
[----:B------:R-:W4:Y:S01]  /*28050*/  LDL.LU.64 R242, [R1+0xb28] ;  /* 0x000b280001f27983 */ /* 0x000f220000300a00 */
[----:B-----5:R-:W-:Y:S01]  /*28060*/  IMAD.WIDE R236, R2, 0x4, R236 ;  /* 0x0000000402ec7825 */ /* 0x020fe200078e02ec */
[----:B------:R-:W-:Y:S02]  /*28070*/  IADD3 R238, PT, PT, R238, -0x301, RZ ;  /* 0xfffffcffeeee7810 */ /* 0x000fe40007ffe0ff */
[----:B------:R-:W5:Y:S04]  /*28080*/  LDL.LU.64 R248, [R1+0xb20] ;  /* 0x000b200001f87983 */ /* 0x000f680000300a00 */
[----:B------:R-:W-:Y:S04]  /*28090*/  LDGSTS.E [R133+-0x40800], desc[UR16][R230.64], !P2 ;  /* 0xbf800000e6857fae */ /* 0x000fe8000d1a1010 */
[----:B------:R-:W-:Y:S04]  /*280a0*/  LDGSTS.E [R93+-0x40600], desc[UR16][R232.64], !P2 ;  /* 0xbfa00000e85d7fae */ /* 0x000fe8000d1a1010 */
[----:B------:R1:W-:Y:S04]  /*280b0*/  LDGSTS.E [R133+-0x40400], desc[UR16][R234.64], !P4 ;  /* 0xbfc00000ea857fae */ /* 0x0003e8000e1a1010 */
[----:B------:R-:W-:Y:S01]  /*280c0*/  LDGSTS.E [R93+-0x40200], desc[UR16][R236.64], !P4 ;  /* 0xbfe00000ec5d7fae */ /* 0x000fe2000e1a1010 */
[----:B------:R-:W-:-:S03]  /*280d0*/  ISETP.GE.U32.AND P4, PT, R238, 0x7ffffc80, PT ;  /* 0x7ffffc80ee00780c */ /* 0x000fc60003f86070 */
[----:B------:R-:W5:Y:S01]  /*280e0*/  LDL.LU.64 R240, [R1+0xb18] ;  /* 0x000b180001f07983 */ /* 0x000f620000300a00 */
[----:B-1----:R-:W-:-:S03]  /*280f0*/  IADD3 R133, PT, PT, R239, -0x303, RZ ;  /* 0xfffffcfdef857810 */ /* 0x002fc60007ffe0ff */
[----:B------:R-:W5:Y:S01]  /*28100*/  LDL.LU.64 R14, [R1+0xb10] ;  /* 0x000b1000010e7983 */ /* 0x000f620000300a00 */
[----:B------:R-:W-:-:S03]  /*28110*/  IMAD.WIDE R40, R3, 0x4, R90 ;  /* 0x0000000403287825 */ /* 0x000fc600078e025a */
[----:B------:R-:W0:Y:S01]  /*28120*/  LDGDEPBAR ;  /* 0x00000000000079af */ /* 0x000e220000000000 */
[----:B--2---:R-:W-:-:S03]  /*28130*/  IMAD.WIDE R238, R3, 0x4, R250 ;  /* 0x0000000403ee7825 */ /* 0x004fc600078e02fa */
[----:B------:R-:W2:Y:S01]  /*28140*/  LDL.LU.64 R250, [R1+0xb08] ;  /* 0x000b080001fa7983 */ /* 0x000ea20000300a00 */
[----:B------:R-:W-:-:S03]  /*28150*/  IMAD.WIDE R108, R3, 0x4, R10 ;  /* 0x00000004036c7825 */ /* 0x000fc600078e020a */
[----:B------:R-:W2:Y:S01]  /*28160*/  LDL.LU.64 R10, [R1+0xb00] ;  /* 0x000b0000010a7983 */ /* 0x000ea20000300a00 */
[----:B------:R-:W-:-:S03]  /*28170*/  IMAD.WIDE R80, R3, 0x4, R8 ;  /* 0x0000000403507825 */ /* 0x000fc600078e0208 */
[----:B------:R-:W-:Y:S01]  /*28180*/  LDGSTS.E [R92+0x8000], desc[UR16][R238.64], P1 ;  /* 0x08000000ee5c7fae */ /* 0x000fe200089a1010 */
[----:B------:R-:W-:-:S03]  /*28190*/  IMAD.WIDE R66, R3, 0x4, R84 ;  /* 0x0000000403427825 */ /* 0x000fc600078e0254 */
[----:B------:R-:W2:Y:S01]  /*281a0*/  LDL.LU.64 R84, [R1+0xaf8] ;  /* 0x000af80001547983 */ /* 0x000ea20000300a00 */
[----:B------:R-:W-:-:S03]  /*281b0*/  IMAD.WIDE R50, R3, 0x4, R4 ;  /* 0x0000000403327825 */ /* 0x000fc600078e0204 */
[----:B------:R-:W2:Y:S04]  /*281c0*/  LDL.LU.64 R4, [R1+0xaf0] ;  /* 0x000af00001047983 */ /* 0x000ea80000300a00 */
[----:B------:R-:W-:Y:S04]  /*281d0*/  STL.64 [R1+0x1e8], R108 ;  /* 0x0001e86c01007387 */ /* 0x000fe80000100a00 */
[----:B------:R-:W2:Y:S01]  /*281e0*/  LDL.LU.64 R8, [R1+0xae8] ;  /* 0x000ae80001087983 */ /* 0x000ea20000300a00 */
[----:B------:R-:W-:-:S03]  /*281f0*/  IMAD.WIDE R36, R3, 0x4, R244 ;  /* 0x0000000403247825 */ /* 0x000fc600078e02f4 */
[----:B------:R-:W2:Y:S01]  /*28200*/  LDL.LU.64 R244, [R1+0xae0] ;  /* 0x000ae00001f47983 */ /* 0x000ea20000300a00 */
[----:B------:R-:W-:-:S03]  /*28210*/  IMAD.WIDE R20, R3, 0x4, R6 ;  /* 0x0000000403147825 */ /* 0x000fc600078e0206 */
[----:B------:R-:W-:Y:S01]  /*28220*/  STL.64 [R1+0x1f8], R80 ;  /* 0x0001f85001007387 */ /* 0x000fe20000100a00 */
[----:B---3--:R-:W-:-:S03]  /*28230*/  IMAD.WIDE R6, R3, 0x4, R246 ;  /* 0x0000000403067825 */ /* 0x008fc600078e02f6 */
[----:B------:R-:W-:Y:S01]  /*28240*/  STL.64 [R1+0x208], R66 ;  /* 0x0002084201007387 */ /* 0x000fe20000100a00 */
[----:B----4-:R-:W-:-:S03]  /*28250*/  IMAD.WIDE R120, R3, 0x4, R242 ;  /* 0x0000000403787825 */ /* 0x010fc600078e02f2 */
[----:B------:R-:W3:Y:S01]  /*28260*/  LDL.LU.64 R246, [R1+0xad8] ;  /* 0x000ad80001f67983 */ /* 0x000ee20000300a00 */
[----:B-----5:R-:W-:-:S03]  /*28270*/  IMAD.WIDE R106, R3, 0x4, R248 ;  /* 0x00000004036a7825 */ /* 0x020fc600078e02f8 */
[----:B------:R-:W-:Y:S04]  /*28280*/  STL.64 [R1+0x218], R50 ;  /* 0x0002183201007387 */ /* 0x000fe80000100a00 */
[----:B------:R-:W-:Y:S04]  /*28290*/  STL.64 [R1+0x228], R36 ;  /* 0x0002282401007387 */ /* 0x000fe80000100a00 */
[----:B------:R-:W4:Y:S04]  /*282a0*/  LDL.LU.64 R242, [R1+0xad0] ;  /* 0x000ad00001f27983 */ /* 0x000f280000300a00 */
[----:B------:R-:W5:Y:S04]  /*282b0*/  LDL.LU.64 R248, [R1+0xac8] ;  /* 0x000ac80001f87983 */ /* 0x000f680000300a00 */
[----:B------:R-:W-:Y:S01]  /*282c0*/  STL.64 [R1+0x238], R20 ;  /* 0x0002381401007387 */ /* 0x000fe20000100a00 */
[----:B------:R-:W-:-:S03]  /*282d0*/  IMAD.WIDE R78, R3, 0x4, R240 ;  /* 0x00000004034e7825 */ /* 0x000fc600078e02f0 */
[----:B------:R-:W-:Y:S04]  /*282e0*/  STL.64 [R1+0x258], R120 ;  /* 0x0002587801007387 */ /* 0x000fe80000100a00 */
[----:B------:R-:W5:Y:S04]  /*282f0*/  LDL.LU.64 R12, [R1+0xac0] ;  /* 0x000ac000010c7983 */ /* 0x000f680000300a00 */
[----:B------:R-:W5:Y:S04]  /*28300*/  LDL.LU.64 R240, [R1+0xab8] ;  /* 0x000ab80001f07983 */ /* 0x000f680000300a00 */
[----:B------:R-:W-:Y:S04]  /*28310*/  STL.64 [R1+0x248], R6 ;  /* 0x0002480601007387 */ /* 0x000fe80000100a00 */
[----:B------:R-:W-:Y:S01]  /*28320*/  STL.64 [R1+0x268], R106 ;  /* 0x0002686a01007387 */ /* 0x000fe20000100a00 */
[----:B------:R-:W-:-:S03]  /*28330*/  IMAD.WIDE R64, R3, 0x4, R14 ;  /* 0x0000000403407825 */ /* 0x000fc600078e020e */
[----:B------:R-:W-:Y:S01]  /*28340*/  LDGSTS.E [R92+0x8400], desc[UR16][R120.64], P1 ;  /* 0x08400000785c7fae */ /* 0x000fe200089a1010 */
[----:B--2---:R-:W-:-:S03]  /*28350*/  IMAD.WIDE R48, R3, 0x4, R250 ;  /* 0x0000000403307825 */ /* 0x004fc600078e02fa */
[----:B------:R-:W2:Y:S01]  /*28360*/  LDL.LU.64 R250, [R1+0xab0] ;  /* 0x000ab00001fa7983 */ /* 0x000ea20000300a00 */
[----:B------:R-:W-:-:S03]  /*28370*/  IMAD.WIDE R34, R3, 0x4, R10 ;  /* 0x0000000403227825 */ /* 0x000fc600078e020a */
[----:B------:R-:W-:Y:S04]  /*28380*/  STL.64 [R1+0x278], R78 ;  /* 0x0002784e01007387 */ /* 0x000fe80000100a00 */
[----:B------:R-:W2:Y:S01]  /*28390*/  LDL.LU.64 R10, [R1+0xaa8] ;  /* 0x000aa800010a7983 */ /* 0x000ea20000300a00 */
[----:B------:R-:W-:-:S03]  /*283a0*/  IMAD.WIDE R18, R3, 0x4, R84 ;  /* 0x0000000403127825 */ /* 0x000fc600078e0254 */
[----:B------:R-:W2:Y:S04]  /*283b0*/  LDL.LU.64 R84, [R1+0xaa0] ;  /* 0x000aa00001547983 */ /* 0x000ea80000300a00 */
[----:B------:R-:W-:Y:S04]  /*283c0*/  STL.64 [R1+0x288], R64 ;  /* 0x0002884001007387 */ /* 0x000fe80000100a00 */
[----:B------:R-:W-:Y:S01]  /*283d0*/  STL.64 [R1+0x298], R48 ;  /* 0x0002983001007387 */ /* 0x000fe20000100a00 */
[----:B------:R-:W-:-:S03]  /*283e0*/  IMAD.WIDE R118, R3, 0x4, R8 ;  /* 0x0000000403767825 */ /* 0x000fc600078e0208 */
[----:B------:R-:W-:Y:S01]  /*283f0*/  STL.64 [R1+0x2a8], R34 ;  /* 0x0002a82201007387 */ /* 0x000fe20000100a00 */
[----:B------:R-:W-:-:S03]  /*28400*/  IMAD.WIDE R104, R3, 0x4, R244 ;  /* 0x0000000403687825 */ /* 0x000fc600078e02f4 */
[----:B------:R-:W2:Y:S01]  /*28410*/  LDL.LU.64 R244, [R1+0xa98] ;  /* 0x000a980001f47983 */ /* 0x000ea20000300a00 */
[----:B------:R-:W-:-:S03]  /*28420*/  IMAD.WIDE R4, R3, 0x4, R4 ;  /* 0x0000000403047825 */ /* 0x000fc600078e0204 */
[----:B------:R-:W-:Y:S04]  /*28430*/  STL.64 [R1+0x2b8], R18 ;  /* 0x0002b81201007387 */ /* 0x000fe80000100a00 */
[----:B------:R-:W-:Y:S01]  /*28440*/  STL.64 [R1+0x2d8], R118 ;  /* 0x0002d87601007387 */ /* 0x000fe20000100a00 */
[----:B---3--:R-:W-:-:S03]  /*28450*/  IMAD.WIDE R76, R3, 0x4, R246 ;  /* 0x00000004034c7825 */ /* 0x008fc600078e02f6 */
[----:B------:R-:W3:Y:S04]  /*28460*/  LDL.LU.64 R8, [R1+0xa90] ;  /* 0x000a900001087983 */ /* 0x000ee80000300a00 */
[----:B------:R-:W3:Y:S04]  /*28470*/  LDL.LU.64 R246, [R1+0xa88] ;  /* 0x000a880001f67983 */ /* 0x000ee80000300a00 */
[----:B------:R-:W-:Y:S01]  /*28480*/  STL.64 [R1+0x2c8], R4 ;  /* 0x0002c80401007387 */ /* 0x000fe20000100a00 */
[----:B----4-:R-:W-:-:S03]  /*28490*/  IMAD.WIDE R62, R3, 0x4, R242 ;  /* 0x00000004033e7825 */ /* 0x010fc600078e02f2 */
[----:B------:R-:W-:Y:S01]  /*284a0*/  STL.64 [R1+0x2e8], R104 ;  /* 0x0002e86801007387 */ /* 0x000fe20000100a00 */
[----:B-----5:R-:W-:-:S03]  /*284b0*/  IMAD.WIDE R46, R3, 0x4, R248 ;  /* 0x00000004032e7825 */ /* 0x020fc600078e02f8 */
[----:B------:R-:W4:Y:S04]  /*284c0*/  LDL.LU.64 R14, [R1+0xa80] ;  /* 0x000a8000010e7983 */ /* 0x000f280000300a00 */
[----:B------:R-:W5:Y:S04]  /*284d0*/  LDL.LU.64 R242, [R1+0xa78] ;  /* 0x000a780001f27983 */ /* 0x000f680000300a00 */
[----:B------:R-:W5:Y:S01]  /*284e0*/  LDL.LU.64 R248, [R1+0xa70] ;  /* 0x000a700001f87983 */ /* 0x000f620000300a00 */
[----:B------:R-:W-:-:S03]  /*284f0*/  IMAD.WIDE R32, R3, 0x4, R12 ;  /* 0x0000000403207825 */ /* 0x000fc600078e020c */
[----:B------:R-:W-:Y:S01]  /*28500*/  STL.64 [R1+0x2f8], R76 ;  /* 0x0002f84c01007387 */ /* 0x000fe20000100a00 */
[----:B------:R-:W-:-:S03]  /*28510*/  IMAD.WIDE R16, R3, 0x4, R240 ;  /* 0x0000000403107825 */ /* 0x000fc600078e02f0 */
[----:B------:R-:W5:Y:S04]  /*28520*/  LDL.LU.64 R28, [R1+0xa68] ;  /* 0x000a6800011c7983 */ /* 0x000f680000300a00 */
[----:B------:R-:W5:Y:S04]  /*28530*/  LDL.LU.64 R26, [R1+0xa60] ;  /* 0x000a6000011a7983 */ /* 0x000f680000300a00 */
[----:B------:R-:W-:Y:S04]  /*28540*/  STL.64 [R1+0x308], R62 ;  /* 0x0003083e01007387 */ /* 0x000fe80000100a00 */
[----:B------:R-:W-:Y:S01]  /*28550*/  LDGSTS.E [R92+0x8800], desc[UR16][R118.64], P1 ;  /* 0x08800000765c7fae */ /* 0x000fe200089a1010 */
[----:B--2---:R-:W-:-:S03]  /*28560*/  IMAD.WIDE R240, R3, 0x4, R250 ;  /* 0x0000000403f07825 */ /* 0x004fc600078e02fa */
[----:B------:R-:W2:Y:S04]  /*28570*/  LDL.LU.64 R250, [R1+0xa58] ;  /* 0x000a580001fa7983 */ /* 0x000ea80000300a00 */
[----:B------:R-:W-:Y:S04]  /*28580*/  STL.64 [R1+0x318], R46 ;  /* 0x0003182e01007387 */ /* 0x000fe80000100a00 */
[----:B------:R-:W-:Y:S04]  /*28590*/  STL.64 [R1+0x328], R32 ;  /* 0x0003282001007387 */ /* 0x000fe80000100a00 */
[----:B------:R-:W2:Y:S04]  /*285a0*/  LDL.LU.64 R24, [R1+0xa50] ;  /* 0x000a500001187983 */ /* 0x000ea80000300a00 */
[----:B------:R-:W2:Y:S04]  /*285b0*/  LDL.LU.64 R22, [R1+0xa48] ;  /* 0x000a480001167983 */ /* 0x000ea80000300a00 */
[----:B------:R-:W2:Y:S01]  /*285c0*/  LDL.LU.64 R12, [R1+0xa40] ;  /* 0x000a4000010c7983 */ /* 0x000ea20000300a00 */
[----:B------:R-:W-:-:S03]  /*285d0*/  IMAD.WIDE R102, R3, 0x4, R84 ;  /* 0x0000000403667825 */ /* 0x000fc600078e0254 */
[----:B------:R-:W2:Y:S01]  /*285e0*/  LDL.LU.64 R84, [R1+0xa38] ;  /* 0x000a380001547983 */ /* 0x000ea20000300a00 */
[----:B------:R-:W-:-:S03]  /*285f0*/  IMAD.WIDE R116, R3, 0x4, R10 ;  /* 0x0000000403747825 */ /* 0x000fc600078e020a */
[----:B------:R-:W-:Y:S04]  /*28600*/  STL.64 [R1+0x338], R16 ;  /* 0x0003381001007387 */ /* 0x000fe80000100a00 */
[----:B------:R-:W-:Y:S04]  /*28610*/  STL.64 [R1+0x388], R116 ;  /* 0x0003887401007387 */ /* 0x000fe80000100a00 */
[----:B------:R-:W-:Y:S01]  /*28620*/  LDGSTS.E [R92+0x8c00], desc[UR16][R116.64], P1 ;  /* 0x08c00000745c7fae */ /* 0x000fe200089a1010 */
[----:B------:R-:W-:-:S03]  /*28630*/  IMAD.WIDE R74, R3, 0x4, R244 ;  /* 0x00000004034a7825 */ /* 0x000fc600078e02f4 */
[----:B------:R-:W2:Y:S04]  /*28640*/  LDL.LU.64 R244, [R1+0xa30] ;  /* 0x000a300001f47983 */ /* 0x000ea80000300a00 */
[----:B------:R-:W2:Y:S04]  /*28650*/  LDL.LU.64 R10, [R1+0xa28] ;  /* 0x000a2800010a7983 */ /* 0x000ea80000300a00 */
[----:B------:R-:W-:Y:S01]  /*28660*/  STL.64 [R1+0x360], R240 ;  /* 0x000360f001007387 */ /* 0x000fe20000100a00 */
[----:B---3--:R-:W-:-:S03]  /*28670*/  IMAD.WIDE R60, R3, 0x4, R8 ;  /* 0x00000004033c7825 */ /* 0x008fc600078e0208 */
[----:B------:R-:W-:Y:S04]  /*28680*/  STL.64 [R1+0x3b0], R102 ;  /* 0x0003b06601007387 */ /* 0x000fe80000100a00 */
[----:B------:R-:W3:Y:S01]  /*28690*/  LDL.LU.64 R8, [R1+0xa20] ;  /* 0x000a200001087983 */ /* 0x000ee20000300a00 */
[----:B------:R-:W-:-:S03]  /*286a0*/  IMAD.WIDE R44, R3, 0x4, R246 ;  /* 0x00000004032c7825 */ /* 0x000fc600078e02f6 */
[----:B------:R-:W3:Y:S04]  /*286b0*/  LDL.LU.64 R246, [R1+0xa18] ;  /* 0x000a180001f67983 */ /* 0x000ee80000300a00 */
[----:B------:R-:W-:Y:S01]  /*286c0*/  STL.64 [R1+0x3d8], R74 ;  /* 0x0003d84a01007387 */ /* 0x000fe20000100a00 */
[----:B----4-:R-:W-:-:S03]  /*286d0*/  IMAD.WIDE R30, R3, 0x4, R14 ;  /* 0x00000004031e7825 */ /* 0x010fc600078e020e */
[----:B------:R-:W-:Y:S01]  /*286e0*/  STL.64 [R1+0x400], R60 ;  /* 0x0004003c01007387 */ /* 0x000fe20000100a00 */
[----:B-----5:R-:W-:-:S04]  /*286f0*/  IMAD.WIDE R14, R3, 0x4, R242 ;  /* 0x00000004030e7825 */ /* 0x020fc800078e02f2 */
[C---:B------:R-:W-:Y:S02]  /*28700*/  IMAD.WIDE R242, R3.reuse, 0x4, R248 ;  /* 0x0000000403f27825 */ /* 0x040fe400078e02f8 */
[----:B------:R-:W4:Y:S04]  /*28710*/  LDL.LU.64 R248, [R1+0xa10] ;  /* 0x000a100001f87983 */ /* 0x000f280000300a00 */
[----:B------:R-:W-:Y:S01]  /*28720*/  STL.64 [R1+0x410], R44 ;  /* 0x0004102c01007387 */ /* 0x000fe20000100a00 */
[----:B------:R-:W-:-:S03]  /*28730*/  IMAD.WIDE R114, R3, 0x4, R28 ;  /* 0x0000000403727825 */ /* 0x000fc600078e021c */
[----:B------:R-:W-:Y:S01]  /*28740*/  STL.64 [R1+0x448], R30 ;  /* 0x0004481e01007387 */ /* 0x000fe20000100a00 */
[----:B------:R-:W-:-:S03]  /*28750*/  IMAD.WIDE R100, R3, 0x4, R26 ;  /* 0x0000000403647825 */ /* 0x000fc600078e021a */
[----:B------:R-:W-:Y:S04]  /*28760*/  STL.64 [R1+0x460], R14 ;  /* 0x0004600e01007387 */ /* 0x000fe80000100a00 */
[----:B------:R-:W-:Y:S04]  /*28770*/  STL.64 [R1+0x4b8], R114 ;  /* 0x0004b87201007387 */ /* 0x000fe80000100a00 */
[----:B------:R-:W-:Y:S01]  /*28780*/  LDGSTS.E [R92+0x9000], desc[UR16][R114.64], P1 ;  /* 0x09000000725c7fae */ /* 0x000fe200089a1010 */
[----:B--2---:R-:W-:-:S03]  /*28790*/  IMAD.WIDE R72, R3, 0x4, R250 ;  /* 0x0000000403487825 */ /* 0x004fc600078e02fa */
[----:B------:R-:W2:Y:S04]  /*287a0*/  LDL.LU.64 R250, [R1+0xa00] ;  /* 0x000a000001fa7983 */ /* 0x000ea80000300a00 */
[----:B------:R-:W-:Y:S04]  /*287b0*/  STL.64 [R1+0x498], R242 ;  /* 0x000498f201007387 */ /* 0x000fe80000100a00 */
[----:B------:R-:W-:Y:S04]  /*287c0*/  STL.64 [R1+0x4e8], R100 ;  /* 0x0004e86401007387 */ /* 0x000fe80000100a00 */
[----:B------:R-:W-:Y:S01]  /*287d0*/  STL.64 [R1+0x510], R72 ;  /* 0x0005104801007387 */ /* 0x000fe20000100a00 */
[----:B------:R-:W-:-:S04]  /*287e0*/  IMAD.WIDE R28, R3, 0x4, R12 ;  /* 0x00000004031c7825 */ /* 0x000fc800078e020c */
[C---:B------:R-:W-:Y:S02]  /*287f0*/  IMAD.WIDE R12, R3.reuse, 0x4, R84 ;  /* 0x00000004030c7825 */ /* 0x040fe400078e0254 */
[----:B------:R-:W5:Y:S02]  /*28800*/  LDL.LU.64 R84, [R1+0x9e8] ;  /* 0x0009e80001547983 */ /* 0x000f640000300a00 */
[----:B------:R-:W-:-:S04]  /*28810*/  IMAD.WIDE R58, R3, 0x4, R24 ;  /* 0x00000004033a7825 */ /* 0x000fc800078e0218 */
[C---:B------:R-:W-:Y:S01]  /*28820*/  IMAD.WIDE R42, R3.reuse, 0x4, R22 ;  /* 0x00000004032a7825 */ /* 0x040fe200078e0216 */
[----:B------:R-:W-:Y:S04]  /*28830*/  STL.64 [R1+0x520], R58 ;  /* 0x0005203a01007387 */ /* 0x000fe80000100a00 */
[----:B------:R-:W-:Y:S04]  /*28840*/  STL.64 [R1+0x528], R42 ;  /* 0x0005282a01007387 */ /* 0x000fe80000100a00 */
[----:B------:R-:W5:Y:S01]  /*28850*/  LDL.LU.64 R96, [R1+0x9e0] ;  /* 0x0009e00001607983 */ /* 0x000f620000300a00 */
[----:B------:R-:W-:-:S03]  /*28860*/  IMAD.WIDE R112, R3, 0x4, R10 ;  /* 0x0000000403707825 */ /* 0x000fc600078e020a */
[----:B------:R-:W-:Y:S01]  /*28870*/  STL.64 [R1+0x530], R28 ;  /* 0x0005301c01007387 */ /* 0x000fe20000100a00 */
[----:B------:R-:W-:-:S03]  /*28880*/  IMAD.WIDE R244, R3, 0x4, R244 ;  /* 0x0000000403f47825 */ /* 0x000fc600078e02f4 */
[----:B------:R-:W-:Y:S04]  /*28890*/  STL.64 [R1+0x540], R12 ;  /* 0x0005400c01007387 */ /* 0x000fe80000100a00 */
[----:B------:R-:W-:Y:S01]  /*288a0*/  STL.64 [R1+0x558], R112 ;  /* 0x0005587001007387 */ /* 0x000fe20000100a00 */
[----:B---3--:R-:W-:-:S03]  /*288b0*/  IMAD.WIDE R98, R3, 0x4, R8 ;  /* 0x0000000403627825 */ /* 0x008fc600078e0208 */
[----:B------:R-:W3:Y:S04]  /*288c0*/  LDL.LU.64 R68, [R1+0x9d8] ;  /* 0x0009d80001447983 */ /* 0x000ee80000300a00 */
[----:B------:R-:W3:Y:S01]  /*288d0*/  LDL.LU.64 R54, [R1+0x9d0] ;  /* 0x0009d00001367983 */ /* 0x000ee20000300a00 */
[----:B------:R-:W-:-:S03]  /*288e0*/  IMAD.WIDE R70, R3, 0x4, R246 ;  /* 0x0000000403467825 */ /* 0x000fc600078e02f6 */
[----:B------:R-:W3:Y:S04]  /*288f0*/  LDL.LU.64 R38, [R1+0x9c8] ;  /* 0x0009c80001267983 */ /* 0x000ee80000300a00 */
[----:B------:R-:W-:Y:S04]  /*28900*/  STL.64 [R1+0x550], R244 ;  /* 0x000550f401007387 */ /* 0x000fe80000100a00 */
[----:B------:R-:W-:Y:S01]  /*28910*/  STL.64 [R1+0x568], R98 ;  /* 0x0005686201007387 */ /* 0x000fe20000100a00 */
[----:B----4-:R-:W-:-:S03]  /*28920*/  IMAD.WIDE R56, R3, 0x4, R248 ;  /* 0x0000000403387825 */ /* 0x010fc600078e02f8 */
[----:B------:R-:W4:Y:S04]  /*28930*/  LDL.LU.64 R24, [R1+0x9c0] ;  /* 0x0009c00001187983 */ /* 0x000f280000300a00 */
[----:B------:R-:W4:Y:S01]  /*28940*/  LDL.LU.64 R8, [R1+0x9b8] ;  /* 0x0009b80001087983 */ /* 0x000f220000300a00 */
[----:B------:R-:W-:-:S03]  /*28950*/  IMAD.WIDE R10, R3, 0x4, R88 ;  /* 0x00000004030a7825 */ /* 0x000fc600078e0258 */
[----:B------:R-:W4:Y:S04]  /*28960*/  LDL.LU.64 R248, [R1+0x9b0] ;  /* 0x0009b00001f87983 */ /* 0x000f280000300a00 */
[----:B------:R-:W4:Y:S04]  /*28970*/  LDL.LU.64 R90, [R1+0x9a8] ;  /* 0x0009a800015a7983 */ /* 0x000f280000300a00 */
[----:B------:R-:W-:Y:S01]  /*28980*/  STL.64 [R1+0x570], R70 ;  /* 0x0005704601007387 */ /* 0x000fe20000100a00 */
[----:B------:R-:W-:-:S03]  /*28990*/  IMAD.WIDE R246, R3, 0x4, R86 ;  /* 0x0000000403f67825 */ /* 0x000fc600078e0256 */
[----:B------:R-:W4:Y:S04]  /*289a0*/  LDL.LU.64 R94, [R1+0x9a0] ;  /* 0x0009a000015e7983 */ /* 0x000f280000300a00 */
[----:B------:R-:W4:Y:S04]  /*289b0*/  LDL.LU.64 R88, [R1+0x998] ;  /* 0x0009980001587983 */ /* 0x000f280000300a00 */
[----:B------:R-:W-:Y:S04]  /*289c0*/  STL.64 [R1+0x580], R56 ;  /* 0x0005803801007387 */ /* 0x000fe80000100a00 */
[----:B------:R-:W4:Y:S04]  /*289d0*/  LDL.LU.64 R52, [R1+0x990] ;  /* 0x0009900001347983 */ /* 0x000f280000300a00 */
[----:B------:R-:W4:Y:S04]  /*289e0*/  LDL.LU.64 R86, [R1+0x988] ;  /* 0x0009880001567983 */ /* 0x000f280000300a00 */
[----:B------:R-:W-:Y:S04]  /*289f0*/  STL.64 [R1+0x588], R40 ;  /* 0x0005882801007387 */ /* 0x000fe80000100a00 */
[----:B------:R-:W4:Y:S04]  /*28a00*/  LDL.LU.64 R22, [R1+0x980] ;  /* 0x0009800001167983 */ /* 0x000f280000300a00 */
[----:B------:R-:W-:Y:S01]  /*28a10*/  LDGSTS.E [R92+0x9400], desc[UR16][R112.64], P1 ;  /* 0x09400000705c7fae */ /* 0x000fe200089a1010 */
[----:B--2---:R-:W-:-:S04]  /*28a20*/  IMAD.WIDE R26, R3, 0x4, R250 ;  /* 0x00000004031a7825 */ /* 0x004fc800078e02fa */
[C---:B-----5:R-:W-:Y:S02]  /*28a30*/  IMAD.WIDE R110, R3.reuse, 0x4, R84 ;  /* 0x00000004036e7825 */ /* 0x060fe400078e0254 */
[----:B------:R-:W2:Y:S04]  /*28a40*/  LDL.LU.64 R84, [R1+0x978] ;  /* 0x0009780001547983 */ /* 0x000ea80000300a00 */
[----:B------:R-:W5:Y:S04]  /*28a50*/  LDL.LU.64 R250, [R1+0x970] ;  /* 0x0009700001fa7983 */ /* 0x000f680000300a00 */
[----:B------:R-:W-:Y:S04]  /*28a60*/  STL.64 [R1+0x598], R26 ;  /* 0x0005981a01007387 */ /* 0x000fe80000100a00 */
[----:B------:R-:W5:Y:S04]  /*28a70*/  LDL.LU.64 R124, [R1+0x958] ;  /* 0x00095800017c7983 */ /* 0x000f680000300a00 */
[----:B------:R-:W5:Y:S01]  /*28a80*/  LDL.LU.64 R122, [R1+0x950] ;  /* 0x00095000017a7983 */ /* 0x000f620000300a00 */
[----:B------:R-:W-:-:S03]  /*28a90*/  IMAD.WIDE R96, R3, 0x4, R96 ;  /* 0x0000000403607825 */ /* 0x000fc600078e0260 */
[----:B------:R-:W-:Y:S04]  /*28aa0*/  STL.64 [R1+0x5a8], R10 ;  /* 0x0005a80a01007387 */ /* 0x000fe80000100a00 */
[----:B------:R-:W-:Y:S01]  /*28ab0*/  STL.64 [R1+0x5c0], R110 ;  /* 0x0005c06e01007387 */ /* 0x000fe20000100a00 */
[----:B---3--:R-:W-:-:S03]  /*28ac0*/  IMAD.WIDE R68, R3, 0x4, R68 ;  /* 0x0000000403447825 */ /* 0x008fc600078e0244 */
[----:B------:R-:W-:Y:S01]  /*28ad0*/  STL.64 [R1+0x5b0], R246 ;  /* 0x0005b0f601007387 */ /* 0x000fe20000100a00 */
[----:B------:R-:W-:-:S03]  /*28ae0*/  IMAD.WIDE R54, R3, 0x4, R54 ;  /* 0x0000000403367825 */ /* 0x000fc600078e0236 */
[----:B------:R-:W-:Y:S01]  /*28af0*/  STL.64 [R1+0x5d0], R96 ;  /* 0x0005d06001007387 */ /* 0x000fe20000100a00 */
[----:B------:R-:W-:-:S03]  /*28b00*/  IMAD.WIDE R38, R3, 0x4, R38 ;  /* 0x0000000403267825 */ /* 0x000fc600078e0226 */
[----:B------:R-:W-:Y:S04]  /*28b10*/  STL.64 [R1+0x5e0], R68 ;  /* 0x0005e04401007387 */ /* 0x000fe80000100a00 */
[----:B------:R-:W-:Y:S01]  /*28b20*/  STL.64 [R1+0x5e8], R54 ;  /* 0x0005e83601007387 */ /* 0x000fe20000100a00 */
[----:B----4-:R-:W-:-:S03]  /*28b30*/  IMAD.WIDE R24, R3, 0x4, R24 ;  /* 0x0000000403187825 */ /* 0x010fc600078e0218 */
[----:B------:R-:W-:Y:S01]  /*28b40*/  STL.64 [R1+0x5f8], R38 ;  /* 0x0005f82601007387 */ /* 0x000fe20000100a00 */
[----:B------:R-:W-:-:S03]  /*28b50*/  IMAD.WIDE R8, R3, 0x4, R8 ;  /* 0x0000000403087825 */ /* 0x000fc600078e0208 */
[----:B------:R-:W-:Y:S01]  /*28b60*/  STL.64 [R1+0x610], R24 ;  /* 0x0006101801007387 */ /* 0x000fe20000100a00 */
[----:B------:R-:W-:-:S04]  /*28b70*/  IMAD.WIDE R248, R3, 0x4, R248 ;  /* 0x0000000403f87825 */ /* 0x000fc800078e02f8 */
        /* <DEDUP_REMOVED lines=13> */
[----:B------:R-:W-:Y:S04]  /*28c50*/  LDGSTS.E [R92+0x9800], desc[UR16][R110.64], P1 ;  /* 0x098000006e5c7fae */ /* 0x000fe800089a1010 */
[----:B------:R-:W-:Y:S01]  /*28c60*/  LDGSTS.E [R92+0x9c00], desc[UR16][R90.64], P1 ;  /* 0x09c000005a5c7fae */ /* 0x000fe200089a1010 */
[----:B--2---:R-:W-:-:S04]  /*28c70*/  IMAD.WIDE R84, R3, 0x4, R84 ;  /* 0x0000000403547825 */ /* 0x004fc800078e0254 */
[----:B-----5:R-:W-:-:S04]  /*28c80*/  IMAD.WIDE R250, R3, 0x4, R250 ;  /* 0x0000000403fa7825 */ /* 0x020fc800078e02fa */
[----:B------:R-:W-:-:S04]  /*28c90*/  IMAD.WIDE R124, R2, 0x4, R124 ;  /* 0x00000004027c7825 */ /* 0x000fc800078e027c */
[----:B------:R-:W-:Y:S01]  /*28ca0*/  IMAD.WIDE R122, R2, 0x4, R122 ;  /* 0x00000004027a7825 */ /* 0x000fe200078e027a */
[----:B------:R1:W-:Y:S04]  /*28cb0*/  STL.64 [R1+0x858], R124 ;  /* 0x0008587c01007387 */ /* 0x0003e80000100a00 */
[----:B-1----:R-:W2:Y:S04]  /*28cc0*/  LDL.LU.64 R124, [R1+0x10b0] ;  /* 0x0010b000017c7983 */ /* 0x002ea80000300a00 */
[----:B------:R-:W-:Y:S04]  /*28cd0*/  STL.64 [R1+0x6c0], R22 ;  /* 0x0006c01601007387 */ /* 0x000fe80000100a00 */
[----:B------:R1:W-:Y:S04]  /*28ce0*/  STL.64 [R1+0x868], R122 ;  /* 0x0008687a01007387 */ /* 0x0003e80000100a00 */
[----:B-1----:R-:W3:Y:S04]  /*28cf0*/  LDL.LU.64 R122, [R1+0x10a8] ;  /* 0x0010a800017a7983 */ /* 0x002ee80000300a00 */
[----:B------:R1:W-:Y:S04]  /*28d00*/  STL.64 [R1+0x6d0], R84 ;  /* 0x0006d05401007387 */ /* 0x0003e80000100a00 */
[----:B------:R4:W-:Y:S04]  /*28d10*/  STL.64 [R1+0x6f0], R250 ;  /* 0x0006f0fa01007387 */ /* 0x0009e80000100a00 */
[----:B------:R-:W5:Y:S04]  /*28d20*/  LDL.LU.64 R120, [R1+0x10a0] ;  /* 0x0010a00001787983 */ /* 0x000f680000300a00 */
[----:B------:R-:W2:Y:S04]  /*28d30*/  LDL.LU.64 R118, [R1+0x1098] ;  /* 0x0010980001767983 */ /* 0x000ea80000300a00 */
[----:B------:R-:W2:Y:S04]  /*28d40*/  LDL.LU.64 R116, [R1+0x1090] ;  /* 0x0010900001747983 */ /* 0x000ea80000300a00 */
[----:B------:R-:W2:Y:S04]  /*28d50*/  LDL.LU.64 R114, [R1+0x1088] ;  /* 0x0010880001727983 */ /* 0x000ea80000300a00 */
[----:B------:R-:W2:Y:S04]  /*28d60*/  LDL.LU.64 R112, [R1+0x1080] ;  /* 0x0010800001707983 */ /* 0x000ea80000300a00 */
[----:B------:R-:W2:Y:S04]  /*28d70*/  LDL.LU.64 R110, [R1+0x1078] ;  /* 0x00107800016e7983 */ /* 0x000ea80000300a00 */
[----:B------:R-:W2:Y:S04]  /*28d80*/  LDL.LU.64 R90, [R1+0x1070] ;  /* 0x00107000015a7983 */ /* 0x000ea80000300a00 */
        /* <DEDUP_REMOVED lines=30> */
[----:B------:R1:W-:Y:S04]  /*28f70*/  LDGSTS.E [R90+0x9d00], desc[UR16][R88.64], P1 ;  /* 0x09d00000585a7fae */ /* 0x0003e800089a1010 */
        /* <DEDUP_REMOVED lines=64> */
[----:B-1----:R-:W2:Y:S01]  /*29380*/  LDL.LU.64 R84, [R1+0xef0] ;  /* 0x000ef00001547983 */ /* 0x002ea20000300a00 */
[----:B------:R-:W-:-:S03]  /*29390*/  SEL R0, RZ, 0x4, P6 ;  /* 0x00000004ff007807 */ /* 0x000fc60003000000 */
        /* <DEDUP_REMOVED lines=13> */
[----:B------:R1:W-:Y:S04]  /*29470*/  LDGSTS.E [R85+0x9f80], desc[UR16][R250.64], P1 ;  /* 0x09f80000fa557fae */ /* 0x0003e800089a1010 */
[----:B------:R-:W0:Y:S04]  /*29480*/  LDGDEPBAR ;  /* 0x00000000000079af */ /* 0x000e280000000000 */
[----:B------:R-:W2:Y:S04]  /*29490*/  LDL.LU.64 R248, [R1+0xeb8] ;  /* 0x000eb80001f87983 */ /* 0x000ea80000300a00 */
[----:B----4-:R-:W4:Y:S04]  /*294a0*/  LDL.LU.64 R250, [R1+0xeb0] ;  /* 0x000eb00001fa7983 */ /* 0x010f280000300a00 */
[----:B------:R1:W-:Y:S04]  /*294b0*/  STL.64 [R1+0xf08], R224 ;  /* 0x000f08e001007387 */ /* 0x0003e80000100a00 */
[----:B-1----:R-:W2:Y:S04]  /*294c0*/  LDL.LU.64 R224, [R1+0x938] ;  /* 0x0009380001e07983 */ /* 0x002ea80000300a00 */
[----:B------:R1:W-:Y:S04]  /*294d0*/  STL.64 [R1+0xf00], R226 ;  /* 0x000f00e201007387 */ /* 0x0003e80000100a00 */
[----:B-1----:R-:W2:Y:S04]  /*294e0*/  LDL.LU.64 R226, [R1+0x948] ;  /* 0x0009480001e27983 */ /* 0x002ea80000300a00 */
[----:B------:R1:W-:Y:S04]  /*294f0*/  STL.64 [R1+0xef8], R228 ;  /* 0x000ef8e401007387 */ /* 0x0003e80000100a00 */
[----:B-1----:R-:W2:Y:S04]  /*29500*/  LDL.64 R228, [R1+0x868] ;  /* 0x0008680001e47983 */ /* 0x002ea80000100a00 */
[----:B------:R1:W-:Y:S04]  /*29510*/  STL.64 [R1+0xef0], R230 ;  /* 0x000ef0e601007387 */ /* 0x0003e80000100a00 */
[----:B-1----:R-:W2:Y:S04]  /*29520*/  LDL.LU.64 R230, [R1+0x940] ;  /* 0x0009400001e67983 */ /* 0x002ea80000300a00 */
[----:B------:R1:W-:Y:S04]  /*29530*/  STL.64 [R1+0xee8], R232 ;  /* 0x000ee8e801007387 */ /* 0x0003e80000100a00 */
[----:B-1----:R-:W2:Y:S01]  /*29540*/  LDL.64 R232, [R1+0x858] ;  /* 0x0008580001e87983 */ /* 0x002ea20000100a00 */
[----:B------:R-:W-:Y:S01]  /*29550*/  BAR.SYNC.DEFER_BLOCKING 0x0 ;  /* 0x0000000000007b1d */ /* 0x000fe20000010000 */
[----:B------:R-:W-:-:S04]  /*29560*/  SEL R0, R0, RZ, P5 ;  /* 0x000000ff00007207 */ /* 0x000fc80002800000 */
[----:B------:R-:W-:Y:S01]  /*29570*/  ISETP.NE.U32.AND P2, PT, R0, RZ, PT ;  /* 0x000000ff0000720c */ /* 0x000fe20003f45070 */
[----:B------:R-:W-:Y:S01]  /*29580*/  VIADD R0, R252, 0xfffffcfe ;  /* 0xfffffcfefc007836 */ /* 0x000fe20000000000 */
[----:B------:R1:W-:Y:S01]  /*29590*/  STL.64 [R1+0xee0], R234 ;  /* 0x000ee0ea01007387 */ /* 0x0003e20000100a00 */
[----:B------:R-:W2:Y:S03]  /*295a0*/  LDC R252, c[0x0][0x3a0] ;  /* 0x0000e800fffc7b82 */ /* 0x000ea60000000800 */
[----:B------:R-:W-:Y:S01]  /*295b0*/  ISETP.GE.U32.AND P5, PT, R0, 0x7ffffc7f, PT ;  /* 0x7ffffc7f0000780c */ /* 0x000fe20003fa6070 */
[----:B------:R-:W-:Y:S01]  /*295c0*/  VIADD R0, R82, 0x100000 ;  /* 0x0010000052007836 */ /* 0x000fe20000000000 */
[----:B-1----:R-:W3:Y:S04]  /*295d0*/  LDL.LU.64 R234, [R1+0x930] ;  /* 0x0009300001ea7983 */ /* 0x002ee80000300a00 */
[----:B------:R1:W-:Y:S04]  /*295e0*/  STL.64 [R1+0xed8], R236 ;  /* 0x000ed8ec01007387 */ /* 0x0003e80000100a00 */
[----:B-1----:R-:W3:Y:S04]  /*295f0*/  LDL.LU.64 R236, [R1+0x920] ;  /* 0x0009200001ec7983 */ /* 0x002ee80000300a00 */
[----:B------:R1:W-:Y:S04]  /*29600*/  STL.64 [R1+0xed0], R238 ;  /* 0x000ed0ee01007387 */ /* 0x0003e80000100a00 */
[----:B-1----:R-:W3:Y:S04]  /*29610*/  LDL.LU.64 R238, [R1+0x928] ;  /* 0x0009280001ee7983 */ /* 0x002ee80000300a00 */
[----:B------:R1:W-:Y:S04]  /*29620*/  STL.64 [R1+0xec8], R90 ;  /* 0x000ec85a01007387 */ /* 0x0003e80000100a00 */
[----:B------:R-:W-:Y:S04]  /*29630*/  STL.64 [R1+0xec0], R88 ;  /* 0x000ec05801007387 */ /* 0x000fe80000100a00 */
[----:B------:R-:W-:Y:S04]  /*29640*/  STL.64 [R1+0xeb8], R86 ;  /* 0x000eb85601007387 */ /* 0x000fe80000100a00 */
[----:B------:R1:W-:Y:S04]  /*29650*/  STL.64 [R1+0xeb0], R84 ;  /* 0x000eb05401007387 */ /* 0x0003e80000100a00 */
[----:B------:R-:W-:Y:S01]  /*29660*/  @!PT LDS RZ, [RZ] ;  /* 0x00000000fffff984 */ /* 0x000fe20000000800 */
[----:B------:R-:W-:Y:S01]  /*29670*/  @!PT LDS RZ, [RZ] ;  /* 0x00000000fffff984 */ /* 0x000fe20000000800 */
[----:B------:R-:W-:Y:S01]  /*29680*/  @!PT LDS RZ, [RZ] ;  /* 0x00000000fffff984 */ /* 0x000fe20000000800 */
[----:B--2---:R-:W-:Y:S01]  /*29690*/  LDGSTS.E [R93+-0x40000], desc[UR16][R232.64], !P4 ;  /* 0xc0000000e85d7fae */ /* 0x004fe2000e1a1010 */
[----:B-1----:R-:W-:Y:S01]  /*296a0*/  IMAD.WIDE R90, R2, 0x4, R226 ;  /* 0x00000004025a7825 */ /* 0x002fe200078e02e2 */
[----:B------:R-:W-:Y:S01]  /*296b0*/  IADD3 R252, PT, PT, R252, -0x304, RZ ;  /* 0xfffffcfcfcfc7810 */ /* 0x000fe20007ffe0ff */
[----:B------:R-:W1:Y:S01]  /*296c0*/  LDC R85, c[0x0][0x3a0] ;  /* 0x0000e800ff557b82 */ /* 0x000e620000000800 */
[----:B------:R-:W-:Y:S01]  /*296d0*/  LDGSTS.E [R0+-0x3fe00], desc[UR16][R228.64], !P4 ;  /* 0xc0200000e4007fae */ /* 0x000fe2000e1a1010 */
[----:B------:R-:W-:-:S04]  /*296e0*/  IMAD.WIDE R86, R2, 0x4, R224 ;  /* 0x0000000402567825 */ /* 0x000fc800078e02e0 */
[----:B------:R-:W-:Y:S02]  /*296f0*/  IMAD.WIDE R88, R2, 0x4, R230 ;  /* 0x0000000402587825 */ /* 0x000fe400078e02e6 */
[----:B------:R-:W2:Y:S01]  /*29700*/  LDC R231, c[0x0][0x3a0] ;  /* 0x0000e800ffe77b82 */ /* 0x000ea20000000800 */
[----:B------:R-:W4:Y:S07]  /*29710*/  LDL.LU.64 R228, [R1+0x918] ;  /* 0x0009180001e47983 */ /* 0x000f2e0000300a00 */
[----:B------:R-:W1:Y:S01]  /*29720*/  LDC R84, c[0x0][0x3a0] ;  /* 0x0000e800ff547b82 */ /* 0x000e620000000800 */
[----:B------:R-:W5:Y:S04]  /*29730*/  LDL.LU.64 R226, [R1+0x910] ;  /* 0x0009100001e27983 */ /* 0x000f680000300a00 */
[----:B------:R2:W-:Y:S04]  /*29740*/  STL.64 [R1+0x878], R90 ;  /* 0x0008785a01007387 */ /* 0x0005e80000100a00 */
[----:B------:R-:W5:Y:S01]  /*29750*/  LDL.LU.64 R224, [R1+0x518] ;  /* 0x0005180001e07983 */ /* 0x000f620000300a00 */
[----:B------:R-:W-:Y:S01]  /*29760*/  ISETP.GE.U32.AND P4, PT, R133, 0x7ffffc7e, PT ;  /* 0x7ffffc7e8500780c */ /* 0x000fe20003f86070 */
[----:B------:R-:W-:-:S05]  /*29770*/  VIADD R133, R82, 0x100000 ;  /* 0x0010000052857836 */ /* 0x000fca0000000000 */
[----:B------:R2:W-:Y:S04]  /*29780*/  LDGSTS.E [R133+-0x3fc00], desc[UR16][R90.64], !P5 ;  /* 0xc04000005a857fae */ /* 0x0005e8000e9a1010 */
[----:B------:R1:W-:Y:S01]  /*29790*/  LDGSTS.E [R93+-0x3fa00], desc[UR16][R88.64], !P5 ;  /* 0xc0600000585d7fae */ /* 0x0003e2000e9a1010 */
[----:B--2---:R-:W-:-:S03]  /*297a0*/  IADD3 R133, PT, PT, R231, -0x305, RZ ;  /* 0xfffffcfbe7857810 */ /* 0x004fc60007ffe0ff */
[----:B------:R1:W-:Y:S01]  /*297b0*/  STL.64 [R1+0xcf8], R88 ;  /* 0x000cf85801007387 */ /* 0x0003e20000100a00 */
[----:B------:R-:W2:Y:S01]  /*297c0*/  LDC R231, c[0x0][0x3a0] ;  /* 0x0000e800ffe77b82 */ /* 0x000ea20000000800 */
[----:B------:R-:W-:Y:S01]  /*297d0*/  ISETP.GE.U32.AND P5, PT, R252, 0x7ffffc7d, PT ;  /* 0x7ffffc7dfc00780c */ /* 0x000fe20003fa6070 */
[----:B---3--:R-:W-:Y:S01]  /*297e0*/  IMAD.WIDE R234, R2, 0x4, R234 ;  /* 0x0000000402ea7825 */ /* 0x008fe200078e02ea */
[----:B------:R-:W-:Y:S01]  /*297f0*/  ISETP.GE.U32.AND P1, PT, R133, 0x7ffffc7c, PT ;  /* 0x7ffffc7c8500780c */ /* 0x000fe20003f26070 */
[----:B------:R3:W-:Y:S01]  /*29800*/  STL.64 [R1+0x888], R86 ;  /* 0x0008885601007387 */ /* 0x0007e20000100a00 */
[----:B------:R-:W-:Y:S01]  /*29810*/  IADD3 R133, PT, PT, R82, 0x100000, RZ ;  /* 0x0010000052857810 */ /* 0x000fe20007ffe0ff */
[C---:B------:R-:W-:Y:S02]  /*29820*/  IMAD.WIDE R90, R2.reuse, 0x4, R238 ;  /* 0x00000004025a7825 */ /* 0x040fe400078e02ee */
[----:B------:R-:W5:Y:S02]  /*29830*/  LDL.LU.64 R232, [R1+0x508] ;  /* 0x0005080001e87983 */ /* 0x000f640000300a00 */
[----:B-1----:R-:W-:-:S02]  /*29840*/  IMAD.WIDE R88, R2, 0x4, R236 ;  /* 0x0000000402587825 */ /* 0x002fc400078e02ec */
[----:B------:R3:W-:Y:S04]  /*29850*/  LDGSTS.E [R0+-0x3f800], desc[UR16][R86.64], !P4 ;  /* 0xc080000056007fae */ /* 0x0007e8000e1a1010 */
[----:B------:R-:W-:Y:S04]  /*29860*/  LDGSTS.E [R133+-0x3f600], desc[UR16][R234.64], !P4 ;  /* 0xc0a00000ea857fae */ /* 0x000fe8000e1a1010 */
[----:B------:R4:W-:Y:S01]  /*29870*/  LDGSTS.E [R93+-0x3f400], desc[UR16][R90.64], !P5 ;  /* 0xc0c000005a5d7fae */ /* 0x0009e2000e9a1010 */
[----:B--2---:R-:W-:-:S03]  /*29880*/  VIADD R252, R231, 0xfffffcfa ;  /* 0xfffffcfae7fc7836 */ /* 0x004fc60000000000 */
[----:B------:R1:W-:Y:S01]  /*29890*/  LDGSTS.E [R0+-0x3f200], desc[UR16][R88.64], !P5 ;  /* 0xc0e0000058007fae */ /* 0x0003e2000e9a1010 */
[----:B---3--:R-:W2:Y:S03]  /*298a0*/  LDC R86, c[0x0][0x3a0] ;  /* 0x0000e800ff567b82 */ /* 0x008ea60000000800 */
[----:B------:R-:W3:Y:S04]  /*298b0*/  LDL.LU.64 R230, [R1+0x500] ;  /* 0x0005000001e67983 */ /* 0x000ee80000300a00 */
[----:B------:R-:W-:Y:S01]  /*298c0*/  STL.64 [R1+0xce8], R234 ;  /* 0x000ce8ea01007387 */ /* 0x000fe20000100a00 */
[----:B------:R-:W1:Y:S03]  /*298d0*/  LDC R87, c[0x0][0x3a0] ;  /* 0x0000e800ff577b82 */ /* 0x000e660000000800 */
[----:B------:R4:W-:Y:S04]  /*298e0*/  STL.64 [R1+0x898], R90 ;  /* 0x0008985a01007387 */ /* 0x0009e80000100a00 */
[----:B------:R1:W-:Y:S01]  /*298f0*/  STL.64 [R1+0xce0], R88 ;  /* 0x000ce05801007387 */ /* 0x0003e20000100a00 */
[----:B----4-:R-:W-:-:S03]  /*29900*/  IMAD.WIDE R90, R2, 0x4, R228 ;  /* 0x00000004025a7825 */ /* 0x010fc600078e02e4 */
[----:B------:R-:W4:Y:S01]  /*29910*/  LDL.LU.64 R228, [R1+0x4f8] ;  /* 0x0004f80001e47983 */ /* 0x000f220000300a00 */
[----:B-----5:R-:W-:-:S03]  /*29920*/  IMAD.WIDE R234, R2, 0x4, R226 ;  /* 0x0000000402ea7825 */ /* 0x020fc600078e02e2 */
[----:B------:R5:W-:Y:S04]  /*29930*/  STL.64 [R1+0x8a8], R90 ;  /* 0x0008a85a01007387 */ /* 0x000be80000100a00 */
[----:B------:R-:W2:Y:S01]  /*29940*/  LDL.LU.64 R226, [R1+0x4f0] ;  /* 0x0004f00001e27983 */ /* 0x000ea20000300a00 */
[----:B-1----:R-:W-:-:S03]  /*29950*/  IMAD.WIDE R88, R2, 0x4, R224 ;  /* 0x0000000402587825 */ /* 0x002fc600078e02e0 */
[----:B------:R-:W-:Y:S04]  /*29960*/  STL.64 [R1+0xcd0], R234 ;  /* 0x000cd0ea01007387 */ /* 0x000fe80000100a00 */
[----:B------:R-:W2:Y:S01]  /*29970*/  LDL.LU.64 R224, [R1+0x4e0] ;  /* 0x0004e00001e07983 */ /* 0x000ea20000300a00 */
[----:B------:R-:W-:-:S03]  /*29980*/  ISETP.GE.U32.AND P6, PT, R252, 0x7ffffc7b, PT ;  /* 0x7ffffc7bfc00780c */ /* 0x000fc60003fc6070 */
[----:B------:R-:W-:Y:S01]  /*29990*/  LDGSTS.E [R133+-0x3f000], desc[UR16][R90.64], !P1 ;  /* 0xc10000005a857fae */ /* 0x000fe2000c9a1010 */
[----:B------:R-:W-:Y:S02]  /*299a0*/  VIADD R252, R85, 0xfffffcf9 ;  /* 0xfffffcf955fc7836 */ /* 0x000fe40000000000 */
[----:B------:R-:W1:Y:S01]  /*299b0*/  LDC R85, c[0x0][0x3a0] ;  /* 0x0000e800ff557b82 */ /* 0x000e620000000800 */
[----:B------:R-:W-:Y:S04]  /*299c0*/  LDGSTS.E [R93+-0x3ee00], desc[UR16][R234.64], !P1 ;  /* 0xc1200000ea5d7fae */ /* 0x000fe8000c9a1010 */
[----:B-----5:R-:W5:Y:S01]  /*299d0*/  LDL.LU.64 R90, [R1+0x4d8] ;  /* 0x0004d800015a7983 */ /* 0x020f620000300a00 */
[----:B------:R-:W-:Y:S01]  /*299e0*/  ISETP.GE.U32.AND P4, PT, R252, 0x7ffffc7a, PT ;  /* 0x7ffffc7afc00780c */ /* 0x000fe20003f86070 */
[----:B------:R-:W-:-:S02]  /*299f0*/  IMAD.WIDE R232, R2, 0x4, R232 ;  /* 0x0000000402e87825 */ /* 0x000fc400078e02e8 */
[----:B------:R1:W-:Y:S04]  /*29a00*/  STL.64 [R1+0x8a0], R88 ;  /* 0x0008a05801007387 */ /* 0x0003e80000100a00 */
[----:B------:R1:W-:Y:S04]  /*29a10*/  LDGSTS.E [R0+-0x3ec00], desc[UR16][R88.64], !P6 ;  /* 0xc140000058007fae */ /* 0x0003e8000f1a1010 */
[----:B------:R1:W-:Y:S04]  /*29a20*/  STL.64 [R1+0xcc8], R232 ;  /* 0x000cc8e801007387 */ /* 0x0003e80000100a00 */
[----:B------:R-:W-:Y:S01]  /*29a30*/  LDGSTS.E [R93+-0x3ea00], desc[UR16][R232.64], !P6 ;  /* 0xc1600000e85d7fae */ /* 0x000fe2000f1a1010 */
[----:B---3--:R-:W-:-:S04]  /*29a40*/  IMAD.WIDE R230, R2, 0x4, R230 ;  /* 0x0000000402e67825 */ /* 0x008fc800078e02e6 */
[----:B----4-:R-:W-:Y:S01]  /*29a50*/  IMAD.WIDE R238, R2, 0x4, R228 ;  /* 0x0000000402ee7825 */ /* 0x010fe200078e02e4 */
[----:B------:R3:W-:Y:S01]  /*29a60*/  STL.64 [R1+0x890], R230 ;  /* 0x000890e601007387 */ /* 0x0007e20000100a00 */
[----:B--2---:R-:W-:Y:S01]  /*29a70*/  IADD3 R252, PT, PT, R86, -0x308, RZ ;  /* 0xfffffcf856fc7810 */ /* 0x004fe20007ffe0ff */
[----:B-1----:R-:W1:Y:S02]  /*29a80*/  LDC R88, c[0x0][0x3a0] ;  /* 0x0000e800ff587b82 */ /* 0x002e640000000800 */
[----:B------:R-:W2:Y:S04]  /*29a90*/  LDL.LU.64 R232, [R1+0x4d0] ;  /* 0x0004d00001e87983 */ /* 0x000ea80000300a00 */
[----:B------:R-:W4:Y:S01]  /*29aa0*/  LDL.LU.64 R236, [R1+0x4c8] ;  /* 0x0004c80001ec7983 */ /* 0x000f220000300a00 */
[----:B------:R-:W-:-:S03]  /*29ab0*/  VIADD R133, R84, 0xfffffcf7 ;  /* 0xfffffcf754857836 */ /* 0x000fc60000000000 */
[----:B------:R3:W-:Y:S01]  /*29ac0*/  LDGSTS.E [R0+-0x3e800], desc[UR16][R230.64], !P4 ;  /* 0xc1800000e6007fae */ /* 0x0007e2000e1a1010 */
[----:B------:R-:W-:-:S03]  /*29ad0*/  IMAD.WIDE R228, R2, 0x4, R224 ;  /* 0x0000000402e47825 */ /* 0x000fc600078e02e0 */
[----:B------:R-:W4:Y:S01]  /*29ae0*/  LDL.LU.64 R234, [R1+0x4c0] ;  /* 0x0004c00001ea7983 */ /* 0x000f220000300a00 */
[----:B------:R-:W-:Y:S01]  /*29af0*/  ISETP.GE.U32.AND P5, PT, R252, 0x7ffffc79, PT ;  /* 0x7ffffc79fc00780c */ /* 0x000fe20003fa6070 */
[----:B------:R-:W2:Y:S01]  /*29b00*/  LDC R84, c[0x0][0x3a0] ;  /* 0x0000e800ff547b82 */ /* 0x000ea20000000800 */
[----:B---3--:R-:W-:Y:S02]  /*29b10*/  IMAD.WIDE R230, R2, 0x4, R226 ;  /* 0x0000000402e67825 */ /* 0x008fe400078e02e2 */
[----:B------:R-:W3:Y:S05]  /*29b20*/  LDL.LU.64 R226, [R1+0x4b0] ;  /* 0x0004b00001e27983 */ /* 0x000eea0000300a00 */
[----:B------:R-:W2:Y:S01]  /*29b30*/  LDC R86, c[0x0][0x3a0] ;  /* 0x0000e800ff567b82 */ /* 0x000ea20000000800 */
[----:B------:R1:W-:Y:S04]  /*29b40*/  STL.64 [R1+0xcb8], R238 ;  /* 0x000cb8ee01007387 */ /* 0x0003e80000100a00 */
[----:B------:R-:W3:Y:S01]  /*29b50*/  LDL.LU.64 R224, [R1+0x4a8] ;  /* 0x0004a80001e07983 */ /* 0x000ee20000300a00 */
[----:B------:R-:W-:Y:S01]  /*29b60*/  IADD3 R252, PT, PT, R82, 0x100000, RZ ;  /* 0x0010000052fc7810 */ /* 0x000fe20007ffe0ff */
[----:B-----5:R-:W-:Y:S01]  /*29b70*/  IMAD.WIDE R90, R2, 0x4, R90 ;  /* 0x00000004025a7825 */ /* 0x020fe200078e025a */
[----:B------:R-:W-:Y:S01]  /*29b80*/  ISETP.GE.U32.AND P1, PT, R133, 0x7ffffc78, PT ;  /* 0x7ffffc788500780c */ /* 0x000fe20003f26070 */
[----:B------:R5:W-:Y:S02]  /*29b90*/  STL.64 [R1+0x880], R230 ;  /* 0x000880e601007387 */ /* 0x000be40000100a00 */
[----:B------:R-:W-:-:S02]  /*29ba0*/  VIADD R133, R82, 0x100000 ;  /* 0x0010000052857836 */ /* 0x000fc40000000000 */
[----:B------:R1:W-:Y:S04]  /*29bb0*/  STL.64 [R1+0xcb0], R228 ;  /* 0x000cb0e401007387 */ /* 0x0003e80000100a00 */
[----:B------:R1:W-:Y:S04]  /*29bc0*/  LDGSTS.E [R252+-0x3e600], desc[UR16][R238.64], !P4 ;  /* 0xc1a00000eefc7fae */ /* 0x0003e8000e1a1010 */
[----:B------:R4:W-:Y:S04]  /*29bd0*/  STL.64 [R1+0x870], R90 ;  /* 0x0008705a01007387 */ /* 0x0009e80000100a00 */
[----:B------:R-:W-:Y:S04]  /*29be0*/  LDGSTS.E [R133+-0x3e400], desc[UR16][R230.64], !P5 ;  /* 0xc1c00000e6857fae */ /* 0x000fe8000e9a1010 */
[----:B-1----:R-:W3:Y:S01]  /*29bf0*/  LDL.LU.64 R238, [R1+0x4a0] ;  /* 0x0004a00001ee7983 */ /* 0x002ee20000300a00 */
[----:B------:R-:W-:Y:S01]  /*29c00*/  IADD3 R252, PT, PT, R85, -0x30a, RZ ;  /* 0xfffffcf655fc7810 */ /* 0x000fe20007ffe0ff */
[----:B------:R-:W-:Y:S01]  /*29c10*/  VIADD R87, R87, 0xfffffcf5 ;  /* 0xfffffcf557577836 */ /* 0x000fe20000000000 */
[----:B------:R-:W1:Y:S01]  /*29c20*/  LDC R85, c[0x0][0x3a0] ;  /* 0x0000e800ff557b82 */ /* 0x000e620000000800 */
[----:B------:R-:W-:Y:S01]  /*29c30*/  LDGSTS.E [R93+-0x3e200], desc[UR16][R228.64], !P5 ;  /* 0xc1e00000e45d7fae */ /* 0x000fe2000e9a1010 */
[----:B------:R-:W-:-:S03]  /*29c40*/  ISETP.GE.U32.AND P5, PT, R252, 0x7ffffc77, PT ;  /* 0x7ffffc77fc00780c */ /* 0x000fc60003fa6070 */
[----:B-----5:R-:W5:Y:S01]  /*29c50*/  LDL.LU.64 R230, [R1+0x490] ;  /* 0x0004900001e67983 */ /* 0x020f620000300a00 */
[----:B------:R-:W-:-:S03]  /*29c60*/  IADD3 R252, PT, PT, R88, -0x30c, RZ ;  /* 0xfffffcf458fc7810 */ /* 0x000fc60007ffe0ff */
[----:B------:R4:W-:Y:S04]  /*29c70*/  LDGSTS.E [R0+-0x3e000], desc[UR16][R90.64], !P1 ;  /* 0xc20000005a007fae */ /* 0x0009e8000c9a1010 */
[----:B------:R-:W5:Y:S01]  /*29c80*/  LDL.LU.64 R228, [R1+0x488] ;  /* 0x0004880001e47983 */ /* 0x000f620000300a00 */
[----:B--2---:R-:W-:-:S04]  /*29c90*/  IMAD.WIDE R232, R2, 0x4, R232 ;  /* 0x0000000402e87825 */ /* 0x004fc800078e02e8 */
[C---:B----4-:R-:W-:Y:S01]  /*29ca0*/  IMAD.WIDE R90, R2.reuse, 0x4, R236 ;  /* 0x00000004025a7825 */ /* 0x050fe200078e02ec */
[----:B------:R2:W-:Y:S03]  /*29cb0*/  STL.64 [R1+0xca0], R232 ;  /* 0x000ca0e801007387 */ /* 0x0005e60000100a00 */
[C---:B------:R-:W-:Y:S01]  /*29cc0*/  IMAD.WIDE R88, R2.reuse, 0x4, R234 ;  /* 0x0000000402587825 */ /* 0x040fe200078e02ea */
[----:B------:R4:W-:Y:S04]  /*29cd0*/  STL.64 [R1+0x860], R90 ;  /* 0x0008605a01007387 */ /* 0x0009e80000100a00 */
[----:B------:R-:W-:Y:S04]  /*29ce0*/  LDGSTS.E [R133+-0x3de00], desc[UR16][R232.64], !P1 ;  /* 0xc2200000e8857fae */ /* 0x000fe8000c9a1010 */
[----:B------:R4:W-:Y:S01]  /*29cf0*/  LDGSTS.E [R93+-0x3dc00], desc[UR16][R90.64], !P5 ;  /* 0xc24000005a5d7fae */ /* 0x0009e2000e9a1010 */
[----:B---3--:R-:W-:-:S03]  /*29d00*/  IMAD.WIDE R234, R2, 0x4, R226 ;  /* 0x0000000402ea7825 */ /* 0x008fc600078e02e2 */
[----:B------:R3:W-:Y:S04]  /*29d10*/  STL.64 [R1+0xc98], R88 ;  /* 0x000c985801007387 */ /* 0x0007e80000100a00 */
[----:B--2---:R-:W2:Y:S01]  /*29d20*/  LDL.LU.64 R232, [R1+0x480] ;  /* 0x0004800001e87983 */ /* 0x004ea20000300a00 */
[----:B----4-:R-:W-:Y:S01]  /*29d30*/  IMAD.WIDE R90, R2, 0x4, R224 ;  /* 0x00000004025a7825 */ /* 0x010fe200078e02e0 */
[----:B------:R-:W-:Y:S02]  /*29d40*/  ISETP.GE.U32.AND P4, PT, R87, 0x7ffffc76, PT ;  /* 0x7ffffc765700780c */ /* 0x000fe40003f86070 */
[----:B------:R-:W4:Y:S01]  /*29d50*/  LDL.LU.64 R224, [R1+0x478] ;  /* 0x0004780001e07983 */ /* 0x000f220000300a00 */
[----:B------:R-:W-:Y:S01]  /*29d60*/  ISETP.GE.U32.AND P6, PT, R252, 0x7ffffc75, PT ;  /* 0x7ffffc75fc00780c */ /* 0x000fe20003fc6070 */
[----:B------:R-:W1:Y:S02]  /*29d70*/  LDC R87, c[0x0][0x3a0] ;  /* 0x0000e800ff577b82 */ /* 0x000e640000000800 */
[----:B------:R-:W-:Y:S04]  /*29d80*/  STL.64 [R1+0x850], R234 ;  /* 0x000850ea01007387 */ /* 0x000fe80000100a00 */
[----:B------:R-:W4:Y:S04]  /*29d90*/  LDL.LU.64 R236, [R1+0x470] ;  /* 0x0004700001ec7983 */ /* 0x000f280000300a00 */
[----:B------:R-:W4:Y:S04]  /*29da0*/  LDL.LU.64 R226, [R1+0x468] ;  /* 0x0004680001e27983 */ /* 0x000f280000300a00 */
[----:B------:R3:W-:Y:S01]  /*29db0*/  LDGSTS.E [R0+-0x3da00], desc[UR16][R88.64], !P5 ;  /* 0xc260000058007fae */ /* 0x0007e2000e9a1010 */
[----:B------:R-:W-:-:S02]  /*29dc0*/  VIADD R252, R84, 0xfffffcf3 ;  /* 0xfffffcf354fc7836 */ /* 0x000fc40000000000 */
[----:B------:R-:W2:Y:S01]  /*29dd0*/  LDC R84, c[0x0][0x3a0] ;  /* 0x0000e800ff547b82 */ /* 0x000ea20000000800 */
[----:B------:R-:W-:Y:S04]  /*29de0*/  LDGSTS.E [R133+-0x3d800], desc[UR16][R234.64], !P4 ;  /* 0xc2800000ea857fae */ /* 0x000fe8000e1a1010 */
[----:B------:R5:W-:Y:S01]  /*29df0*/  STL.64 [R1+0xc88], R90 ;  /* 0x000c885a01007387 */ /* 0x000be20000100a00 */
[----:B---3--:R-:W-:-:S03]  /*29e00*/  IMAD.WIDE R88, R2, 0x4, R238 ;  /* 0x0000000402587825 */ /* 0x008fc600078e02ee */
[----:B------:R5:W-:Y:S04]  /*29e10*/  LDGSTS.E [R93+-0x3d600], desc[UR16][R90.64], !P4 ;  /* 0xc2a000005a5d7fae */ /* 0x000be8000e1a1010 */
[----:B------:R3:W-:Y:S04]  /*29e20*/  STL.64 [R1+0x848], R88 ;  /* 0x0008485801007387 */ /* 0x0007e80000100a00 */
[----:B------:R3:W-:Y:S01]  /*29e30*/  LDGSTS.E [R0+-0x3d400], desc[UR16][R88.64], !P6 ;  /* 0xc2c0000058007fae */ /* 0x0007e2000f1a1010 */
[----:B-----5:R-:W-:Y:S01]  /*29e40*/  IMAD.WIDE R90, R2, 0x4, R230 ;  /* 0x00000004025a7825 */ /* 0x020fe200078e02e6 */
[----:B------:R-:W-:-:S03]  /*29e50*/  ISETP.GE.U32.AND P1, PT, R252, 0x7ffffc74, PT ;  /* 0x7ffffc74fc00780c */ /* 0x000fc60003f26070 */
[----:B---3--:R-:W-:Y:S01]  /*29e60*/  IMAD.WIDE R88, R2, 0x4, R228 ;  /* 0x0000000402587825 */ /* 0x008fe200078e02e4 */
[----:B------:R3:W-:Y:S01]  /*29e70*/  STL.64 [R1+0xc80], R90 ;  /* 0x000c805a01007387 */ /* 0x0007e20000100a00 */
[----:B------:R-:W-:Y:S02]  /*29e80*/  IADD3 R252, PT, PT, R86, -0x30e, RZ ;  /* 0xfffffcf256fc7810 */ /* 0x000fe40007ffe0ff */
[----:B-1----:R-:W-:Y:S01]  /*29e90*/  VIADD R133, R85, 0xfffffcf1 ;  /* 0xfffffcf155857836 */ /* 0x002fe20000000000 */
[----:B------:R1:W-:Y:S01]  /*29ea0*/  STL.64 [R1+0x840], R88 ;  /* 0x0008405801007387 */ /* 0x0003e20000100a00 */
[----:B------:R-:W-:Y:S01]  /*29eb0*/  ISETP.GE.U32.AND P5, PT, R252, 0x7ffffc73, PT ;  /* 0x7ffffc73fc00780c */ /* 0x000fe20003fa6070 */
[----:B------:R-:W5:Y:S02]  /*29ec0*/  LDC R85, c[0x0][0x3a0] ;  /* 0x0000e800ff557b82 */ /* 0x000f640000000800 */
[----:B------:R-:W5:Y:S04]  /*29ed0*/  LDL.LU.64 R230, [R1+0x458] ;  /* 0x0004580001e67983 */ /* 0x000f680000300a00 */
[----:B------:R-:W5:Y:S02]  /*29ee0*/  LDL.LU.64 R228, [R1+0x450] ;  /* 0x0004500001e47983 */ /* 0x000f640000300a00 */
[----:B------:R-:W1:Y:S02]  /*29ef0*/  LDC R86, c[0x0][0x3a0] ;  /* 0x0000e800ff567b82 */ /* 0x000e640000000800 */
[----:B------:R-:W5:Y:S01]  /*29f00*/  LDL.LU.64 R234, [R1+0x440] ;  /* 0x0004400001ea7983 */ /* 0x000f620000300a00 */
[----:B------:R-:W-:-:S03]  /*29f10*/  ISETP.GE.U32.AND P4, PT, R133, 0x7ffffc72, PT ;  /* 0x7ffffc728500780c */ /* 0x000fc60003f86070 */
[----:B------:R3:W-:Y:S01]  /*29f20*/  LDGSTS.E [R93+-0x3d200], desc[UR16][R90.64], !P6 ;  /* 0xc2e000005a5d7fae */ /* 0x0007e2000f1a1010 */
[C---:B------:R-:W-:Y:S01]  /*29f30*/  IADD3 R252, PT, PT, R82.reuse, 0x100000, RZ ;  /* 0x0010000052fc7810 */ /* 0x040fe20007ffe0ff */
[----:B------:R-:W-:Y:S02]  /*29f40*/  VIADD R133, R82, 0x100000 ;  /* 0x0010000052857836 */ /* 0x000fe40000000000 */
[----:B------:R1:W-:Y:S01]  /*29f50*/  LDGSTS.E [R0+-0x3d000], desc[UR16][R88.64], !P1 ;  /* 0xc300000058007fae */ /* 0x0003e2000c9a1010 */
[----:B--2---:R-:W-:-:S04]  /*29f60*/  IMAD.WIDE R232, R2, 0x4, R232 ;  /* 0x0000000402e87825 */ /* 0x004fc800078e02e8 */
[C---:B----4-:R-:W-:Y:S01]  /*29f70*/  IMAD.WIDE R224, R2.reuse, 0x4, R224 ;  /* 0x0000000402e07825 */ /* 0x050fe200078e02e0 */
[----:B------:R2:W-:Y:S04]  /*29f80*/  STL.64 [R1+0xc70], R232 ;  /* 0x000c70e801007387 */ /* 0x0005e80000100a00 */
[----:B------:R4:W-:Y:S01]  /*29f90*/  LDGSTS.E [R252+-0x3ce00], desc[UR16][R232.64], !P1 ;  /* 0xc3200000e8fc7fae */ /* 0x0009e2000c9a1010 */
[----:B---3--:R-:W-:-:S03]  /*29fa0*/  IMAD.WIDE R90, R2, 0x4, R236 ;  /* 0x00000004025a7825 */ /* 0x008fc600078e02ec */
[----:B------:R-:W-:Y:S01]  /*29fb0*/  LDGSTS.E [R133+-0x3cc00], desc[UR16][R224.64], !P5 ;  /* 0xc3400000e0857fae */ /* 0x000fe2000e9a1010 */
[----:B-1----:R-:W-:-:S03]  /*29fc0*/  IMAD.WIDE R88, R2, 0x4, R226 ;  /* 0x0000000402587825 */ /* 0x002fc600078e02e2 */
[----:B------:R1:W-:Y:S04]  /*29fd0*/  LDGSTS.E [R93+-0x3ca00], desc[UR16][R90.64], !P5 ;  /* 0xc36000005a5d7fae */ /* 0x0003e8000e9a1010 */
[----:B------:R-:W3:Y:S04]  /*29fe0*/  LDL.LU.64 R226, [R1+0x438] ;  /* 0x0004380001e27983 */ /* 0x000ee80000300a00 */
[----:B------:R1:W-:Y:S04]  /*29ff0*/  STL.64 [R1+0x838], R224 ;  /* 0x000838e001007387 */ /* 0x0003e80000100a00 */
[----:B------:R1:W-:Y:S04]  /*2a000*/  STL.64 [R1+0xc68], R90 ;  /* 0x000c685a01007387 */ /* 0x0003e80000100a00 */
[----:B------:R5:W-:Y:S04]  /*2a010*/  STL.64 [R1+0x830], R88 ;  /* 0x0008305801007387 */ /* 0x000be80000100a00 */
[----:B--2---:R-:W2:Y:S04]  /*2a020*/  LDL.LU.64 R232, [R1+0x430] ;  /* 0x0004300001e87983 */ /* 0x004ea80000300a00 */
[----:B-1----:R-:W2:Y:S01]  /*2a030*/  LDL.LU.64 R224, [R1+0x428] ;  /* 0x0004280001e07983 */ /* 0x002ea20000300a00 */
[----:B----4-:R-:W-:Y:S01]  /*2a040*/  IADD3 R252, PT, PT, R84, -0x310, RZ ;  /* 0xfffffcf054fc7810 */ /* 0x010fe20007ffe0ff */
[----:B------:R-:W1:Y:S02]  /*2a050*/  LDC R90, c[0x0][0x3a0] ;  /* 0x0000e800ff5a7b82 */ /* 0x000e640000000800 */
[----:B------:R4:W-:Y:S01]  /*2a060*/  LDGSTS.E [R0+-0x3c800], desc[UR16][R88.64], !P4 ;  /* 0xc380000058007fae */ /* 0x0009e2000e1a1010 */
[----:B------:R-:W-:Y:S01]  /*2a070*/  ISETP.GE.U32.AND P1, PT, R252, 0x7ffffc71, PT ;  /* 0x7ffffc71fc00780c */ /* 0x000fe20003f26070 */
[----:B------:R-:W-:-:S04]  /*2a080*/  VIADD R252, R87, 0xfffffcef ;  /* 0xfffffcef57fc7836 */ /* 0x000fc80000000000 */
[----:B------:R-:W1:Y:S01]  /*2a090*/  LDC R84, c[0x0][0x3a0] ;  /* 0x0000e800ff547b82 */ /* 0x000e620000000800 */
[----:B-----5:R-:W-:-:S04]  /*2a0a0*/  IMAD.WIDE R230, R2, 0x4, R230 ;  /* 0x0000000402e67825 */ /* 0x020fc800078e02e6 */
[C---:B------:R-:W-:Y:S01]  /*2a0b0*/  IMAD.WIDE R228, R2.reuse, 0x4, R228 ;  /* 0x0000000402e47825 */ /* 0x040fe200078e02e4 */
[----:B------:R3:W-:Y:S03]  /*2a0c0*/  LDGSTS.E [R133+-0x3c600], desc[UR16][R230.64], !P4 ;  /* 0xc3a00000e6857fae */ /* 0x0007e6000e1a1010 */
[----:B----4-:R-:W-:Y:S01]  /*2a0d0*/  IMAD.WIDE R88, R2, 0x4, R234 ;  /* 0x0000000402587825 */ /* 0x010fe200078e02ea */
[----:B------:R-:W-:Y:S04]  /*2a0e0*/  LDGSTS.E [R93+-0x3c400], desc[UR16][R228.64], !P1 ;  /* 0xc3c00000e45d7fae */ /* 0x000fe8000c9a1010 */
[----:B------:R-:W4:Y:S04]  /*2a0f0*/  LDL.LU.64 R234, [R1+0x420] ;  /* 0x0004200001ea7983 */ /* 0x000f280000300a00 */
[----:B------:R-:W-:Y:S04]  /*2a100*/  STL.64 [R1+0xc60], R230 ;  /* 0x000c60e601007387 */ /* 0x000fe80000100a00 */
[----:B------:R-:W5:Y:S04]  /*2a110*/  LDL.LU.64 R238, [R1+0x418] ;  /* 0x0004180001ee7983 */ /* 0x000f680000300a00 */
[----:B------:R1:W-:Y:S01]  /*2a120*/  STL.64 [R1+0x828], R228 ;  /* 0x000828e401007387 */ /* 0x0003e20000100a00 */
[----:B------:R-:W-:-:S03]  /*2a130*/  ISETP.GE.U32.AND P5, PT, R252, 0x7ffffc70, PT ;  /* 0x7ffffc70fc00780c */ /* 0x000fc60003fa6070 */
[----:B------:R2:W-:Y:S01]  /*2a140*/  STL.64 [R1+0xc50], R88 ;  /* 0x000c505801007387 */ /* 0x0005e20000100a00 */
[----:B------:R-:W-:Y:S02]  /*2a150*/  IADD3 R252, PT, PT, R85, -0x312, RZ ;  /* 0xfffffcee55fc7810 */ /* 0x000fe40007ffe0ff */
[----:B------:R-:W2:Y:S01]  /*2a160*/  LDC R85, c[0x0][0x3a0] ;  /* 0x0000e800ff557b82 */ /* 0x000ea20000000800 */
[----:B------:R-:W5:Y:S04]  /*2a170*/  LDL.LU.64 R236, [R1+0x408] ;  /* 0x0004080001ec7983 */ /* 0x000f680000300a00 */
[----:B-1----:R-:W5:Y:S01]  /*2a180*/  LDL.LU.64 R228, [R1+0x3f8] ;  /* 0x0003f80001e47983 */ /* 0x002f620000300a00 */
[----:B------:R-:W-:Y:S01]  /*2a190*/  ISETP.GE.U32.AND P4, PT, R252, 0x7ffffc6f, PT ;  /* 0x7ffffc6ffc00780c */ /* 0x000fe20003f86070 */
[----:B------:R-:W-:-:S02]  /*2a1a0*/  VIADD R252, R86, 0xfffffced ;  /* 0xfffffced56fc7836 */ /* 0x000fc40000000000 */
[----:B------:R1:W-:Y:S01]  /*2a1b0*/  LDGSTS.E [R0+-0x3c200], desc[UR16][R88.64], !P1 ;  /* 0xc3e0000058007fae */ /* 0x0003e2000c9a1010 */
[----:B---3--:R-:W-:-:S03]  /*2a1c0*/  IMAD.WIDE R230, R2, 0x4, R226 ;  /* 0x0000000402e67825 */ /* 0x008fc600078e02e2 */
[----:B------:R-:W3:Y:S04]  /*2a1d0*/  LDL.LU.64 R226, [R1+0x3f0] ;  /* 0x0003f00001e27983 */ /* 0x000ee80000300a00 */
[----:B------:R1:W-:Y:S04]  /*2a1e0*/  STL.64 [R1+0x820], R230 ;  /* 0x000820e601007387 */ /* 0x0003e80000100a00 */
[----:B------:R1:W-:Y:S01]  /*2a1f0*/  LDGSTS.E [R133+-0x3c000], desc[UR16][R230.64], !P5 ;  /* 0xc4000000e6857fae */ /* 0x0003e2000e9a1010 */
[----:B--2---:R-:W-:-:S03]  /*2a200*/  IMAD.WIDE R86, R2, 0x4, R224 ;  /* 0x0000000402567825 */ /* 0x004fc600078e02e0 */
[----:B------:R-:W2:Y:S01]  /*2a210*/  LDL.LU.64 R224, [R1+0x3e8] ;  /* 0x0003e80001e07983 */ /* 0x000ea20000300a00 */
[----:B-1----:R-:W-:Y:S01]  /*2a220*/  IMAD.WIDE R88, R2, 0x4, R232 ;  /* 0x0000000402587825 */ /* 0x002fe200078e02e8 */
[----:B------:R-:W-:-:S04]  /*2a230*/  IADD3 R133, PT, PT, R90, -0x314, RZ ;  /* 0xfffffcec5a857810 */ /* 0x000fc80007ffe0ff */
[----:B------:R-:W-:Y:S01]  /*2a240*/  LDGSTS.E [R93+-0x3be00], desc[UR16][R88.64], !P5 ;  /* 0xc4200000585d7fae */ /* 0x000fe2000e9a1010 */
[----:B------:R-:W-:Y:S02]  /*2a250*/  ISETP.GE.U32.AND P5, PT, R252, 0x7ffffc6e, PT ;  /* 0x7ffffc6efc00780c */ /* 0x000fe40003fa6070 */
[----:B------:R-:W-:Y:S01]  /*2a260*/  ISETP.GE.U32.AND P1, PT, R133, 0x7ffffc6d, PT ;  /* 0x7ffffc6d8500780c */ /* 0x000fe20003f26070 */
[----:B------:R-:W-:Y:S01]  /*2a270*/  STL.64 [R1+0xc48], R88 ;  /* 0x000c485801007387 */ /* 0x000fe20000100a00 */
[----:B------:R-:W-:-:S03]  /*2a280*/  IADD3 R133, PT, PT, R82, 0x100000, RZ ;  /* 0x0010000052857810 */ /* 0x000fc60007ffe0ff */
[----:B------:R1:W-:Y:S04]  /*2a290*/  STL.64 [R1+0x818], R86 ;  /* 0x0008185601007387 */ /* 0x0003e80000100a00 */
[----:B------:R-:W2:Y:S04]  /*2a2a0*/  LDL.LU.64 R232, [R1+0x3e0] ;  /* 0x0003e00001e87983 */ /* 0x000ea80000300a00 */
[----:B------:R-:W2:Y:S04]  /*2a2b0*/  LDL.LU.64 R230, [R1+0x3d0] ;  /* 0x0003d00001e67983 */ /* 0x000ea80000300a00 */
[----:B------:R1:W-:Y:S01]  /*2a2c0*/  LDGSTS.E [R0+-0x3bc00], desc[UR16][R86.64], !P4 ;  /* 0xc440000056007fae */ /* 0x0003e2000e1a1010 */
[----:B----4-:R-:W-:-:S04]  /*2a2d0*/  IMAD.WIDE R234, R2, 0x4, R234 ;  /* 0x0000000402ea7825 */ /* 0x010fc800078e02ea */
[----:B-----5:R-:W-:Y:S01]  /*2a2e0*/  IMAD.WIDE R90, R2, 0x4, R238 ;  /* 0x00000004025a7825 */ /* 0x020fe200078e02ee */
[----:B------:R-:W-:Y:S01]  /*2a2f0*/  STL.64 [R1+0xc40], R234 ;  /* 0x000c40ea01007387 */ /* 0x000fe20000100a00 */
[----:B-1----:R-:W1:Y:S03]  /*2a300*/  LDC R86, c[0x0][0x3a0] ;  /* 0x0000e800ff567b82 */ /* 0x002e660000000800 */
[----:B------:R-:W-:Y:S04]  /*2a310*/  LDGSTS.E [R133+-0x3ba00], desc[UR16][R234.64], !P4 ;  /* 0xc4600000ea857fae */ /* 0x000fe8000e1a1010 */
[----:B------:R4:W-:Y:S01]  /*2a320*/  STL.64 [R1+0x810], R90 ;  /* 0x0008105a01007387 */ /* 0x0009e20000100a00 */
[----:B------:R-:W-:Y:S01]  /*2a330*/  VIADD R252, R84, 0xfffffceb ;  /* 0xfffffceb54fc7836 */ /* 0x000fe20000000000 */
[----:B------:R-:W5:Y:S01]  /*2a340*/  LDC R87, c[0x0][0x3a0] ;  /* 0x0000e800ff577b82 */ /* 0x000f620000000800 */
[C---:B------:R-:W-:Y:S01]  /*2a350*/  IMAD.WIDE R88, R2.reuse, 0x4, R236 ;  /* 0x0000000402587825 */ /* 0x040fe200078e02ec */
[----:B------:R4:W-:Y:S04]  /*2a360*/  LDGSTS.E [R93+-0x3b800], desc[UR16][R90.64], !P5 ;  /* 0xc48000005a5d7fae */ /* 0x0009e8000e9a1010 */
[----:B------:R2:W-:Y:S02]  /*2a370*/  STL.64 [R1+0xc38], R88 ;  /* 0x000c385801007387 */ /* 0x0005e40000100a00 */
[----:B------:R-:W1:Y:S02]  /*2a380*/  LDC R84, c[0x0][0x3a0] ;  /* 0x0000e800ff547b82 */ /* 0x000e640000000800 */
[----:B------:R2:W-:Y:S01]  /*2a390*/  LDGSTS.E [R0+-0x3b600], desc[UR16][R88.64], !P5 ;  /* 0xc4a0000058007fae */ /* 0x0005e2000e9a1010 */
[----:B----4-:R-:W-:-:S03]  /*2a3a0*/  IMAD.WIDE R90, R2, 0x4, R228 ;  /* 0x00000004025a7825 */ /* 0x010fc600078e02e4 */
[----:B------:R-:W4:Y:S04]  /*2a3b0*/  LDL.LU.64 R228, [R1+0x3c8] ;  /* 0x0003c80001e47983 */ /* 0x000f280000300a00 */
[----:B------:R1:W-:Y:S04]  /*2a3c0*/  STL.64 [R1+0x808], R90 ;  /* 0x0008085a01007387 */ /* 0x0003e80000100a00 */
[----:B------:R-:W-:Y:S01]  /*2a3d0*/  LDGSTS.E [R133+-0x3b400], desc[UR16][R90.64], !P1 ;  /* 0xc4c000005a857fae */ /* 0x000fe2000c9a1010 */
[----:B---3--:R-:W-:-:S03]  /*2a3e0*/  IMAD.WIDE R234, R2, 0x4, R226 ;  /* 0x0000000402ea7825 */ /* 0x008fc600078e02e2 */
[----:B------:R-:W3:Y:S04]  /*2a3f0*/  LDL.LU.64 R226, [R1+0x3c0] ;  /* 0x0003c00001e27983 */ /* 0x000ee80000300a00 */
[----:B------:R-:W-:Y:S01]  /*2a400*/  STL.64 [R1+0xc28], R234 ;  /* 0x000c28ea01007387 */ /* 0x000fe20000100a00 */
[----:B------:R-:W-:Y:S01]  /*2a410*/  ISETP.GE.U32.AND P6, PT, R252, 0x7ffffc6c, PT ;  /* 0x7ffffc6cfc00780c */ /* 0x000fe20003fc6070 */
[----:B--2---:R-:W-:Y:S02]  /*2a420*/  IMAD.WIDE R88, R2, 0x4, R224 ;  /* 0x0000000402587825 */ /* 0x004fe400078e02e0 */
[----:B------:R-:W-:Y:S04]  /*2a430*/  LDGSTS.E [R93+-0x3b200], desc[UR16][R234.64], !P1 ;  /* 0xc4e00000ea5d7fae */ /* 0x000fe8000c9a1010 */
[----:B------:R-:W2:Y:S04]  /*2a440*/  LDL.LU.64 R224, [R1+0x3b8] ;  /* 0x0003b80001e07983 */ /* 0x000ea80000300a00 */
[----:B-1----:R-:W3:Y:S01]  /*2a450*/  LDL.LU.64 R90, [R1+0x3a8] ;  /* 0x0003a800015a7983 */ /* 0x002ee20000300a00 */
[----:B------:R-:W-:-:S02]  /*2a460*/  VIADD R252, R85, 0xfffffcea ;  /* 0xfffffcea55fc7836 */ /* 0x000fc40000000000 */
[----:B------:R-:W1:Y:S01]  /*2a470*/  LDC R85, c[0x0][0x3a0] ;  /* 0x0000e800ff557b82 */ /* 0x000e620000000800 */
[----:B------:R1:W-:Y:S02]  /*2a480*/  LDGSTS.E [R0+-0x3b000], desc[UR16][R88.64], !P6 ;  /* 0xc500000058007fae */ /* 0x0003e4000f1a1010 */
[----:B------:R-:W-:Y:S01]  /*2a490*/  ISETP.GE.U32.AND P4, PT, R252, 0x7ffffc6b, PT ;  /* 0x7ffffc6bfc00780c */ /* 0x000fe20003f86070 */
[C---:B------:R-:W-:Y:S01]  /*2a4a0*/  IMAD.WIDE R232, R2.reuse, 0x4, R232 ;  /* 0x0000000402e87825 */ /* 0x040fe200078e02e8 */
[----:B------:R-:W-:Y:S03]  /*2a4b0*/  STL.64 [R1+0x800], R88 ;  /* 0x0008005801007387 */ /* 0x000fe60000100a00 */
[C---:B------:R-:W-:Y:S01]  /*2a4c0*/  IMAD.WIDE R230, R2.reuse, 0x4, R230 ;  /* 0x0000000402e67825 */ /* 0x040fe200078e02e6 */
[----:B------:R1:W-:Y:S04]  /*2a4d0*/  STL.64 [R1+0xc20], R232 ;  /* 0x000c20e801007387 */ /* 0x0003e80000100a00 */
[----:B------:R3:W-:Y:S04]  /*2a4e0*/  STL.64 [R1+0x7f8], R230 ;  /* 0x0007f8e601007387 */ /* 0x0007e80000100a00 */
[----:B------:R-:W-:Y:S01]  /*2a4f0*/  LDGSTS.E [R93+-0x3ae00], desc[UR16][R232.64], !P6 ;  /* 0xc5200000e85d7fae */ /* 0x000fe2000f1a1010 */
[----:B----4-:R-:W-:-:S03]  /*2a500*/  IMAD.WIDE R238, R2, 0x4, R228 ;  /* 0x0000000402ee7825 */ /* 0x010fc600078e02e4 */
[----:B-1----:R-:W4:Y:S01]  /*2a510*/  LDL.LU.64 R232, [R1+0x3a0] ;  /* 0x0003a00001e87983 */ /* 0x002f220000300a00 */
[----:B------:R-:W-:Y:S01]  /*2a520*/  IADD3 R252, PT, PT, R86, -0x317, RZ ;  /* 0xfffffce956fc7810 */ /* 0x000fe20007ffe0ff */
[----:B------:R-:W1:Y:S02]  /*2a530*/  LDC R88, c[0x0][0x3a0] ;  /* 0x0000e800ff587b82 */ /* 0x000e640000000800 */
[----:B------:R-:W4:Y:S04]  /*2a540*/  LDL.LU.64 R236, [R1+0x398] ;  /* 0x0003980001ec7983 */ /* 0x000f280000300a00 */
[----:B------:R-:W4:Y:S04]  /*2a550*/  LDL.LU.64 R234, [R1+0x390] ;  /* 0x0003900001ea7983 */ /* 0x000f280000300a00 */
[----:B------:R3:W-:Y:S01]  /*2a560*/  LDGSTS.E [R0+-0x3ac00], desc[UR16][R230.64], !P4 ;  /* 0xc5400000e6007fae */ /* 0x0007e2000e1a1010 */
[----:B------:R-:W-:-:S02]  /*2a570*/  VIADD R133, R84, 0xfffffce8 ;  /* 0xfffffce854857836 */ /* 0x000fc40000000000 */
[C---:B--2---:R-:W-:Y:S01]  /*2a580*/  IMAD.WIDE R228, R2.reuse, 0x4, R224 ;  /* 0x0000000402e47825 */ /* 0x044fe200078e02e0 */
[----:B------:R-:W2:Y:S03]  /*2a590*/  LDC R86, c[0x0][0x3a0] ;  /* 0x0000e800ff567b82 */ /* 0x000ea60000000800 */
[----:B---3--:R-:W-:Y:S02]  /*2a5a0*/  IMAD.WIDE R230, R2, 0x4, R226 ;  /* 0x0000000402e67825 */ /* 0x008fe400078e02e2 */
[----:B------:R-:W3:Y:S01]  /*2a5b0*/  LDL.LU.64 R226, [R1+0x380] ;  /* 0x0003800001e27983 */ /* 0x000ee20000300a00 */
[----:B------:R-:W-:Y:S01]  /*2a5c0*/  ISETP.GE.U32.AND P5, PT, R252, 0x7ffffc6a, PT ;  /* 0x7ffffc6afc00780c */ /* 0x000fe20003fa6070 */
[----:B------:R-:W-:Y:S01]  /*2a5d0*/  IMAD.WIDE R90, R2, 0x4, R90 ;  /* 0x00000004025a7825 */ /* 0x000fe200078e025a */
[----:B------:R-:W2:Y:S01]  /*2a5e0*/  LDC R84, c[0x0][0x3a0] ;  /* 0x0000e800ff547b82 */ /* 0x000ea20000000800 */
[----:B------:R1:W-:Y:S04]  /*2a5f0*/  STL.64 [R1+0xc18], R238 ;  /* 0x000c18ee01007387 */ /* 0x0003e80000100a00 */
[----:B------:R-:W2:Y:S01]  /*2a600*/  LDL.LU.64 R224, [R1+0x378] ;  /* 0x0003780001e07983 */ /* 0x000ea20000300a00 */
[----:B------:R-:W-:-:S02]  /*2a610*/  IADD3 R252, PT, PT, R82, 0x100000, RZ ;  /* 0x0010000052fc7810 */ /* 0x000fc40007ffe0ff */
[----:B------:R-:W-:Y:S01]  /*2a620*/  ISETP.GE.U32.AND P1, PT, R133, 0x7ffffc69, PT ;  /* 0x7ffffc698500780c */ /* 0x000fe20003f26070 */
[----:B------:R1:W-:Y:S01]  /*2a630*/  STL.64 [R1+0x7f0], R230 ;  /* 0x0007f0e601007387 */ /* 0x0003e20000100a00 */
[----:B------:R-:W-:-:S03]  /*2a640*/  VIADD R133, R82, 0x100000 ;  /* 0x0010000052857836 */ /* 0x000fc60000000000 */
[----:B------:R1:W-:Y:S04]  /*2a650*/  STL.64 [R1+0xc10], R228 ;  /* 0x000c10e401007387 */ /* 0x0003e80000100a00 */
[----:B------:R1:W-:Y:S04]  /*2a660*/  LDGSTS.E [R252+-0x3aa00], desc[UR16][R238.64], !P4 ;  /* 0xc5600000eefc7fae */ /* 0x0003e8000e1a1010 */
[----:B------:R4:W-:Y:S04]  /*2a670*/  STL.64 [R1+0x7e8], R90 ;  /* 0x0007e85a01007387 */ /* 0x0009e80000100a00 */
[----:B------:R-:W-:Y:S04]  /*2a680*/  LDGSTS.E [R133+-0x3a800], desc[UR16][R230.64], !P5 ;  /* 0xc5800000e6857fae */ /* 0x000fe8000e9a1010 */
[----:B-1----:R-:W2:Y:S01]  /*2a690*/  LDL.LU.64 R238, [R1+0x370] ;  /* 0x0003700001ee7983 */ /* 0x002ea20000300a00 */
[----:B------:R-:W-:Y:S01]  /*2a6a0*/  IADD3 R252, PT, PT, R85, -0x319, RZ ;  /* 0xfffffce755fc7810 */ /* 0x000fe20007ffe0ff */
[----:B-----5:R-:W-:Y:S01]  /*2a6b0*/  VIADD R87, R87, 0xfffffce6 ;  /* 0xfffffce657577836 */ /* 0x020fe20000000000 */
[----:B------:R-:W1:Y:S01]  /*2a6c0*/  LDC R85, c[0x0][0x3a0] ;  /* 0x0000e800ff557b82 */ /* 0x000e620000000800 */
[----:B------:R-:W-:Y:S04]  /*2a6d0*/  LDGSTS.E [R93+-0x3a600], desc[UR16][R228.64], !P5 ;  /* 0xc5a00000e45d7fae */ /* 0x000fe8000e9a1010 */
[----:B------:R-:W5:Y:S01]  /*2a6e0*/  LDL.LU.64 R230, [R1+0x368] ;  /* 0x0003680001e67983 */ /* 0x000f620000300a00 */
[----:B------:R-:W-:-:S03]  /*2a6f0*/  ISETP.GE.U32.AND P5, PT, R252, 0x7ffffc68, PT ;  /* 0x7ffffc68fc00780c */ /* 0x000fc60003fa6070 */
[----:B------:R4:W-:Y:S04]  /*2a700*/  LDGSTS.E [R0+-0x3a400], desc[UR16][R90.64], !P1 ;  /* 0xc5c000005a007fae */ /* 0x0009e8000c9a1010 */
[----:B------:R-:W5:Y:S01]  /*2a710*/  LDL.LU.64 R228, [R1+0x358] ;  /* 0x0003580001e47983 */ /* 0x000f620000300a00 */
[----:B------:R-:W-:Y:S01]  /*2a720*/  IADD3 R252, PT, PT, R88, -0x31b, RZ ;  /* 0xfffffce558fc7810 */ /* 0x000fe20007ffe0ff */
[----:B----4-:R-:W-:-:S04]  /*2a730*/  IMAD.WIDE R232, R2, 0x4, R232 ;  /* 0x0000000402e87825 */ /* 0x010fc800078e02e8 */
[C---:B------:R-:W-:Y:S01]  /*2a740*/  IMAD.WIDE R90, R2.reuse, 0x4, R236 ;  /* 0x00000004025a7825 */ /* 0x040fe200078e02ec */
[----:B------:R4:W-:Y:S03]  /*2a750*/  STL.64 [R1+0xc08], R232 ;  /* 0x000c08e801007387 */ /* 0x0009e60000100a00 */
[----:B------:R-:W-:Y:S01]  /*2a760*/  IMAD.WIDE R88, R2, 0x4, R234 ;  /* 0x0000000402587825 */ /* 0x000fe200078e02ea */
[----:B------:R2:W-:Y:S04]  /*2a770*/  STL.64 [R1+0x7e0], R90 ;  /* 0x0007e05a01007387 */ /* 0x0005e80000100a00 */
[----:B------:R-:W-:Y:S04]  /*2a780*/  LDGSTS.E [R133+-0x3a200], desc[UR16][R232.64], !P1 ;  /* 0xc5e00000e8857fae */ /* 0x000fe8000c9a1010 */
[----:B------:R1:W-:Y:S04]  /*2a790*/  STL.64 [R1+0xc00], R88 ;  /* 0x000c005801007387 */ /* 0x0003e80000100a00 */
[----:B------:R2:W-:Y:S04]  /*2a7a0*/  LDGSTS.E [R93+-0x3a000], desc[UR16][R90.64], !P5 ;  /* 0xc60000005a5d7fae */ /* 0x0005e8000e9a1010 */
[----:B----4-:R-:W4:Y:S01]  /*2a7b0*/  LDL.LU.64 R232, [R1+0x350] ;  /* 0x0003500001e87983 */ /* 0x010f220000300a00 */
[----:B------:R-:W-:-:S02]  /*2a7c0*/  ISETP.GE.U32.AND P4, PT, R87, 0x7ffffc67, PT ;  /* 0x7ffffc675700780c */ /* 0x000fc40003f86070 */
[----:B------:R-:W-:Y:S01]  /*2a7d0*/  ISETP.GE.U32.AND P6, PT, R252, 0x7ffffc66, PT ;  /* 0x7ffffc66fc00780c */ /* 0x000fe20003fc6070 */
[----:B------:R1:W-:Y:S01]  /*2a7e0*/  LDGSTS.E [R0+-0x39e00], desc[UR16][R88.64], !P5 ;  /* 0xc620000058007fae */ /* 0x0003e2000e9a1010 */
[C---:B---3--:R-:W-:Y:S01]  /*2a7f0*/  IMAD.WIDE R234, R2.reuse, 0x4, R226 ;  /* 0x0000000402ea7825 */ /* 0x048fe200078e02e2 */
[----:B------:R-:W3:Y:S08]  /*2a800*/  LDC R87, c[0x0][0x3a0] ;  /* 0x0000e800ff577b82 */ /* 0x000ef00000000800 */
[----:B------:R-:W-:Y:S01]  /*2a810*/  LDGSTS.E [R133+-0x39c00], desc[UR16][R234.64], !P4 ;  /* 0xc6400000ea857fae */ /* 0x000fe2000e1a1010 */
[----:B--2---:R-:W-:-:S03]  /*2a820*/  IMAD.WIDE R90, R2, 0x4, R224 ;  /* 0x00000004025a7825 */ /* 0x004fc600078e02e0 */
[----:B------:R-:W2:Y:S04]  /*2a830*/  LDL.LU.64 R224, [R1+0x348] ;  /* 0x0003480001e07983 */ /* 0x000ea80000300a00 */
[----:B------:R-:W-:Y:S04]  /*2a840*/  STL.64 [R1+0x7d8], R234 ;  /* 0x0007d8ea01007387 */ /* 0x000fe80000100a00 */
[----:B------:R-:W2:Y:S04]  /*2a850*/  LDL.LU.64 R236, [R1+0x340] ;  /* 0x0003400001ec7983 */ /* 0x000ea80000300a00 */
[----:B------:R-:W2:Y:S04]  /*2a860*/  LDL.LU.64 R226, [R1+0x330] ;  /* 0x0003300001e27983 */ /* 0x000ea80000300a00 */
[----:B------:R5:W-:Y:S04]  /*2a870*/  STL.64 [R1+0xbf8], R90 ;  /* 0x000bf85a01007387 */ /* 0x000be80000100a00 */
[----:B------:R5:W-:Y:S01]  /*2a880*/  LDGSTS.E [R93+-0x39a00], desc[UR16][R90.64], !P4 ;  /* 0xc66000005a5d7fae */ /* 0x000be2000e1a1010 */
[----:B-1----:R-:W-:-:S05]  /*2a890*/  IMAD.WIDE R88, R2, 0x4, R238 ;  /* 0x0000000402587825 */ /* 0x002fca00078e02ee */
[----:B------:R1:W-:Y:S04]  /*2a8a0*/  STL.64 [R1+0x7d0], R88 ;  /* 0x0007d05801007387 */ /* 0x0003e80000100a00 */
[----:B------:R1:W-:Y:S01]  /*2a8b0*/  LDGSTS.E [R0+-0x39800], desc[UR16][R88.64], !P6 ;  /* 0xc680000058007fae */ /* 0x0003e2000f1a1010 */
[----:B-----5:R-:W-:-:S04]  /*2a8c0*/  IMAD.WIDE R90, R2, 0x4, R230 ;  /* 0x00000004025a7825 */ /* 0x020fc800078e02e6 */
[----:B------:R-:W-:Y:S01]  /*2a8d0*/  VIADD R252, R84, 0xfffffce4 ;  /* 0xfffffce454fc7836 */ /* 0x000fe20000000000 */
[----:B------:R-:W-:Y:S01]  /*2a8e0*/  STL.64 [R1+0xbf0], R90 ;  /* 0x000bf05a01007387 */ /* 0x000fe20000100a00 */
[----:B------:R-:W5:Y:S01]  /*2a8f0*/  LDC R84, c[0x0][0x3a0] ;  /* 0x0000e800ff547b82 */ /* 0x000f620000000800 */
[----:B-1----:R-:W-:Y:S02]  /*2a900*/  IMAD.WIDE R88, R2, 0x4, R228 ;  /* 0x0000000402587825 */ /* 0x002fe400078e02e4 */
[----:B------:R-:W-:Y:S01]  /*2a910*/  ISETP.GE.U32.AND P1, PT, R252, 0x7ffffc65, PT ;  /* 0x7ffffc65fc00780c */ /* 0x000fe20003f26070 */
[----:B------:R-:W-:Y:S04]  /*2a920*/  LDGSTS.E [R93+-0x39600], desc[UR16][R90.64], !P6 ;  /* 0xc6a000005a5d7fae */ /* 0x000fe8000f1a1010 */
[----:B------:R2:W-:Y:S04]  /*2a930*/  STL.64 [R1+0x7c8], R88 ;  /* 0x0007c85801007387 */ /* 0x0005e80000100a00 */
[----:B------:R-:W3:Y:S04]  /*2a940*/  LDL.LU.64 R230, [R1+0x320] ;  /* 0x0003200001e67983 */ /* 0x000ee80000300a00 */
[----:B------:R-:W3:Y:S04]  /*2a950*/  LDL.LU.64 R228, [R1+0x310] ;  /* 0x0003100001e47983 */ /* 0x000ee80000300a00 */
[----:B------:R-:W3:Y:S04]  /*2a960*/  LDL.LU.64 R234, [R1+0x300] ;  /* 0x0003000001ea7983 */ /* 0x000ee80000300a00 */
[----:B------:R2:W-:Y:S01]  /*2a970*/  LDGSTS.E [R0+-0x39400], desc[UR16][R88.64], !P1 ;  /* 0xc6c0000058007fae */ /* 0x0005e2000c9a1010 */
[----:B----4-:R-:W-:-:S05]  /*2a980*/  IMAD.WIDE R232, R2, 0x4, R232 ;  /* 0x0000000402e87825 */ /* 0x010fca00078e02e8 */
[----:B------:R1:W-:Y:S01]  /*2a990*/  STL.64 [R1+0xbe8], R232 ;  /* 0x000be8e801007387 */ /* 0x0003e20000100a00 */
[----:B--2---:R-:W-:-:S03]  /*2a9a0*/  IMAD.WIDE R88, R2, 0x4, R226 ;  /* 0x0000000402587825 */ /* 0x004fc600078e02e2 */
[----:B------:R-:W2:Y:S01]  /*2a9b0*/  LDL.LU.64 R226, [R1+0x2f0] ;  /* 0x0002f00001e27983 */ /* 0x000ea20000300a00 */
[----:B------:R-:W-:Y:S01]  /*2a9c0*/  IADD3 R252, PT, PT, R86, -0x31d, RZ ;  /* 0xfffffce356fc7810 */ /* 0x000fe20007ffe0ff */
[----:B------:R-:W-:Y:S01]  /*2a9d0*/  VIADD R133, R85, 0xfffffce2 ;  /* 0xfffffce255857836 */ /* 0x000fe20000000000 */
[----:B------:R-:W4:Y:S02]  /*2a9e0*/  LDC R86, c[0x0][0x3a0] ;  /* 0x0000e800ff567b82 */ /* 0x000f240000000800 */
[----:B------:R-:W-:Y:S01]  /*2a9f0*/  ISETP.GE.U32.AND P5, PT, R252, 0x7ffffc64, PT ;  /* 0x7ffffc64fc00780c */ /* 0x000fe20003fa6070 */
[----:B------:R-:W-:Y:S01]  /*2aa00*/  IMAD.WIDE R224, R2, 0x4, R224 ;  /* 0x0000000402e07825 */ /* 0x000fe200078e02e0 */
[----:B------:R-:W-:Y:S02]  /*2aa10*/  ISETP.GE.U32.AND P4, PT, R133, 0x7ffffc63, PT ;  /* 0x7ffffc638500780c */ /* 0x000fe40003f86070 */
[----:B------:R-:W-:Y:S01]  /*2aa20*/  IADD3 R252, PT, PT, R82, 0x100000, RZ ;  /* 0x0010000052fc7810 */ /* 0x000fe20007ffe0ff */
[----:B------:R-:W-:Y:S01]  /*2aa30*/  IMAD.WIDE R90, R2, 0x4, R236 ;  /* 0x00000004025a7825 */ /* 0x000fe200078e02ec */
[----:B------:R1:W-:Y:S01]  /*2aa40*/  STL.64 [R1+0x7c0], R224 ;  /* 0x0007c0e001007387 */ /* 0x0003e20000100a00 */
[----:B------:R-:W2:Y:S02]  /*2aa50*/  LDC R85, c[0x0][0x3a0] ;  /* 0x0000e800ff557b82 */ /* 0x000ea40000000800 */
[----:B------:R-:W-:Y:S01]  /*2aa60*/  VIADD R133, R82, 0x100000 ;  /* 0x0010000052857836 */ /* 0x000fe20000000000 */
[----:B------:R1:W-:Y:S04]  /*2aa70*/  STL.64 [R1+0xbe0], R90 ;  /* 0x000be05a01007387 */ /* 0x0003e80000100a00 */
[----:B------:R5:W-:Y:S04]  /*2aa80*/  LDGSTS.E [R252+-0x39200], desc[UR16][R232.64], !P1 ;  /* 0xc6e00000e8fc7fae */ /* 0x000be8000c9a1010 */
[----:B------:R3:W-:Y:S04]  /*2aa90*/  STL.64 [R1+0x7b8], R88 ;  /* 0x0007b85801007387 */ /* 0x0007e80000100a00 */
[----:B------:R-:W-:Y:S04]  /*2aaa0*/  LDGSTS.E [R133+-0x39000], desc[UR16][R224.64], !P5 ;  /* 0xc7000000e0857fae */ /* 0x000fe8000e9a1010 */
[----:B-1----:R-:W4:Y:S01]  /*2aab0*/  LDL.LU.64 R232, [R1+0x2e0] ;  /* 0x0002e00001e87983 */ /* 0x002f220000300a00 */
[----:B-----5:R-:W-:-:S02]  /*2aac0*/  IADD3 R252, PT, PT, R84, -0x31f, RZ ;  /* 0xfffffce154fc7810 */ /* 0x020fc40007ffe0ff */
[----:B------:R-:W1:Y:S01]  /*2aad0*/  LDC R84, c[0x0][0x3a0] ;  /* 0x0000e800ff547b82 */ /* 0x000e620000000800 */
[----:B------:R5:W-:Y:S04]  /*2aae0*/  LDGSTS.E [R93+-0x38e00], desc[UR16][R90.64], !P5 ;  /* 0xc72000005a5d7fae */ /* 0x000be8000e9a1010 */
[----:B------:R-:W4:Y:S01]  /*2aaf0*/  LDL.LU.64 R224, [R1+0x2d0] ;  /* 0x0002d00001e07983 */ /* 0x000f220000300a00 */
[----:B------:R-:W-:Y:S01]  /*2ab00*/  ISETP.GE.U32.AND P1, PT, R252, 0x7ffffc62, PT ;  /* 0x7ffffc62fc00780c */ /* 0x000fe20003f26070 */
[C---:B---3--:R-:W-:Y:S02]  /*2ab10*/  IMAD.WIDE R230, R2.reuse, 0x4, R230 ;  /* 0x0000000402e67825 */ /* 0x048fe400078e02e6 */
[----:B------:R3:W-:Y:S02]  /*2ab20*/  LDGSTS.E [R0+-0x38c00], desc[UR16][R88.64], !P4 ;  /* 0xc740000058007fae */ /* 0x0007e4000e1a1010 */
[----:B------:R-:W-:-:S02]  /*2ab30*/  IMAD.WIDE R228, R2, 0x4, R228 ;  /* 0x0000000402e47825 */ /* 0x000fc400078e02e4 */
[----:B------:R2:W-:Y:S01]  /*2ab40*/  LDGSTS.E [R133+-0x38a00], desc[UR16][R230.64], !P4 ;  /* 0xc7600000e6857fae */ /* 0x0005e2000e1a1010 */
[----:B-----5:R-:W5:Y:S05]  /*2ab50*/  LDC R90, c[0x0][0x3a0] ;  /* 0x0000e800ff5a7b82 */ /* 0x020f6a0000000800 */
[----:B------:R-:W-:Y:S01]  /*2ab60*/  LDGSTS.E [R93+-0x38800], desc[UR16][R228.64], !P1 ;  /* 0xc7800000e45d7fae */ /* 0x000fe2000c9a1010 */
[----:B---3--:R-:W-:-:S03]  /*2ab70*/  IMAD.WIDE R88, R2, 0x4, R234 ;  /* 0x0000000402587825 */ /* 0x008fc600078e02ea */
[----:B------:R-:W3:Y:S04]  /*2ab80*/  LDL.LU.64 R234, [R1+0x2c0] ;  /* 0x0002c00001ea7983 */ /* 0x000ee80000300a00 */
[----:B------:R-:W-:Y:S04]  /*2ab90*/  STL.64 [R1+0xbd8], R230 ;  /* 0x000bd8e601007387 */ /* 0x000fe80000100a00 */
[----:B------:R-:W3:Y:S04]  /*2aba0*/  LDL.LU.64 R238, [R1+0x2b0] ;  /* 0x0002b00001ee7983 */ /* 0x000ee80000300a00 */
[----:B------:R1:W-:Y:S04]  /*2abb0*/  STL.64 [R1+0x7b0], R228 ;  /* 0x0007b0e401007387 */ /* 0x0003e80000100a00 */
[----:B------:R2:W-:Y:S04]  /*2abc0*/  STL.64 [R1+0xbd0], R88 ;  /* 0x000bd05801007387 */ /* 0x0005e80000100a00 */
[----:B------:R-:W3:Y:S04]  /*2abd0*/  LDL.LU.64 R236, [R1+0x2a0] ;  /* 0x0002a00001ec7983 */ /* 0x000ee80000300a00 */
[----:B-1----:R-:W3:Y:S01]  /*2abe0*/  LDL.LU.64 R228, [R1+0x290] ;  /* 0x0002900001e47983 */ /* 0x002ee20000300a00 */
[----:B------:R-:W-:-:S03]  /*2abf0*/  VIADD R252, R87, 0xfffffce0 ;  /* 0xfffffce057fc7836 */ /* 0x000fc60000000000 */
[----:B------:R1:W-:Y:S01]  /*2ac00*/  LDGSTS.E [R0+-0x38600], desc[UR16][R88.64], !P1 ;  /* 0xc7a0000058007fae */ /* 0x0003e2000c9a1010 */
[----:B--2---:R-:W-:-:S03]  /*2ac10*/  IMAD.WIDE R230, R2, 0x4, R226 ;  /* 0x0000000402e67825 */ /* 0x004fc600078e02e2 */
[----:B------:R-:W2:Y:S01]  /*2ac20*/  LDL.LU.64 R226, [R1+0x280] ;  /* 0x0002800001e27983 */ /* 0x000ea20000300a00 */
[----:B------:R-:W-:Y:S02]  /*2ac30*/  ISETP.GE.U32.AND P5, PT, R252, 0x7ffffc61, PT ;  /* 0x7ffffc61fc00780c */ /* 0x000fe40003fa6070 */
[----:B------:R-:W-:Y:S01]  /*2ac40*/  IADD3 R252, PT, PT, R85, -0x321, RZ ;  /* 0xfffffcdf55fc7810 */ /* 0x000fe20007ffe0ff */
[----:B------:R1:W-:Y:S01]  /*2ac50*/  STL.64 [R1+0x7a8], R230 ;  /* 0x0007a8e601007387 */ /* 0x0003e20000100a00 */
[----:B------:R-:W2:Y:S02]  /*2ac60*/  LDC R85, c[0x0][0x3a0] ;  /* 0x0000e800ff557b82 */ /* 0x000ea40000000800 */
[----:B------:R-:W-:Y:S01]  /*2ac70*/  ISETP.GE.U32.AND P4, PT, R252, 0x7ffffc60, PT ;  /* 0x7ffffc60fc00780c */ /* 0x000fe20003f86070 */
[----:B----4-:R-:W-:-:S06]  /*2ac80*/  VIADD R252, R86, 0xfffffcde ;  /* 0xfffffcde56fc7836 */ /* 0x010fcc0000000000 */
[----:B------:R5:W-:Y:S01]  /*2ac90*/  LDGSTS.E [R133+-0x38400], desc[UR16][R230.64], !P5 ;  /* 0xc7c00000e6857fae */ /* 0x000be2000e9a1010 */
[----:B-1----:R-:W-:-:S04]  /*2aca0*/  IMAD.WIDE R88, R2, 0x4, R232 ;  /* 0x0000000402587825 */ /* 0x002fc800078e02e8 */
[----:B------:R-:W-:Y:S01]  /*2acb0*/  IMAD.WIDE R86, R2, 0x4, R224 ;  /* 0x0000000402567825 */ /* 0x000fe200078e02e0 */
[----:B------:R1:W-:Y:S04]  /*2acc0*/  LDGSTS.E [R93+-0x38200], desc[UR16][R88.64], !P5 ;  /* 0xc7e00000585d7fae */ /* 0x0003e8000e9a1010 */
[----:B------:R-:W4:Y:S01]  /*2acd0*/  LDL.LU.64 R224, [R1+0x270] ;  /* 0x0002700001e07983 */ /* 0x000f220000300a00 */
[----:B------:R-:W-:Y:S02]  /*2ace0*/  ISETP.GE.U32.AND P5, PT, R252, 0x7ffffc5f, PT ;  /* 0x7ffffc5ffc00780c */ /* 0x000fe40003fa6070 */
[----:B-----5:R-:W-:Y:S01]  /*2acf0*/  IADD3 R133, PT, PT, R90, -0x323, RZ ;  /* 0xfffffcdd5a857810 */ /* 0x020fe20007ffe0ff */
[----:B------:R1:W-:Y:S04]  /*2ad00*/  STL.64 [R1+0xbc8], R88 ;  /* 0x000bc85801007387 */ /* 0x0003e80000100a00 */
[----:B------:R5:W-:Y:S01]  /*2ad10*/  STL.64 [R1+0x7a0], R86 ;  /* 0x0007a05601007387 */ /* 0x000be20000100a00 */
[----:B------:R-:W-:-:S03]  /*2ad20*/  ISETP.GE.U32.AND P1, PT, R133, 0x7ffffc5e, PT ;  /* 0x7ffffc5e8500780c */ /* 0x000fc60003f26070 */
[----:B------:R-:W4:Y:S01]  /*2ad30*/  LDL.LU.64 R232, [R1+0x260] ;  /* 0x0002600001e87983 */ /* 0x000f220000300a00 */
[----:B------:R-:W-:-:S03]  /*2ad40*/  IADD3 R133, PT, PT, R82, 0x100000, RZ ;  /* 0x0010000052857810 */ /* 0x000fc60007ffe0ff */
[----:B------:R-:W4:Y:S01]  /*2ad50*/  LDL.LU.64 R230, [R1+0x250] ;  /* 0x0002500001e67983 */ /* 0x000f220000300a00 */
[----:B---3--:R-:W-:-:S03]  /*2ad60*/  IMAD.WIDE R234, R2, 0x4, R234 ;  /* 0x0000000402ea7825 */ /* 0x008fc600078e02ea */
[----:B------:R5:W-:Y:S01]  /*2ad70*/  LDGSTS.E [R0+-0x38000], desc[UR16][R86.64], !P4 ;  /* 0xc800000056007fae */ /* 0x000be2000e1a1010 */
[----:B------:R-:W-:-:S03]  /*2ad80*/  IMAD.WIDE R90, R2, 0x4, R238 ;  /* 0x00000004025a7825 */ /* 0x000fc600078e02ee */
[----:B------:R-:W-:Y:S04]  /*2ad90*/  STL.64 [R1+0xbc0], R234 ;  /* 0x000bc0ea01007387 */ /* 0x000fe80000100a00 */
[----:B------:R-:W-:Y:S01]  /*2ada0*/  LDGSTS.E [R133+-0x37e00], desc[UR16][R234.64], !P4 ;  /* 0xc8200000ea857fae */ /* 0x000fe2000e1a1010 */
[----:B-1----:R-:W-:-:S03]  /*2adb0*/  IMAD.WIDE R88, R2, 0x4, R236 ;  /* 0x0000000402587825 */ /* 0x002fc600078e02ec */
[----:B------:R1:W-:Y:S01]  /*2adc0*/  STL.64 [R1+0x798], R90 ;  /* 0x0007985a01007387 */ /* 0x0003e20000100a00 */
[----:B-----5:R-:W3:Y:S03]  /*2add0*/  LDC R86, c[0x0][0x3a0] ;  /* 0x0000e800ff567b82 */ /* 0x020ee60000000800 */
[----:B------:R1:W-:Y:S04]  /*2ade0*/  LDGSTS.E [R93+-0x37c00], desc[UR16][R90.64], !P5 ;  /* 0xc84000005a5d7fae */ /* 0x0003e8000e9a1010 */
[----:B------:R4:W-:Y:S01]  /*2adf0*/  STL.64 [R1+0xbb8], R88 ;  /* 0x000bb85801007387 */ /* 0x0009e20000100a00 */
[----:B------:R-:W-:Y:S01]  /*2ae00*/  VIADD R252, R84, 0xfffffcdc ;  /* 0xfffffcdc54fc7836 */ /* 0x000fe20000000000 */
[----:B------:R-:W5:Y:S02]  /*2ae10*/  LDC R87, c[0x0][0x3a0] ;  /* 0x0000e800ff577b82 */ /* 0x000f640000000800 */
[----:B------:R4:W-:Y:S01]  /*2ae20*/  LDGSTS.E [R0+-0x37a00], desc[UR16][R88.64], !P5 ;  /* 0xc860000058007fae */ /* 0x0009e2000e9a1010 */
[----:B-1----:R-:W-:-:S03]  /*2ae30*/  IMAD.WIDE R90, R2, 0x4, R228 ;  /* 0x00000004025a7825 */ /* 0x002fc600078e02e4 */
[----:B------:R-:W3:Y:S02]  /*2ae40*/  LDL.LU.64 R228, [R1+0x240] ;  /* 0x0002400001e47983 */ /* 0x000ee40000300a00 */
[----:B------:R-:W1:Y:S02]  /*2ae50*/  LDC R84, c[0x0][0x3a0] ;  /* 0x0000e800ff547b82 */ /* 0x000e640000000800 */
[----:B------:R1:W-:Y:S04]  /*2ae60*/  STL.64 [R1+0x790], R90 ;  /* 0x0007905a01007387 */ /* 0x0003e80000100a00 */
[----:B------:R-:W-:Y:S01]  /*2ae70*/  LDGSTS.E [R133+-0x37800], desc[UR16][R90.64], !P1 ;  /* 0xc88000005a857fae */ /* 0x000fe2000c9a1010 */
[----:B--2---:R-:W-:-:S03]  /*2ae80*/  IMAD.WIDE R234, R2, 0x4, R226 ;  /* 0x0000000402ea7825 */ /* 0x004fc600078e02e2 */
[----:B------:R-:W2:Y:S04]  /*2ae90*/  LDL.LU.64 R226, [R1+0x230] ;  /* 0x0002300001e27983 */ /* 0x000ea80000300a00 */
[----:B------:R-:W-:Y:S01]  /*2aea0*/  STL.64 [R1+0xbb0], R234 ;  /* 0x000bb0ea01007387 */ /* 0x000fe20000100a00 */
[----:B------:R-:W-:Y:S01]  /*2aeb0*/  ISETP.GE.U32.AND P6, PT, R252, 0x7ffffc5d, PT ;  /* 0x7ffffc5dfc00780c */ /* 0x000fe20003fc6070 */
[----:B------:R-:W-:Y:S02]  /*2aec0*/  VIADD R252, R85, 0xfffffcdb ;  /* 0xfffffcdb55fc7836 */ /* 0x000fe40000000000 */
[----:B------:R-:W-:Y:S01]  /*2aed0*/  LDGSTS.E [R93+-0x37600], desc[UR16][R234.64], !P1 ;  /* 0xc8a00000ea5d7fae */ /* 0x000fe2000c9a1010 */
[----:B------:R-:W2:Y:S02]  /*2aee0*/  LDC R85, c[0x0][0x3a0] ;  /* 0x0000e800ff557b82 */ /* 0x000ea40000000800 */
[----:B------:R-:W-:Y:S01]  /*2aef0*/  ISETP.GE.U32.AND P4, PT, R252, 0x7ffffc5c, PT ;  /* 0x7ffffc5cfc00780c */ /* 0x000fe20003f86070 */
[----:B----4-:R-:W-:-:S02]  /*2af00*/  IMAD.WIDE R88, R2, 0x4, R224 ;  /* 0x0000000402587825 */ /* 0x010fc400078e02e0 */
[----:B------:R-:W4:Y:S04]  /*2af10*/  LDL.LU.64 R224, [R1+0x220] ;  /* 0x0002200001e07983 */ /* 0x000f280000300a00 */
[----:B-1----:R-:W4:Y:S01]  /*2af20*/  LDL.LU.64 R90, [R1+0x210] ;  /* 0x00021000015a7983 */ /* 0x002f220000300a00 */
[----:B------:R-:W-:-:S03]  /*2af30*/  IMAD.WIDE R232, R2, 0x4, R232 ;  /* 0x0000000402e87825 */ /* 0x000fc600078e02e8 */
[----:B------:R-:W-:Y:S01]  /*2af40*/  STL.64 [R1+0x788], R88 ;  /* 0x0007885801007387 */ /* 0x000fe20000100a00 */
[----:B------:R-:W-:-:S03]  /*2af50*/  IMAD.WIDE R230, R2, 0x4, R230 ;  /* 0x0000000402e67825 */ /* 0x000fc600078e02e6 */
[----:B------:R1:W-:Y:S04]  /*2af60*/  LDGSTS.E [R0+-0x37400], desc[UR16][R88.64], !P6 ;  /* 0xc8c0000058007fae */ /* 0x0003e8000f1a1010 */
[----:B------:R1:W-:Y:S04]  /*2af70*/  STL.64 [R1+0xba8], R232 ;  /* 0x000ba8e801007387 */ /* 0x0003e80000100a00 */
[----:B------:R1:W-:Y:S04]  /*2af80*/  STL.64 [R1+0x780], R230 ;  /* 0x000780e601007387 */ /* 0x0003e80000100a00 */
[----:B------:R-:W-:Y:S01]  /*2af90*/  LDGSTS.E [R93+-0x37200], desc[UR16][R232.64], !P6 ;  /* 0xc8e00000e85d7fae */ /* 0x000fe2000f1a1010 */
[----:B---3--:R-:W-:-:S03]  /*2afa0*/  IMAD.WIDE R238, R2, 0x4, R228 ;  /* 0x0000000402ee7825 */ /* 0x008fc600078e02e4 */
[----:B-1----:R-:W3:Y:S01]  /*2afb0*/  LDL.LU.64 R232, [R1+0x200] ;  /* 0x0002000001e87983 */ /* 0x002ee20000300a00 */
[----:B------:R-:W-:Y:S01]  /*2afc0*/  IADD3 R252, PT, PT, R86, -0x326, RZ ;  /* 0xfffffcda56fc7810 */ /* 0x000fe20007ffe0ff */
[----:B------:R-:W1:Y:S02]  /*2afd0*/  LDC R88, c[0x0][0x3a0] ;  /* 0x0000e800ff587b82 */ /* 0x000e640000000800 */
[----:B------:R-:W3:Y:S04]  /*2afe0*/  LDL.LU.64 R236, [R1+0x1f0] ;  /* 0x0001f00001ec7983 */ /* 0x000ee80000300a00 */
[----:B------:R-:W3:Y:S04]  /*2aff0*/  LDL.LU.64 R234, [R1+0x1e0] ;  /* 0x0001e00001ea7983 */ /* 0x000ee80000300a00 */
[----:B------:R-:W-:Y:S01]  /*2b000*/  LDGSTS.E [R0+-0x37000], desc[UR16][R230.64], !P4 ;  /* 0xc9000000e6007fae */ /* 0x000fe2000e1a1010 */
[----:B------:R-:W-:-:S02]  /*2b010*/  VIADD R133, R84, 0xfffffcd9 ;  /* 0xfffffcd954857836 */ /* 0x000fc40000000000 */
[----:B--2---:R-:W-:Y:S01]  /*2b020*/  IMAD.WIDE R228, R2, 0x4, R226 ;  /* 0x0000000402e47825 */ /* 0x004fe200078e02e2 */
[----:B------:R-:W2:Y:S01]  /*2b030*/  LDL.LU.64 R230, [R1+0x1d8] ;  /* 0x0001d80001e67983 */ /* 0x000ea20000300a00 */
[----:B------:R-:W-:Y:S01]  /*2b040*/  ISETP.GE.U32.AND P5, PT, R252, 0x7ffffc5b, PT ;  /* 0x7ffffc5bfc00780c */ /* 0x000fe20003fa6070 */
[----:B------:R-:W1:Y:S02]  /*2b050*/  LDC R84, c[0x0][0x3a0] ;  /* 0x0000e800ff547b82 */ /* 0x000e640000000800 */
[----:B------:R1:W-:Y:S04]  /*2b060*/  STL.64 [R1+0xba0], R238 ;  /* 0x000ba0ee01007387 */ /* 0x0003e80000100a00 */
[----:B------:R-:W2:Y:S01]  /*2b070*/  LDL.LU.64 R226, [R1+0x1d0] ;  /* 0x0001d00001e27983 */ /* 0x000ea20000300a00 */
[C---:B------:R-:W-:Y:S01]  /*2b080*/  IADD3 R252, PT, PT, R82.reuse, 0x100000, RZ ;  /* 0x0010000052fc7810 */ /* 0x040fe20007ffe0ff */
[----:B-----5:R-:W-:Y:S01]  /*2b090*/  VIADD R87, R87, 0xfffffcd7 ;  /* 0xfffffcd757577836 */ /* 0x020fe20000000000 */
[----:B------:R-:W-:Y:S01]  /*2b0a0*/  ISETP.GE.U32.AND P1, PT, R133, 0x7ffffc5a, PT ;  /* 0x7ffffc5a8500780c */ /* 0x000fe20003f26070 */
[----:B------:R5:W-:Y:S01]  /*2b0b0*/  STL.64 [R1+0x778], R228 ;  /* 0x000778e401007387 */ /* 0x000be20000100a00 */
[----:B------:R-:W-:Y:S01]  /*2b0c0*/  VIADD R133, R82, 0x100000 ;  /* 0x0010000052857836 */ /* 0x000fe20000000000 */
[----:B------:R-:W2:Y:S02]  /*2b0d0*/  LDC R86, c[0x0][0x3a0] ;  /* 0x0000e800ff567b82 */ /* 0x000ea40000000800 */
[----:B------:R1:W-:Y:S04]  /*2b0e0*/  LDGSTS.E [R252+-0x36e00], desc[UR16][R238.64], !P4 ;  /* 0xc9200000eefc7fae */ /* 0x0003e8000e1a1010 */
[----:B------:R-:W-:Y:S01]  /*2b0f0*/  LDGSTS.E [R133+-0x36c00], desc[UR16][R228.64], !P5 ;  /* 0xc9400000e4857fae */ /* 0x000fe2000e9a1010 */
[----:B----4-:R-:W-:-:S04]  /*2b100*/  IMAD.WIDE R224, R2, 0x4, R224 ;  /* 0x0000000402e07825 */ /* 0x010fc800078e02e0 */
[C---:B------:R-:W-:Y:S01]  /*2b110*/  IMAD.WIDE R90, R2.reuse, 0x4, R90 ;  /* 0x00000004025a7825 */ /* 0x040fe200078e025a */
[----:B------:R4:W-:Y:S04]  /*2b120*/  STL.64 [R1+0xb98], R224 ;  /* 0x000b98e001007387 */ /* 0x0009e80000100a00 */
[----:B------:R3:W-:Y:S04]  /*2b130*/  STL.64 [R1+0x770], R90 ;  /* 0x0007705a01007387 */ /* 0x0007e80000100a00 */
[----:B-1----:R-:W2:Y:S01]  /*2b140*/  LDL.LU.64 R238, [R1+0x1c8] ;  /* 0x0001c80001ee7983 */ /* 0x002ea20000300a00 */
[----:B------:R-:W-:Y:S01]  /*2b150*/  IADD3 R252, PT, PT, R85, -0x328, RZ ;  /* 0xfffffcd855fc7810 */ /* 0x000fe20007ffe0ff */
[----:B---3--:R-:W-:-:S02]  /*2b160*/  IMAD.WIDE R232, R2, 0x4, R232 ;  /* 0x0000000402e87825 */ /* 0x008fc400078e02e8 */
[----:B------:R-:W-:Y:S04]  /*2b170*/  LDGSTS.E [R93+-0x36a00], desc[UR16][R224.64], !P5 ;  /* 0xc9600000e05d7fae */ /* 0x000fe8000e9a1010 */
[----:B-----5:R-:W3:Y:S01]  /*2b180*/  LDL.LU.64 R228, [R1+0x1c0] ;  /* 0x0001c00001e47983 */ /* 0x020ee20000300a00 */
[----:B------:R-:W-:Y:S01]  /*2b190*/  ISETP.GE.U32.AND P5, PT, R252, 0x7ffffc59, PT ;  /* 0x7ffffc59fc00780c */ /* 0x000fe20003fa6070 */
[----:B------:R-:W1:Y:S02]  /*2b1a0*/  LDC R85, c[0x0][0x3a0] ;  /* 0x0000e800ff557b82 */ /* 0x000e640000000800 */
[----:B------:R5:W-:Y:S04]  /*2b1b0*/  LDGSTS.E [R0+-0x36800], desc[UR16][R90.64], !P1 ;  /* 0xc98000005a007fae */ /* 0x000be8000c9a1010 */
[----:B----4-:R-:W4:Y:S01]  /*2b1c0*/  LDL.LU.64 R224, [R1+0x1b8] ;  /* 0x0001b80001e07983 */ /* 0x010f220000300a00 */
[----:B------:R-:W-:Y:S01]  /*2b1d0*/  IADD3 R252, PT, PT, R88, -0x32a, RZ ;  /* 0xfffffcd658fc7810 */ /* 0x000fe20007ffe0ff */
[----:B------:R-:W-:-:S02]  /*2b1e0*/  IMAD.WIDE R88, R2, 0x4, R234 ;  /* 0x0000000402587825 */ /* 0x000fc400078e02ea */
[----:B------:R5:W-:Y:S02]  /*2b1f0*/  STL.64 [R1+0xb90], R232 ;  /* 0x000b90e801007387 */ /* 0x000be40000100a00 */
[----:B-----5:R-:W-:Y:S02]  /*2b200*/  IMAD.WIDE R90, R2, 0x4, R236 ;  /* 0x00000004025a7825 */ /* 0x020fe400078e02ec */
[----:B------:R-:W-:Y:S04]  /*2b210*/  LDGSTS.E [R133+-0x36600], desc[UR16][R232.64], !P1 ;  /* 0xc9a00000e8857fae */ /* 0x000fe8000c9a1010 */
[----:B------:R5:W-:Y:S04]  /*2b220*/  STL.64 [R1+0x768], R90 ;  /* 0x0007685a01007387 */ /* 0x000be80000100a00 */
[----:B------:R1:W-:Y:S04]  /*2b230*/  STL.64 [R1+0xb88], R88 ;  /* 0x000b885801007387 */ /* 0x0003e80000100a00 */
[----:B------:R-:W4:Y:S04]  /*2b240*/  LDL.LU.64 R232, [R1+0x1b0] ;  /* 0x0001b00001e87983 */ /* 0x000f280000300a00 */
[----:B------:R5:W-:Y:S01]  /*2b250*/  LDGSTS.E [R93+-0x36400], desc[UR16][R90.64], !P5 ;  /* 0xc9c000005a5d7fae */ /* 0x000be2000e9a1010 */
[----:B------:R-:W-:-:S02]  /*2b260*/  ISETP.GE.U32.AND P4, PT, R87, 0x7ffffc58, PT ;  /* 0x7ffffc585700780c */ /* 0x000fc40003f86070 */
[----:B------:R-:W-:Y:S01]  /*2b270*/  ISETP.GE.U32.AND P6, PT, R252, 0x7ffffc57, PT ;  /* 0x7ffffc57fc00780c */ /* 0x000fe20003fc6070 */
[----:B------:R-:W-:Y:S01]  /*2b280*/  LDGSTS.E [R0+-0x36200], desc[UR16][R88.64], !P5 ;  /* 0xc9e0000058007fae */ /* 0x000fe2000e9a1010 */
[C---:B--2---:R-:W-:Y:S01]  /*2b290*/  IMAD.WIDE R236, R2.reuse, 0x4, R230 ;  /* 0x0000000402ec7825 */ /* 0x044fe200078e02e6 */
[----:B------:R-:W2:Y:S02]  /*2b2a0*/  LDC R87, c[0x0][0x3a0] ;  /* 0x0000e800ff577b82 */ /* 0x000ea40000000800 */
[----:B------:R-:W2:Y:S04]  /*2b2b0*/  LDL.LU.64 R230, [R1+0x1a8] ;  /* 0x0001a80001e67983 */ /* 0x000ea80000300a00 */
[----:B------:R-:W-:Y:S01]  /*2b2c0*/  STL.64 [R1+0x760], R236 ;  /* 0x000760ec01007387 */ /* 0x000fe20000100a00 */
[----:B-----5:R-:W-:-:S03]  /*2b2d0*/  IMAD.WIDE R90, R2, 0x4, R226 ;  /* 0x00000004025a7825 */ /* 0x020fc600078e02e2 */
[----:B------:R-:W5:Y:S04]  /*2b2e0*/  LDL.LU.64 R234, [R1+0x1a0] ;  /* 0x0001a00001ea7983 */ /* 0x000f680000300a00 */
[----:B------:R-:W5:Y:S04]  /*2b2f0*/  LDL.LU.64 R226, [R1+0x198] ;  /* 0x0001980001e27983 */ /* 0x000f680000300a00 */
[----:B------:R1:W-:Y:S01]  /*2b300*/  LDGSTS.E [R133+-0x36000], desc[UR16][R236.64], !P4 ;  /* 0xca000000ec857fae */ /* 0x0003e2000e1a1010 */
[----:B------:R-:W-:Y:S02]  /*2b310*/  VIADD R252, R84, 0xfffffcd5 ;  /* 0xfffffcd554fc7836 */ /* 0x000fe40000000000 */
[----:B------:R-:W2:Y:S01]  /*2b320*/  LDC R84, c[0x0][0x3a0] ;  /* 0x0000e800ff547b82 */ /* 0x000ea20000000800 */
[----:B------:R3:W-:Y:S04]  /*2b330*/  STL.64 [R1+0xb80], R90 ;  /* 0x000b805a01007387 */ /* 0x0007e80000100a00 */
[----:B------:R3:W-:Y:S01]  /*2b340*/  LDGSTS.E [R93+-0x35e00], desc[UR16][R90.64], !P4 ;  /* 0xca2000005a5d7fae */ /* 0x0007e2000e1a1010 */
[----:B------:R-:W-:-:S02]  /*2b350*/  ISETP.GE.U32.AND P1, PT, R252, 0x7ffffc56, PT ;  /* 0x7ffffc56fc00780c */ /* 0x000fc40003f26070 */
[----:B------:R-:W-:Y:S01]  /*2b360*/  IADD3 R252, PT, PT, R86, -0x32c, RZ ;  /* 0xfffffcd456fc7810 */ /* 0x000fe20007ffe0ff */
[----:B-1----:R-:W-:Y:S01]  /*2b370*/  VIADD R133, R85, 0xfffffcd3 ;  /* 0xfffffcd355857836 */ /* 0x002fe20000000000 */
[----:B------:R-:W1:Y:S02]  /*2b380*/  LDC R86, c[0x0][0x3a0] ;  /* 0x0000e800ff567b82 */ /* 0x000e640000000800 */
[----:B------:R-:W-:Y:S01]  /*2b390*/  ISETP.GE.U32.AND P5, PT, R252, 0x7ffffc55, PT ;  /* 0x7ffffc55fc00780c */ /* 0x000fe20003fa6070 */
[----:B------:R-:W-:-:S05]  /*2b3a0*/  IMAD.WIDE R88, R2, 0x4, R238 ;  /* 0x0000000402587825 */ /* 0x000fca00078e02ee */
[----:B------:R-:W1:Y:S01]  /*2b3b0*/  LDC R85, c[0x0][0x3a0] ;  /* 0x0000e800ff557b82 */ /* 0x000e620000000800 */
[----:B------:R4:W-:Y:S04]  /*2b3c0*/  STL.64 [R1+0x758], R88 ;  /* 0x0007585801007387 */ /* 0x0009e80000100a00 */
[----:B------:R4:W-:Y:S01]  /*2b3d0*/  LDGSTS.E [R0+-0x35c00], desc[UR16][R88.64], !P6 ;  /* 0xca40000058007fae */ /* 0x0009e2000f1a1010 */
[----:B------:R-:W-:Y:S01]  /*2b3e0*/  ISETP.GE.U32.AND P4, PT, R133, 0x7ffffc54, PT ;  /* 0x7ffffc548500780c */ /* 0x000fe20003f86070 */
[C---:B------:R-:W-:Y:S01]  /*2b3f0*/  VIADD R133, R82.reuse, 0x100000 ;  /* 0x0010000052857836 */ /* 0x040fe20000000000 */
[----:B------:R-:W-:Y:S01]  /*2b400*/  IADD3 R252, PT, PT, R82, 0x100000, RZ ;  /* 0x0010000052fc7810 */ /* 0x000fe20007ffe0ff */
[----:B---3--:R-:W-:-:S04]  /*2b410*/  IMAD.WIDE R90, R2, 0x4, R228 ;  /* 0x00000004025a7825 */ /* 0x008fc800078e02e4 */
[C---:B----4-:R-:W-:Y:S01]  /*2b420*/  IMAD.WIDE R88, R2.reuse, 0x4, R224 ;  /* 0x0000000402587825 */ /* 0x050fe200078e02e0 */
[----:B------:R5:W-:Y:S04]  /*2b430*/  STL.64 [R1+0xb78], R90 ;  /* 0x000b785a01007387 */ /* 0x000be80000100a00 */
[----:B------:R3:W-:Y:S04]  /*2b440*/  STL.64 [R1+0x750], R88 ;  /* 0x0007505801007387 */ /* 0x0007e80000100a00 */
[----:B------:R-:W4:Y:S04]  /*2b450*/  LDL.LU.64 R224, [R1+0x190] ;  /* 0x0001900001e07983 */ /* 0x000f280000300a00 */
[----:B------:R-:W4:Y:S04]  /*2b460*/  LDL.LU.64 R236, [R1+0x188] ;  /* 0x0001880001ec7983 */ /* 0x000f280000300a00 */
[----:B------:R-:W4:Y:S01]  /*2b470*/  LDL.LU.64 R228, [R1+0x180] ;  /* 0x0001800001e47983 */ /* 0x000f220000300a00 */
[----:B------:R-:W-:-:S03]  /*2b480*/  IMAD.WIDE R232, R2, 0x4, R232 ;  /* 0x0000000402e87825 */ /* 0x000fc600078e02e8 */
[----:B------:R5:W-:Y:S04]  /*2b490*/  LDGSTS.E [R93+-0x35a00], desc[UR16][R90.64], !P6 ;  /* 0xca6000005a5d7fae */ /* 0x000be8000f1a1010 */
[----:B------:R3:W-:Y:S04]  /*2b4a0*/  LDGSTS.E [R0+-0x35800], desc[UR16][R88.64], !P1 ;  /* 0xca80000058007fae */ /* 0x0007e8000c9a1010 */
[----:B------:R1:W-:Y:S04]  /*2b4b0*/  STL.64 [R1+0xb70], R232 ;  /* 0x000b70e801007387 */ /* 0x0003e80000100a00 */
[----:B------:R1:W-:Y:S01]  /*2b4c0*/  LDGSTS.E [R252+-0x35600], desc[UR16][R232.64], !P1 ;  /* 0xcaa00000e8fc7fae */ /* 0x0003e2000c9a1010 */
[----:B--2---:R-:W-:-:S05]  /*2b4d0*/  IMAD.WIDE R230, R2, 0x4, R230 ;  /* 0x0000000402e67825 */ /* 0x004fca00078e02e6 */
[----:B------:R-:W-:Y:S01]  /*2b4e0*/  LDGSTS.E [R133+-0x35400], desc[UR16][R230.64], !P5 ;  /* 0xcac00000e6857fae */ /* 0x000fe2000e9a1010 */
[----:B-----5:R-:W-:-:S04]  /*2b4f0*/  IMAD.WIDE R90, R2, 0x4, R234 ;  /* 0x00000004025a7825 */ /* 0x020fc800078e02ea */
[----:B---3--:R-:W-:Y:S01]  /*2b500*/  IMAD.WIDE R88, R2, 0x4, R226 ;  /* 0x0000000402587825 */ /* 0x008fe200078e02e2 */
[----:B-1----:R-:W-:Y:S01]  /*2b510*/  IADD3 R252, PT, PT, R84, -0x32e, RZ ;  /* 0xfffffcd254fc7810 */ /* 0x002fe20007ffe0ff */
[----:B------:R-:W2:Y:S01]  /*2b520*/  LDL.LU.64 R226, [R1+0x178] ;  /* 0x0001780001e27983 */ /* 0x000ea20000300a00 */
[----:B------:R-:W1:Y:S03]  /*2b530*/  LDC R234, c[0x0][0x3a0] ;  /* 0x0000e800ffea7b82 */ /* 0x000e660000000800 */
[----:B------:R3:W-:Y:S04]  /*2b540*/  STL.64 [R1+0x748], R230 ;  /* 0x000748e601007387 */ /* 0x0007e80000100a00 */
[----:B------:R5:W-:Y:S01]  /*2b550*/  STL.64 [R1+0xb68], R90 ;  /* 0x000b685a01007387 */ /* 0x000be20000100a00 */
[----:B------:R-:W1:Y:S03]  /*2b560*/  LDC R84, c[0x0][0x3a0] ;  /* 0x0000e800ff547b82 */ /* 0x000e660000000800 */
[----:B------:R1:W-:Y:S04]  /*2b570*/  STL.64 [R1+0x740], R88 ;  /* 0x0007405801007387 */ /* 0x0003e80000100a00 */
[----:B------:R-:W2:Y:S04]  /*2b580*/  LDL.LU.64 R232, [R1+0x170] ;  /* 0x0001700001e87983 */ /* 0x000ea80000300a00 */
[----:B---3--:R-:W3:Y:S01]  /*2b590*/  LDL.LU.64 R230, [R1+0x168] ;  /* 0x0001680001e67983 */ /* 0x008ee20000300a00 */
[----:B------:R-:W-:-:S03]  /*2b5a0*/  ISETP.GE.U32.AND P1, PT, R252, 0x7ffffc53, PT ;  /* 0x7ffffc53fc00780c */ /* 0x000fc60003f26070 */
[----:B------:R-:W-:Y:S04]  /*2b5b0*/  LDGSTS.E [R93+-0x35200], desc[UR16][R90.64], !P5 ;  /* 0xcae000005a5d7fae */ /* 0x000fe8000e9a1010 */
[----:B------:R-:W-:Y:S01]  /*2b5c0*/  LDGSTS.E [R0+-0x35000], desc[UR16][R88.64], !P4 ;  /* 0xcb00000058007fae */ /* 0x000fe2000e1a1010 */
[----:B------:R-:W-:-:S03]  /*2b5d0*/  VIADD R252, R87, 0xfffffcd1 ;  /* 0xfffffcd157fc7836 */ /* 0x000fc60000000000 */
[----:B-----5:R-:W5:Y:S02]  /*2b5e0*/  LDL.LU.64 R90, [R1+0x160] ;  /* 0x00016000015a7983 */ /* 0x020f640000300a00 */
[----:B------:R-:W-:Y:S02]  /*2b5f0*/  ISETP.GE.U32.AND P5, PT, R252, 0x7ffffc52, PT ;  /* 0x7ffffc52fc00780c */ /* 0x000fe40003fa6070 */
[----:B------:R-:W-:Y:S02]  /*2b600*/  IADD3 R252, PT, PT, R85, -0x330, RZ ;  /* 0xfffffcd055fc7810 */ /* 0x000fe40007ffe0ff */
[----:B------:R-:W1:Y:S01]  /*2b610*/  LDC R85, c[0x0][0x3a0] ;  /* 0x0000e800ff557b82 */ /* 0x000e620000000800 */
[----:B----4-:R-:W-:-:S04]  /*2b620*/  IMAD.WIDE R224, R2, 0x4, R224 ;  /* 0x0000000402e07825 */ /* 0x010fc800078e02e0 */
[C---:B------:R-:W-:Y:S01]  /*2b630*/  IMAD.WIDE R236, R2.reuse, 0x4, R236 ;  /* 0x0000000402ec7825 */ /* 0x040fe200078e02ec */
[----:B------:R4:W-:Y:S03]  /*2b640*/  STL.64 [R1+0xb60], R224 ;  /* 0x000b60e001007387 */ /* 0x0009e60000100a00 */
[----:B------:R-:W-:Y:S01]  /*2b650*/  IMAD.WIDE R228, R2, 0x4, R228 ;  /* 0x0000000402e47825 */ /* 0x000fe200078e02e4 */
[----:B-1----:R-:W5:Y:S04]  /*2b660*/  LDL.LU.64 R88, [R1+0x158] ;  /* 0x0001580001587983 */ /* 0x002f680000300a00 */
[----:B------:R-:W-:Y:S04]  /*2b670*/  STL.64 [R1+0x738], R236 ;  /* 0x000738ec01007387 */ /* 0x000fe80000100a00 */
[----:B------:R1:W-:Y:S04]  /*2b680*/  STL.64 [R1+0xb58], R228 ;  /* 0x000b58e401007387 */ /* 0x0003e80000100a00 */
[----:B------:R-:W5:Y:S04]  /*2b690*/  LDL.LU.64 R238, [R1+0x150] ;  /* 0x0001500001ee7983 */ /* 0x000f680000300a00 */
[----:B------:R-:W-:Y:S04]  /*2b6a0*/  LDGSTS.E [R133+-0x34e00], desc[UR16][R224.64], !P4 ;  /* 0xcb200000e0857fae */ /* 0x000fe8000e1a1010 */
[----:B------:R2:W-:Y:S04]  /*2b6b0*/  LDGSTS.E [R93+-0x34c00], desc[UR16][R236.64], !P1 ;  /* 0xcb400000ec5d7fae */ /* 0x0005e8000c9a1010 */
[----:B------:R-:W-:Y:S04]  /*2b6c0*/  LDGSTS.E [R0+-0x34a00], desc[UR16][R228.64], !P1 ;  /* 0xcb600000e4007fae */ /* 0x000fe8000c9a1010 */
[----:B----4-:R-:W4:Y:S01]  /*2b6d0*/  LDL.LU.64 R224, [R1+0xf08] ;  /* 0x000f080001e07983 */ /* 0x010f220000300a00 */
[----:B------:R-:W-:Y:S01]  /*2b6e0*/  ISETP.GE.U32.AND P4, PT, R252, 0x7ffffc51, PT ;  /* 0x7ffffc51fc00780c */ /* 0x000fe20003f86070 */
[----:B------:R-:W-:-:S02]  /*2b6f0*/  VIADD R252, R86, 0xfffffccf ;  /* 0xfffffccf56fc7836 */ /* 0x000fc40000000000 */
[----:B-1----:R-:W4:Y:S01]  /*2b700*/  LDL.LU.64 R228, [R1+0x148] ;  /* 0x0001480001e47983 */ /* 0x002f220000300a00 */
[----:B--2---:R-:W-:-:S03]  /*2b710*/  IMAD.WIDE R236, R2, 0x4, R226 ;  /* 0x0000000402ec7825 */ /* 0x004fc600078e02e2 */
[----:B------:R-:W2:Y:S04]  /*2b720*/  LDL.LU.64 R226, [R1+0x140] ;  /* 0x0001400001e27983 */ /* 0x000ea80000300a00 */
[----:B------:R-:W-:Y:S04]  /*2b730*/  STL.64 [R1+0x730], R236 ;  /* 0x000730ec01007387 */ /* 0x000fe80000100a00 */
[----:B------:R1:W-:Y:S01]  /*2b740*/  LDGSTS.E [R133+-0x34800], desc[UR16][R236.64], !P5 ;  /* 0xcb800000ec857fae */ /* 0x0003e2000e9a1010 */
[----:B---3--:R-:W-:-:S03]  /*2b750*/  IMAD.WIDE R86, R2, 0x4, R230 ;  /* 0x0000000402567825 */ /* 0x008fc600078e02e6 */
[----:B------:R-:W3:Y:S01]  /*2b760*/  LDL.LU.64 R230, [R1+0x138] ;  /* 0x0001380001e67983 */ /* 0x000ee20000300a00 */
[----:B------:R-:W-:Y:S01]  /*2b770*/  IMAD.WIDE R232, R2, 0x4, R232 ;  /* 0x0000000402e87825 */ /* 0x000fe200078e02e8 */
[----:B-1----:R-:W-:Y:S02]  /*2b780*/  IADD3 R133, PT, PT, R234, -0x332, RZ ;  /* 0xfffffcceea857810 */ /* 0x002fe40007ffe0ff */
[----:B------:R-:W1:Y:S02]  /*2b790*/  LDC R234, c[0x0][0x3a0] ;  /* 0x0000e800ffea7b82 */ /* 0x000e640000000800 */
[----:B------:R-:W-:Y:S01]  /*2b7a0*/  LDGSTS.E [R93+-0x34600], desc[UR16][R232.64], !P5 ;  /* 0xcba00000e85d7fae */ /* 0x000fe2000e9a1010 */
[----:B------:R-:W-:-:S03]  /*2b7b0*/  ISETP.GE.U32.AND P5, PT, R252, 0x7ffffc50, PT ;  /* 0x7ffffc50fc00780c */ /* 0x000fc60003fa6070 */
[----:B------:R5:W-:Y:S01]  /*2b7c0*/  STL.64 [R1+0xb50], R232 ;  /* 0x000b50e801007387 */ /* 0x000be20000100a00 */
[----:B------:R-:W-:-:S03]  /*2b7d0*/  ISETP.GE.U32.AND P1, PT, R133, 0x7ffffc4f, PT ;  /* 0x7ffffc4f8500780c */ /* 0x000fc60003f26070 */
[----:B------:R1:W-:Y:S01]  /*2b7e0*/  STL.64 [R1+0x720], R86 ;  /* 0x0007205601007387 */ /* 0x0003e20000100a00 */
[----:B------:R-:W-:Y:S01]  /*2b7f0*/  IADD3 R133, PT, PT, R82, 0x100000, RZ ;  /* 0x0010000052857810 */ /* 0x000fe20007ffe0ff */
[C---:B-----5:R-:W-:Y:S02]  /*2b800*/  IMAD.WIDE R90, R2.reuse, 0x4, R90 ;  /* 0x00000004025a7825 */ /* 0x060fe400078e025a */
[----:B------:R1:W-:Y:S04]  /*2b810*/  LDGSTS.E [R0+-0x34400], desc[UR16][R86.64], !P4 ;  /* 0xcbc0000056007fae */ /* 0x0003e8000e1a1010 */
[----:B------:R-:W5:Y:S04]  /*2b820*/  LDL.LU.64 R232, [R1+0x130] ;  /* 0x0001300001e87983 */ /* 0x000f680000300a00 */
[----:B------:R-:W5:Y:S04]  /*2b830*/  LDL.LU.64 R236, [R1+0x128] ;  /* 0x0001280001ec7983 */ /* 0x000f680000300a00 */
[----:B------:R-:W-:Y:S04]  /*2b840*/  STL.64 [R1+0xb48], R90 ;  /* 0x000b485a01007387 */ /* 0x000fe80000100a00 */
[----:B------:R-:W-:Y:S01]  /*2b850*/  LDGSTS.E [R133+-0x34200], desc[UR16][R90.64], !P4 ;  /* 0xcbe000005a857fae */ /* 0x000fe2000e1a1010 */
[----:B------:R-:W-:-:S05]  /*2b860*/  IMAD.WIDE R88, R2, 0x4, R88 ;  /* 0x0000000402587825 */ /* 0x000fca00078e0258 */
[----:B------:R-:W-:Y:S04]  /*2b870*/  STL.64 [R1+0x718], R88 ;  /* 0x0007185801007387 */ /* 0x000fe80000100a00 */
[----:B------:R-:W-:Y:S01]  /*2b880*/  LDGSTS.E [R93+-0x34000], desc[UR16][R88.64], !P5 ;  /* 0xcc000000585d7fae */ /* 0x000fe2000e9a1010 */
[----:B-1----:R-:W-:-:S05]  /*2b890*/  IMAD.WIDE R86, R2, 0x4, R238 ;  /* 0x0000000402567825 */ /* 0x002fca00078e02ee */
[----:B------:R4:W-:Y:S04]  /*2b8a0*/  STL.64 [R1+0xb40], R86 ;  /* 0x000b405601007387 */ /* 0x0009e80000100a00 */
[----:B------:R4:W-:Y:S02]  /*2b8b0*/  LDGSTS.E [R0+-0x33e00], desc[UR16][R86.64], !P5 ;  /* 0xcc20000056007fae */ /* 0x0009e4000e9a1010 */
[C---:B----4-:R-:W-:Y:S02]  /*2b8c0*/  IMAD.WIDE R86, R2.reuse, 0x4, R228 ;  /* 0x0000000402567825 */ /* 0x050fe400078e02e4 */
[----:B------:R-:W4:Y:S04]  /*2b8d0*/  LDL.LU.64 R228, [R1+0x120] ;  /* 0x0001200001e47983 */ /* 0x000f280000300a00 */
[----:B------:R1:W-:Y:S04]  /*2b8e0*/  STL.64 [R1+0x710], R86 ;  /* 0x0007105601007387 */ /* 0x0003e80000100a00 */
[----:B------:R-:W-:Y:S01]  /*2b8f0*/  LDGSTS.E [R133+-0x33c00], desc[UR16][R86.64], !P1 ;  /* 0xcc40000056857fae */ /* 0x000fe2000c9a1010 */
[----:B--2---:R-:W-:-:S03]  /*2b900*/  IMAD.WIDE R90, R2, 0x4, R226 ;  /* 0x00000004025a7825 */ /* 0x004fc600078e02e2 */
[----:B------:R-:W2:Y:S04]  /*2b910*/  LDL.LU.64 R226, [R1+0x118] ;  /* 0x0001180001e27983 */ /* 0x000ea80000300a00 */
[----:B------:R1:W-:Y:S01]  /*2b920*/  STL.64 [R1+0xb38], R90 ;  /* 0x000b385a01007387 */ /* 0x0003e20000100a00 */
[----:B------:R-:W-:Y:S02]  /*2b930*/  VIADD R252, R84, 0xfffffccd ;  /* 0xfffffccd54fc7836 */ /* 0x000fe40000000000 */
[----:B------:R-:W4:Y:S01]  /*2b940*/  LDC R84, c[0x0][0x3a0] ;  /* 0x0000e800ff547b82 */ /* 0x000f220000000800 */
[----:B------:R1:W-:Y:S01]  /*2b950*/  LDGSTS.E [R93+-0x33a00], desc[UR16][R90.64], !P1 ;  /* 0xcc6000005a5d7fae */ /* 0x0003e2000c9a1010 */
[----:B---3--:R-:W-:-:S03]  /*2b960*/  IMAD.WIDE R88, R2, 0x4, R230 ;  /* 0x0000000402587825 */ /* 0x008fc600078e02e6 */
[----:B------:R-:W3:Y:S04]  /*2b970*/  LDL.LU.64 R230, [R1+0x110] ;  /* 0x0001100001e67983 */ /* 0x000ee80000300a00 */
[----:B-1----:R-:W2:Y:S01]  /*2b980*/  LDL.LU.64 R86, [R1+0x108] ;  /* 0x0001080001567983 */ /* 0x002ea20000300a00 */
[----:B------:R-:W-:Y:S01]  /*2b990*/  ISETP.GE.U32.AND P6, PT, R252, 0x7ffffc4e, PT ;  /* 0x7ffffc4efc00780c */ /* 0x000fe20003fc6070 */
[----:B------:R-:W-:Y:S02]  /*2b9a0*/  VIADD R252, R85, 0xfffffccc ;  /* 0xfffffccc55fc7836 */ /* 0x000fe40000000000 */
[----:B------:R1:W-:Y:S01]  /*2b9b0*/  STL.64 [R1+0x708], R88 ;  /* 0x0007085801007387 */ /* 0x0003e20000100a00 */
[----:B------:R-:W1:Y:S02]  /*2b9c0*/  LDC R85, c[0x0][0x3a0] ;  /* 0x0000e800ff557b82 */ /* 0x000e640000000800 */
[----:B------:R-:W-:-:S02]  /*2b9d0*/  ISETP.GE.U32.AND P4, PT, R252, 0x7ffffc4d, PT ;  /* 0x7ffffc4dfc00780c */ /* 0x000fc40003f86070 */
[----:B------:R-:W-:-:S05]  /*2b9e0*/  IADD3 R252, PT, PT, R234, -0x335, RZ ;  /* 0xfffffccbeafc7810 */ /* 0x000fca0007ffe0ff */
[----:B------:R1:W-:Y:S01]  /*2b9f0*/  LDGSTS.E [R0+-0x33800], desc[UR16][R88.64], !P6 ;  /* 0xcc80000058007fae */ /* 0x0003e2000f1a1010 */
[----:B-----5:R-:W-:-:S04]  /*2ba00*/  IMAD.WIDE R232, R2, 0x4, R232 ;  /* 0x0000000402e87825 */ /* 0x020fc800078e02e8 */
[C---:B------:R-:W-:Y:S01]  /*2ba10*/  IMAD.WIDE R90, R2.reuse, 0x4, R236 ;  /* 0x00000004025a7825 */ /* 0x040fe200078e02ec */
[----:B------:R5:W-:Y:S04]  /*2ba20*/  STL.64 [R1+0xb30], R232 ;  /* 0x000b30e801007387 */ /* 0x000be80000100a00 */
[----:B------:R3:W-:Y:S01]  /*2ba30*/  STL.64 [R1+0x700], R90 ;  /* 0x0007005a01007387 */ /* 0x0007e20000100a00 */
[----:B----4-:R-:W-:-:S03]  /*2ba40*/  IMAD.WIDE R228, R2, 0x4, R228 ;  /* 0x0000000402e47825 */ /* 0x010fc600078e02e4 */
[----:B------:R-:W4:Y:S01]  /*2ba50*/  LDL.LU.64 R236, [R1+0x100] ;  /* 0x0001000001ec7983 */ /* 0x000f220000300a00 */
[----:B------:R-:W-:-:S03]  /*2ba60*/  VIADD R133, R84, 0xfffffcca ;  /* 0xfffffcca54857836 */ /* 0x000fc60000000000 */
[----:B------:R-:W4:Y:S01]  /*2ba70*/  LDL.LU.64 R234, [R1+0xf8] ;  /* 0x0000f80001ea7983 */ /* 0x000f220000300a00 */
[----:B------:R-:W-:Y:S01]  /*2ba80*/  ISETP.GE.U32.AND P5, PT, R252, 0x7ffffc4c, PT ;  /* 0x7ffffc4cfc00780c */ /* 0x000fe20003fa6070 */
[----:B-1----:R-:W1:Y:S02]  /*2ba90*/  LDC R89, c[0x0][0x3a0] ;  /* 0x0000e800ff597b82 */ /* 0x002e640000000800 */
[----:B------:R-:W4:Y:S04]  /*2baa0*/  LDL.LU.64 R238, [R1+0xf0] ;  /* 0x0000f00001ee7983 */ /* 0x000f280000300a00 */
[----:B------:R-:W-:Y:S02]  /*2bab0*/  LDGSTS.E [R93+-0x33600], desc[UR16][R232.64], !P6 ;  /* 0xcca00000e85d7fae */ /* 0x000fe4000f1a1010 */
[----:B------:R-:W1:Y:S02]  /*2bac0*/  LDC R88, c[0x0][0x3a0] ;  /* 0x0000e800ff587b82 */ /* 0x000e640000000800 */
[----:B------:R3:W-:Y:S06]  /*2bad0*/  LDGSTS.E [R0+-0x33400], desc[UR16][R90.64], !P4 ;  /* 0xccc000005a007fae */ /* 0x0007ec000e1a1010 */
[----:B------:R-:W1:Y:S01]  /*2bae0*/  LDC R84, c[0x0][0x3a0] ;  /* 0x0000e800ff547b82 */ /* 0x000e620000000800 */
[----:B-----5:R-:W5:Y:S04]  /*2baf0*/  LDL.LU.64 R232, [R1+0xe8] ;  /* 0x0000e80001e87983 */ /* 0x020f680000300a00 */
[----:B------:R-:W-:Y:S01]  /*2bb00*/  STL.64 [R1+0xb28], R228 ;  /* 0x000b28e401007387 */ /* 0x000fe20000100a00 */
[----:B---3--:R-:W-:-:S03]  /*2bb10*/  IMAD.WIDE R90, R2, 0x4, R230 ;  /* 0x00000004025a7825 */ /* 0x008fc600078e02e6 */
[----:B------:R-:W3:Y:S01]  /*2bb20*/  LDL.LU.64 R230, [R1+0xe0] ;  /* 0x0000e00001e67983 */ /* 0x000ee20000300a00 */
[----:B------:R-:W-:Y:S01]  /*2bb30*/  ISETP.GE.U32.AND P1, PT, R133, 0x7ffffc4b, PT ;  /* 0x7ffffc4b8500780c */ /* 0x000fe20003f26070 */
[C---:B------:R-:W-:Y:S01]  /*2bb40*/  VIADD R133, R82.reuse, 0x100000 ;  /* 0x0010000052857836 */ /* 0x040fe20000000000 */
[----:B------:R-:W-:Y:S01]  /*2bb50*/  IADD3 R252, PT, PT, R82, 0x100000, RZ ;  /* 0x0010000052fc7810 */ /* 0x000fe20007ffe0ff */
[----:B--2---:R-:W-:-:S04]  /*2bb60*/  IMAD.WIDE R226, R2, 0x4, R226 ;  /* 0x0000000402e27825 */ /* 0x004fc800078e02e2 */
[----:B------:R-:W-:Y:S01]  /*2bb70*/  IMAD.WIDE R86, R2, 0x4, R86 ;  /* 0x0000000402567825 */ /* 0x000fe200078e0256 */
[----:B------:R2:W-:Y:S04]  /*2bb80*/  LDGSTS.E [R252+-0x33200], desc[UR16][R228.64], !P4 ;  /* 0xcce00000e4fc7fae */ /* 0x0005e8000e1a1010 */
[----:B------:R-:W-:Y:S04]  /*2bb90*/  STL.64 [R1+0x6f8], R226 ;  /* 0x0006f8e201007387 */ /* 0x000fe80000100a00 */
[----:B------:R-:W-:Y:S04]  /*2bba0*/  LDGSTS.E [R133+-0x33000], desc[UR16][R226.64], !P5 ;  /* 0xcd000000e2857fae */ /* 0x000fe8000e9a1010 */
[----:B------:R1:W-:Y:S04]  /*2bbb0*/  STL.64 [R1+0xb20], R90 ;  /* 0x000b205a01007387 */ /* 0x0003e80000100a00 */
[----:B------:R1:W-:Y:S04]  /*2bbc0*/  LDGSTS.E [R93+-0x32e00], desc[UR16][R90.64], !P5 ;  /* 0xcd2000005a5d7fae */ /* 0x0003e8000e9a1010 */
[----:B------:R1:W-:Y:S04]  /*2bbd0*/  STL.64 [R1+0x6e8], R86 ;  /* 0x0006e85601007387 */ /* 0x0003e80000100a00 */
[----:B------:R-:W-:Y:S01]  /*2bbe0*/  LDGSTS.E [R0+-0x32c00], desc[UR16][R86.64], !P1 ;  /* 0xcd40000056007fae */ /* 0x000fe2000c9a1010 */
[----:B--2---:R-:W-:-:S02]  /*2bbf0*/  IADD3 R252, PT, PT, R85, -0x337, RZ ;  /* 0xfffffcc955fc7810 */ /* 0x004fc40007ffe0ff */
[----:B------:R-:W2:Y:S08]  /*2bc00*/  LDC R85, c[0x0][0x3a0] ;  /* 0x0000e800ff557b82 */ /* 0x000eb00000000800 */
[----:B-1----:R-:W1:Y:S01]  /*2bc10*/  LDC R91, c[0x0][0x3a0] ;  /* 0x0000e800ff5b7b82 */ /* 0x002e620000000800 */
[----:B------:R-:W2:Y:S04]  /*2bc20*/  LDL.LU.64 R86, [R1+0xd8] ;  /* 0x0000d80001567983 */ /* 0x000ea80000300a00 */
[----:B------:R-:W2:Y:S04]  /*2bc30*/  LDL.LU.64 R226, [R1+0xd0] ;  /* 0x0000d00001e27983 */ /* 0x000ea80000300a00 */
[----:B------:R-:W2:Y:S01]  /*2bc40*/  LDL.LU.64 R228, [R1+0xc8] ;  /* 0x0000c80001e47983 */ /* 0x000ea20000300a00 */
[----:B------:R-:W-:Y:S01]  /*2bc50*/  ISETP.GE.U32.AND P5, PT, R252, 0x7ffffc4a, PT ;  /* 0x7ffffc4afc00780c */ /* 0x000fe20003fa6070 */
[----:B------:R-:W-:Y:S01]  /*2bc60*/  VIADD R90, R89, 0xfffffcc8 ;  /* 0xfffffcc8595a7836 */ /* 0x000fe20000000000 */
[----:B------:R-:W-:Y:S01]  /*2bc70*/  IADD3 R252, PT, PT, R88, -0x339, RZ ;  /* 0xfffffcc758fc7810 */ /* 0x000fe20007ffe0ff */
[----:B----4-:R-:W-:-:S04]  /*2bc80*/  IMAD.WIDE R236, R2, 0x4, R236 ;  /* 0x0000000402ec7825 */ /* 0x010fc800078e02ec */
[C---:B------:R-:W-:Y:S01]  /*2bc90*/  IMAD.WIDE R234, R2.reuse, 0x4, R234 ;  /* 0x0000000402ea7825 */ /* 0x040fe200078e02ea */
[----:B------:R-:W-:Y:S03]  /*2bca0*/  STL.64 [R1+0xb18], R236 ;  /* 0x000b18ec01007387 */ /* 0x000fe60000100a00 */
[C---:B------:R-:W-:Y:S01]  /*2bcb0*/  IMAD.WIDE R88, R2.reuse, 0x4, R238 ;  /* 0x0000000402587825 */ /* 0x040fe200078e02ee */
[----:B------:R-:W-:Y:S04]  /*2bcc0*/  LDGSTS.E [R133+-0x32a00], desc[UR16][R236.64], !P1 ;  /* 0xcd600000ec857fae */ /* 0x000fe8000c9a1010 */
[----:B------:R5:W-:Y:S04]  /*2bcd0*/  STL.64 [R1+0x6e0], R234 ;  /* 0x0006e0ea01007387 */ /* 0x000be80000100a00 */
[----:B------:R5:W-:Y:S04]  /*2bce0*/  LDGSTS.E [R93+-0x32800], desc[UR16][R234.64], !P5 ;  /* 0xcd800000ea5d7fae */ /* 0x000be8000e9a1010 */
[----:B------:R4:W-:Y:S04]  /*2bcf0*/  STL.64 [R1+0xb10], R88 ;  /* 0x000b105801007387 */ /* 0x0009e80000100a00 */
[----:B------:R-:W-:Y:S01]  /*2bd00*/  LDGSTS.E [R0+-0x32600], desc[UR16][R88.64], !P5 ;  /* 0xcda0000058007fae */ /* 0x000fe2000e9a1010 */
[----:B-----5:R-:W-:-:S03]  /*2bd10*/  IMAD.WIDE R234, R2, 0x4, R232 ;  /* 0x0000000402ea7825 */ /* 0x020fc600078e02e8 */
[----:B----4-:R-:W4:Y:S04]  /*2bd20*/  LDL.LU.64 R88, [R1+0xc0] ;  /* 0x0000c00001587983 */ /* 0x010f280000300a00 */
[----:B------:R-:W5:Y:S04]  /*2bd30*/  LDL.LU.64 R238, [R1+0xb8] ;  /* 0x0000b80001ee7983 */ /* 0x000f680000300a00 */
[----:B------:R-:W-:Y:S04]  /*2bd40*/  STL.64 [R1+0x3c8], R234 ;  /* 0x0003c8ea01007387 */ /* 0x000fe80000100a00 */
[----:B------:R-:W5:Y:S01]  /*2bd50*/  LDL.LU.64 R236, [R1+0xb0] ;  /* 0x0000b00001ec7983 */ /* 0x000f620000300a00 */
[----:B---3--:R-:W-:-:S03]  /*2bd60*/  IMAD.WIDE R232, R2, 0x4, R230 ;  /* 0x0000000402e87825 */ /* 0x008fc600078e02e6 */
[----:B------:R-:W3:Y:S01]  /*2bd70*/  LDL.LU.64 R230, [R1+0xa8] ;  /* 0x0000a80001e67983 */ /* 0x000ee20000300a00 */
[----:B------:R-:W-:Y:S02]  /*2bd80*/  ISETP.GE.U32.AND P4, PT, R90, 0x7ffffc49, PT ;  /* 0x7ffffc495a00780c */ /* 0x000fe40003f86070 */
[----:B------:R-:W-:Y:S01]  /*2bd90*/  ISETP.GE.U32.AND P6, PT, R252, 0x7ffffc48, PT ;  /* 0x7ffffc48fc00780c */ /* 0x000fe20003fc6070 */
[----:B------:R-:W-:Y:S01]  /*2bda0*/  STL.64 [R1+0xb08], R232 ;  /* 0x000b08e801007387 */ /* 0x000fe20000100a00 */
[----:B------:R-:W1:Y:S09]  /*2bdb0*/  LDC R90, c[0x0][0x3a0] ;  /* 0x0000e800ff5a7b82 */ /* 0x000e720000000800 */
[----:B------:R-:W-:Y:S04]  /*2bdc0*/  LDGSTS.E [R133+-0x32400], desc[UR16][R234.64], !P4 ;  /* 0xcdc00000ea857fae */ /* 0x000fe8000e1a1010 */
[----:B------:R-:W-:Y:S01]  /*2bdd0*/  LDGSTS.E [R93+-0x32200], desc[UR16][R232.64], !P4 ;  /* 0xcde00000e85d7fae */ /* 0x000fe2000e1a1010 */
[----:B--2---:R-:W-:-:S04]  /*2bde0*/  IMAD.WIDE R86, R2, 0x4, R86 ;  /* 0x0000000402567825 */ /* 0x004fc800078e0256 */
[C---:B------:R-:W-:Y:S01]  /*2bdf0*/  IMAD.WIDE R226, R2.reuse, 0x4, R226 ;  /* 0x0000000402e27825 */ /* 0x040fe200078e02e2 */
[----:B------:R2:W-:Y:S04]  /*2be00*/  STL.64 [R1+0x6d8], R86 ;  /* 0x0006d85601007387 */ /* 0x0005e80000100a00 */
[----:B------:R2:W-:Y:S04]  /*2be10*/  LDGSTS.E [R0+-0x32000], desc[UR16][R86.64], !P6 ;  /* 0xce00000056007fae */ /* 0x0005e8000f1a1010 */
[----:B------:R1:W-:Y:S04]  /*2be20*/  STL.64 [R1+0xb00], R226 ;  /* 0x000b00e201007387 */ /* 0x0003e80000100a00 */
[----:B------:R-:W-:Y:S01]  /*2be30*/  LDGSTS.E [R93+-0x31e00], desc[UR16][R226.64], !P6 ;  /* 0xce200000e25d7fae */ /* 0x000fe2000f1a1010 */
[----:B--2---:R-:W-:-:S02]  /*2be40*/  IMAD.WIDE R86, R2, 0x4, R228 ;  /* 0x0000000402567825 */ /* 0x004fc400078e02e4 */
[----:B------:R-:W2:Y:S03]  /*2be50*/  LDC R229, c[0x0][0x3a0] ;  /* 0x0000e800ffe57b82 */ /* 0x000ea60000000800 */
[----:B------:R4:W-:Y:S04]  /*2be60*/  STL.64 [R1+0x3f0], R86 ;  /* 0x0003f05601007387 */ /* 0x0009e80000100a00 */
[----:B-1----:R-:W2:Y:S01]  /*2be70*/  LDL.LU.64 R226, [R1+0xa0] ;  /* 0x0000a00001e27983 */ /* 0x002ea20000300a00 */
[----:B------:R-:W-:Y:S01]  /*2be80*/  VIADD R252, R84, 0xfffffcc6 ;  /* 0xfffffcc654fc7836 */ /* 0x000fe20000000000 */
[----:B------:R-:W1:Y:S02]  /*2be90*/  LDC R228, c[0x0][0x3a0] ;  /* 0x0000e800ffe47b82 */ /* 0x000e640000000800 */
[----:B------:R-:W2:Y:S04]  /*2bea0*/  LDL.LU.64 R234, [R1+0x98] ;  /* 0x0000980001ea7983 */ /* 0x000ea80000300a00 */
[----:B------:R-:W2:Y:S01]  /*2beb0*/  LDL.LU.64 R232, [R1+0x90] ;  /* 0x0000900001e87983 */ /* 0x000ea20000300a00 */
[----:B------:R-:W-:Y:S01]  /*2bec0*/  ISETP.GE.U32.AND P1, PT, R252, 0x7ffffc47, PT ;  /* 0x7ffffc47fc00780c */ /* 0x000fe20003f26070 */
[----:B------:R-:W-:Y:S01]  /*2bed0*/  VIADD R133, R85, 0xfffffcc4 ;  /* 0xfffffcc455857836 */ /* 0x000fe20000000000 */
[----:B------:R-:W-:Y:S01]  /*2bee0*/  IADD3 R252, PT, PT, R91, -0x33b, RZ ;  /* 0xfffffcc55bfc7810 */ /* 0x000fe20007ffe0ff */
[----:B------:R-:W1:Y:S03]  /*2bef0*/  LDC R84, c[0x0][0x3a0] ;  /* 0x0000e800ff547b82 */ /* 0x000e660000000800 */
[----:B------:R-:W-:-:S02]  /*2bf00*/  ISETP.GE.U32.AND P5, PT, R252, 0x7ffffc46, PT ;  /* 0x7ffffc46fc00780c */ /* 0x000fc40003fa6070 */
[----:B------:R-:W-:-:S05]  /*2bf10*/  ISETP.GE.U32.AND P4, PT, R133, 0x7ffffc45, PT ;  /* 0x7ffffc458500780c */ /* 0x000fca0003f86070 */
[----:B------:R4:W-:Y:S01]  /*2bf20*/  LDGSTS.E [R0+-0x31c00], desc[UR16][R86.64], !P1 ;  /* 0xce40000056007fae */ /* 0x0009e2000c9a1010 */
[C---:B------:R-:W-:Y:S01]  /*2bf30*/  IADD3 R252, PT, PT, R82.reuse, 0x100000, RZ ;  /* 0x0010000052fc7810 */ /* 0x040fe20007ffe0ff */
[----:B------:R-:W-:Y:S01]  /*2bf40*/  VIADD R133, R82, 0x100000 ;  /* 0x0010000052857836 */ /* 0x000fe20000000000 */
[----:B------:R-:W1:Y:S01]  /*2bf50*/  LDC R85, c[0x0][0x3a0] ;  /* 0x0000e800ff557b82 */ /* 0x000e620000000800 */
[----:B----4-:R-:W-:-:S04]  /*2bf60*/  IMAD.WIDE R86, R2, 0x4, R88 ;  /* 0x0000000402567825 */ /* 0x010fc800078e0258 */
[C---:B-----5:R-:W-:Y:S01]  /*2bf70*/  IMAD.WIDE R238, R2.reuse, 0x4, R238 ;  /* 0x0000000402ee7825 */ /* 0x060fe200078e02ee */
[----:B------:R4:W-:Y:S04]  /*2bf80*/  STL.64 [R1+0xaf8], R86 ;  /* 0x000af85601007387 */ /* 0x0009e80000100a00 */
[----:B------:R1:W-:Y:S01]  /*2bf90*/  LDGSTS.E [R252+-0x31a00], desc[UR16][R86.64], !P1 ;  /* 0xce60000056fc7fae */ /* 0x0003e2000c9a1010 */
[----:B------:R-:W-:-:S03]  /*2bfa0*/  IMAD.WIDE R88, R2, 0x4, R236 ;  /* 0x0000000402587825 */ /* 0x000fc600078e02ec */
[----:B------:R-:W-:Y:S04]  /*2bfb0*/  LDGSTS.E [R133+-0x31800], desc[UR16][R238.64], !P5 ;  /* 0xce800000ee857fae */ /* 0x000fe8000e9a1010 */
[----:B------:R5:W-:Y:S01]  /*2bfc0*/  LDGSTS.E [R93+-0x31600], desc[UR16][R88.64], !P5 ;  /* 0xcea00000585d7fae */ /* 0x000be2000e9a1010 */
[----:B---3--:R-:W-:-:S03]  /*2bfd0*/  IMAD.WIDE R236, R2, 0x4, R230 ;  /* 0x0000000402ec7825 */ /* 0x008fc600078e02e6 */
[----:B------:R-:W3:Y:S04]  /*2bfe0*/  LDL.LU.64 R230, [R1+0x88] ;  /* 0x0000880001e67983 */ /* 0x000ee80000300a00 */
[----:B------:R-:W-:Y:S04]  /*2bff0*/  STL.64 [R1+0x6c8], R238 ;  /* 0x0006c8ee01007387 */ /* 0x000fe80000100a00 */
[----:B------:R1:W-:Y:S04]  /*2c000*/  STL.64 [R1+0xaf0], R88 ;  /* 0x000af05801007387 */ /* 0x0003e80000100a00 */
[----:B------:R5:W-:Y:S04]  /*2c010*/  STL.64 [R1+0x430], R236 ;  /* 0x000430ec01007387 */ /* 0x000be80000100a00 */
[----:B----4-:R-:W4:Y:S04]  /*2c020*/  LDL.LU.64 R86, [R1+0x80] ;  /* 0x0000800001567983 */ /* 0x010f280000300a00 */
[----:B-1----:R-:W4:Y:S01]  /*2c030*/  LDL.LU.64 R88, [R1+0x78] ;  /* 0x0000780001587983 */ /* 0x002f220000300a00 */
[----:B------:R-:W-:-:S02]  /*2c040*/  IADD3 R252, PT, PT, R84, -0x33d, RZ ;  /* 0xfffffcc354fc7810 */ /* 0x000fc40007ffe0ff */
[----:B------:R-:W1:Y:S01]  /*2c050*/  LDC R84, c[0x0][0x3a0] ;  /* 0x0000e800ff547b82 */ /* 0x000e620000000800 */
[----:B------:R-:W-:Y:S01]  /*2c060*/  LDGSTS.E [R0+-0x31400], desc[UR16][R236.64], !P4 ;  /* 0xcec00000ec007fae */ /* 0x000fe2000e1a1010 */
[----:B------:R-:W-:Y:S01]  /*2c070*/  ISETP.GE.U32.AND P1, PT, R252, 0x7ffffc44, PT ;  /* 0x7ffffc44fc00780c */ /* 0x000fe20003f26070 */
[----:B------:R-:W-:Y:S02]  /*2c080*/  VIADD R252, R90, 0xfffffcc2 ;  /* 0xfffffcc25afc7836 */ /* 0x000fe40000000000 */
[----:B-----5:R-:W5:Y:S03]  /*2c090*/  LDL.LU.64 R236, [R1+0x70] ;  /* 0x0000700001ec7983 */ /* 0x020f660000300a00 */
[----:B------:R-:W-:Y:S01]  /*2c0a0*/  ISETP.GE.U32.AND P5, PT, R252, 0x7ffffc43, PT ;  /* 0x7ffffc43fc00780c */ /* 0x000fe20003fa6070 */
[----:B--2---:R-:W-:-:S04]  /*2c0b0*/  IMAD.WIDE R226, R2, 0x4, R226 ;  /* 0x0000000402e27825 */ /* 0x004fc800078e02e2 */
[C---:B------:R-:W-:Y:S01]  /*2c0c0*/  IMAD.WIDE R234, R2.reuse, 0x4, R234 ;  /* 0x0000000402ea7825 */ /* 0x040fe200078e02ea */
[----:B------:R2:W-:Y:S03]  /*2c0d0*/  STL.64 [R1+0xae8], R226 ;  /* 0x000ae8e201007387 */ /* 0x0005e60000100a00 */
[----:B------:R-:W-:Y:S01]  /*2c0e0*/  IMAD.WIDE R232, R2, 0x4, R232 ;  /* 0x0000000402e87825 */ /* 0x000fe200078e02e8 */
[----:B------:R-:W5:Y:S04]  /*2c0f0*/  LDL.LU.64 R90, [R1+0x68] ;  /* 0x00006800015a7983 */ /* 0x000f680000300a00 */
[----:B------:R-:W-:Y:S04]  /*2c100*/  STL.64 [R1+0x440], R234 ;  /* 0x000440ea01007387 */ /* 0x000fe80000100a00 */
[----:B------:R1:W-:Y:S04]  /*2c110*/  STL.64 [R1+0xae0], R232 ;  /* 0x000ae0e801007387 */ /* 0x0003e80000100a00 */
[----:B------:R-:W5:Y:S04]  /*2c120*/  LDL.LU.64 R238, [R1+0x60] ;  /* 0x0000600001ee7983 */ /* 0x000f680000300a00 */
[----:B------:R-:W-:Y:S04]  /*2c130*/  LDGSTS.E [R133+-0x31200], desc[UR16][R226.64], !P4 ;  /* 0xcee00000e2857fae */ /* 0x000fe8000e1a1010 */
[----:B------:R-:W-:Y:S04]  /*2c140*/  LDGSTS.E [R93+-0x31000], desc[UR16][R234.64], !P1 ;  /* 0xcf000000ea5d7fae */ /* 0x000fe8000c9a1010 */
[----:B------:R-:W-:Y:S04]  /*2c150*/  LDGSTS.E [R0+-0x30e00], desc[UR16][R232.64], !P1 ;  /* 0xcf200000e8007fae */ /* 0x000fe8000c9a1010 */
[----:B--2---:R-:W2:Y:S04]  /*2c160*/  LDL.LU.64 R226, [R1+0xf00] ;  /* 0x000f000001e27983 */ /* 0x004ea80000300a00 */
[----:B-1----:R-:W2:Y:S04]  /*2c170*/  LDL.LU.64 R232, [R1+0x58] ;  /* 0x0000580001e87983 */ /* 0x002ea80000300a00 */
[----:B------:R-:W2:Y:S01]  /*2c180*/  LDL.LU.64 R234, [R1+0x50] ;  /* 0x0000500001ea7983 */ /* 0x000ea20000300a00 */
[----:B------:R-:W-:-:S02]  /*2c190*/  IADD3 R252, PT, PT, R85, -0x33f, RZ ;  /* 0xfffffcc155fc7810 */ /* 0x000fc40007ffe0ff */
[----:B------:R-:W1:Y:S02]  /*2c1a0*/  LDC R85, c[0x0][0x3a0] ;  /* 0x0000e800ff557b82 */ /* 0x000e640000000800 */
[----:B------:R-:W-:Y:S01]  /*2c1b0*/  ISETP.GE.U32.AND P4, PT, R252, 0x7ffffc42, PT ;  /* 0x7ffffc42fc00780c */ /* 0x000fe20003f86070 */
[----:B------:R-:W-:Y:S02]  /*2c1c0*/  VIADD R252, R229, 0xfffffcc0 ;  /* 0xfffffcc0e5fc7836 */ /* 0x000fe40000000000 */
[----:B---3--:R-:W-:-:S05]  /*2c1d0*/  IMAD.WIDE R230, R2, 0x4, R230 ;  /* 0x0000000402e67825 */ /* 0x008fca00078e02e6 */
[----:B------:R-:W-:Y:S04]  /*2c1e0*/  STL.64 [R1+0x6b0], R230 ;  /* 0x0006b0e601007387 */ /* 0x000fe80000100a00 */
[----:B------:R3:W-:Y:S01]  /*2c1f0*/  LDGSTS.E [R133+-0x30c00], desc[UR16][R230.64], !P5 ;  /* 0xcf400000e6857fae */ /* 0x0007e2000e9a1010 */
[----:B----4-:R-:W-:-:S04]  /*2c200*/  IMAD.WIDE R86, R2, 0x4, R86 ;  /* 0x0000000402567825 */ /* 0x010fc800078e0256 */
[----:B------:R-:W-:Y:S01]  /*2c210*/  IMAD.WIDE R88, R2, 0x4, R88 ;  /* 0x0000000402587825 */ /* 0x000fe200078e0258 */
[----:B------:R4:W-:Y:S04]  /*2c220*/  STL.64 [R1+0xad8], R86 ;  /* 0x000ad85601007387 */ /* 0x0009e80000100a00 */
[----:B------:R-:W-:Y:S04]  /*2c230*/  LDGSTS.E [R93+-0x30a00], desc[UR16][R86.64], !P5 ;  /* 0xcf600000565d7fae */ /* 0x000fe8000e9a1010 */
[----:B------:R1:W-:Y:S01]  /*2c240*/  STL.64 [R1+0x6a8], R88 ;  /* 0x0006a85801007387 */ /* 0x0003e20000100a00 */
[----:B---3--:R-:W-:-:S02]  /*2c250*/  IADD3 R133, PT, PT, R228, -0x341, RZ ;  /* 0xfffffcbfe4857810 */ /* 0x008fc40007ffe0ff */
[----:B------:R-:W-:Y:S01]  /*2c260*/  ISETP.GE.U32.AND P5, PT, R252, 0x7ffffc41, PT ;  /* 0x7ffffc41fc00780c */ /* 0x000fe20003fa6070 */
[----:B------:R1:W-:Y:S04]  /*2c270*/  LDGSTS.E [R0+-0x30800], desc[UR16][R88.64], !P4 ;  /* 0xcf80000058007fae */ /* 0x0003e8000e1a1010 */
[----:B----4-:R-:W3:Y:S04]  /*2c280*/  LDL.LU.64 R86, [R1+0x48] ;  /* 0x0000480001567983 */ /* 0x010ee80000300a00 */
[----:B------:R-:W4:Y:S01]  /*2c290*/  LDL.LU.64 R228, [R1+0x40] ;  /* 0x0000400001e47983 */ /* 0x000f220000300a00 */
[----:B------:R-:W-:Y:S01]  /*2c2a0*/  ISETP.GE.U32.AND P1, PT, R133, 0x7ffffc40, PT ;  /* 0x7ffffc408500780c */ /* 0x000fe20003f26070 */
[----:B-----5:R-:W-:Y:S01]  /*2c2b0*/  IMAD.WIDE R236, R2, 0x4, R236 ;  /* 0x0000000402ec7825 */ /* 0x020fe200078e02ec */
[----:B------:R-:W-:Y:S01]  /*2c2c0*/  IADD3 R133, PT, PT, R82, 0x100000, RZ ;  /* 0x0010000052857810 */ /* 0x000fe20007ffe0ff */
[----:B------:R-:W5:Y:S04]  /*2c2d0*/  LDL.LU.64 R230, [R1+0x38] ;  /* 0x0000380001e67983 */ /* 0x000f680000300a00 */
[----:B------:R-:W-:Y:S04]  /*2c2e0*/  STL.64 [R1+0xad0], R236 ;  /* 0x000ad0ec01007387 */ /* 0x000fe80000100a00 */
[----:B------:R-:W-:Y:S01]  /*2c2f0*/  LDGSTS.E [R133+-0x30600], desc[UR16][R236.64], !P4 ;  /* 0xcfa00000ec857fae */ /* 0x000fe2000e1a1010 */
[----:B------:R-:W-:-:S05]  /*2c300*/  IMAD.WIDE R90, R2, 0x4, R90 ;  /* 0x00000004025a7825 */ /* 0x000fca00078e025a */
[----:B------:R2:W-:Y:S04]  /*2c310*/  STL.64 [R1+0x480], R90 ;  /* 0x0004805a01007387 */ /* 0x0005e80000100a00 */
[----:B------:R2:W-:Y:S01]  /*2c320*/  LDGSTS.E [R93+-0x30400], desc[UR16][R90.64], !P5 ;  /* 0xcfc000005a5d7fae */ /* 0x0005e2000e9a1010 */
[----:B-1----:R-:W-:-:S05]  /*2c330*/  IMAD.WIDE R88, R2, 0x4, R238 ;  /* 0x0000000402587825 */ /* 0x002fca00078e02ee */
[----:B------:R1:W-:Y:S04]  /*2c340*/  STL.64 [R1+0xac8], R88 ;  /* 0x000ac85801007387 */ /* 0x0003e80000100a00 */
[----:B------:R1:W-:Y:S01]  /*2c350*/  LDGSTS.E [R0+-0x30200], desc[UR16][R88.64], !P5 ;  /* 0xcfe0000058007fae */ /* 0x0003e2000e9a1010 */
[----:B--2---:R-:W-:-:S03]  /*2c360*/  IMAD.WIDE R90, R2, 0x4, R232 ;  /* 0x00000004025a7825 */ /* 0x004fc600078e02e8 */
[----:B------:R-:W2:Y:S01]  /*2c370*/  LDL.LU.64 R232, [R1+0x30] ;  /* 0x0000300001e87983 */ /* 0x000ea20000300a00 */
[----:B-1----:R-:W-:-:S03]  /*2c380*/  IMAD.WIDE R88, R2, 0x4, R234 ;  /* 0x0000000402587825 */ /* 0x002fc600078e02ea */
[----:B------:R1:W-:Y:S04]  /*2c390*/  STL.64 [R1+0x698], R90 ;  /* 0x0006985a01007387 */ /* 0x0003e80000100a00 */
[----:B------:R-:W2:Y:S01]  /*2c3a0*/  LDL.LU.64 R234, [R1+0x28] ;  /* 0x0000280001ea7983 */ /* 0x000ea20000300a00 */
[----:B------:R-:W-:Y:S02]  /*2c3b0*/  VIADD R252, R84, 0xfffffcbe ;  /* 0xfffffcbe54fc7836 */ /* 0x000fe40000000000 */
[----:B------:R-:W1:Y:S01]  /*2c3c0*/  LDC R84, c[0x0][0x3a0] ;  /* 0x0000e800ff547b82 */ /* 0x000e620000000800 */
[----:B------:R-:W2:Y:S02]  /*2c3d0*/  LDL.LU.64 R236, [R1+0x20] ;  /* 0x0000200001ec7983 */ /* 0x000ea40000300a00 */
[----:B------:R-:W-:-:S02]  /*2c3e0*/  ISETP.GE.U32.AND P6, PT, R252, 0x7ffffc3f, PT ;  /* 0x7ffffc3ffc00780c */ /* 0x000fc40003fc6070 */
[----:B------:R-:W2:Y:S04]  /*2c3f0*/  LDL.LU.64 R238, [R1+0x18] ;  /* 0x0000180001ee7983 */ /* 0x000ea80000300a00 */
[----:B------:R1:W-:Y:S04]  /*2c400*/  STL.64 [R1+0xac0], R88 ;  /* 0x000ac05801007387 */ /* 0x0003e80000100a00 */
[----:B------:R1:W-:Y:S04]  /*2c410*/  LDGSTS.E [R133+-0x30000], desc[UR16][R90.64], !P1 ;  /* 0xd00000005a857fae */ /* 0x0003e8000c9a1010 */
[----:B------:R-:W-:Y:S01]  /*2c420*/  LDGSTS.E [R93+-0x2fe00], desc[UR16][R88.64], !P1 ;  /* 0xd0200000585d7fae */ /* 0x000fe2000c9a1010 */
[----:B-1----:R-:W1:Y:S01]  /*2c430*/  LDC R133, c[0x0][0x3a0] ;  /* 0x0000e800ff857b82 */ /* 0x002e620000000800 */
[----:B---3--:R-:W-:-:S04]  /*2c440*/  IMAD.WIDE R86, R2, 0x4, R86 ;  /* 0x0000000402567825 */ /* 0x008fc800078e0256 */
[----:B----4-:R-:W-:Y:S01]  /*2c450*/  IMAD.WIDE R228, R2, 0x4, R228 ;  /* 0x0000000402e47825 */ /* 0x010fe200078e02e4 */
[----:B------:R3:W-:Y:S04]  /*2c460*/  STL.64 [R1+0x4a8], R86 ;  /* 0x0004a85601007387 */ /* 0x0007e80000100a00 */
[----:B------:R-:W4:Y:S04]  /*2c470*/  LDL.LU.64 R90, [R1+0x10] ;  /* 0x00001000015a7983 */ /* 0x000f280000300a00 */
[----:B------:R-:W4:Y:S04]  /*2c480*/  LDL.LU.64 R88, [R1+0x8] ;  /* 0x0000080001587983 */ /* 0x000f280000300a00 */
[----:B------:R-:W-:Y:S04]  /*2c490*/  LDGSTS.E [R0+-0x2fc00], desc[UR16][R86.64], !P6 ;  /* 0xd040000056007fae */ /* 0x000fe8000f1a1010 */
[----:B------:R2:W-:Y:S01]  /*2c4a0*/  STL.64 [R1+0xab8], R228 ;  /* 0x000ab8e401007387 */ /* 0x0005e20000100a00 */
[----:B------:R-:W-:-:S02]  /*2c4b0*/  VIADD R252, R85, 0xfffffcbd ;  /* 0xfffffcbd55fc7836 */ /* 0x000fc40000000000 */
[----:B-----5:R-:W-:Y:S01]  /*2c4c0*/  IMAD.WIDE R230, R2, 0x4, R230 ;  /* 0x0000000402e67825 */ /* 0x020fe200078e02e6 */
[----:B------:R-:W-:Y:S01]  /*2c4d0*/  LDGSTS.E [R93+-0x2fa00], desc[UR16][R228.64], !P6 ;  /* 0xd0600000e45d7fae */ /* 0x000fe2000f1a1010 */
[----:B------:R-:W5:Y:S03]  /*2c4e0*/  LDC R85, c[0x0][0x3a0] ;  /* 0x0000e800ff557b82 */ /* 0x000f660000000800 */
[----:B---3--:R-:W3:Y:S01]  /*2c4f0*/  LDL.LU.64 R86, [R1] ;  /* 0x0000000001567983 */ /* 0x008ee20000300a00 */
[----:B------:R-:W-:Y:S02]  /*2c500*/  ISETP.GE.U32.AND P4, PT, R252, 0x7ffffc3e, PT ;  /* 0x7ffffc3efc00780c */ /* 0x000fe40003f86070 */
[----:B-1----:R-:W-:Y:S01]  /*2c510*/  IADD3 R252, PT, PT, R133, -0x344, RZ ;  /* 0xfffffcbc85fc7810 */ /* 0x002fe20007ffe0ff */
[----:B------:R-:W-:Y:S02]  /*2c520*/  VIADD R133, R84, 0xfffffcbb ;  /* 0xfffffcbb54857836 */ /* 0x000fe40000000000 */
[----:B------:R-:W1:Y:S01]  /*2c530*/  LDC R84, c[0x0][0x3a0] ;  /* 0x0000e800ff547b82 */ /* 0x000e620000000800 */
[----:B------:R-:W-:-:S02]  /*2c540*/  ISETP.GE.U32.AND P5, PT, R252, 0x7ffffc3d, PT ;  /* 0x7ffffc3dfc00780c */ /* 0x000fc40003fa6070 */
[----:B------:R-:W-:Y:S02]  /*2c550*/  IADD3 R252, PT, PT, R82, 0x100000, RZ ;  /* 0x0010000052fc7810 */ /* 0x000fe40007ffe0ff */
[----:B------:R-:W-:-:S03]  /*2c560*/  ISETP.GE.U32.AND P1, PT, R133, 0x7ffffc3c, PT ;  /* 0x7ffffc3c8500780c */ /* 0x000fc60003f26070 */
[----:B------:R-:W-:Y:S01]  /*2c570*/  LDGSTS.E [R0+-0x2f800], desc[UR16][R230.64], !P4 ;  /* 0xd0800000e6007fae */ /* 0x000fe2000e1a1010 */
[----:B------:R-:W-:-:S03]  /*2c580*/  VIADD R133, R82, 0x100000 ;  /* 0x0010000052857836 */ /* 0x000fc60000000000 */
[----:B------:R1:W-:Y:S01]  /*2c590*/  STL.64 [R1+0x690], R230 ;  /* 0x000690e601007387 */ /* 0x0003e20000100a00 */
[----:B--2---:R-:W-:-:S03]  /*2c5a0*/  IMAD.WIDE R232, R2, 0x4, R232 ;  /* 0x0000000402e87825 */ /* 0x004fc600078e02e8 */
[----:B------:R-:W2:Y:S04]  /*2c5b0*/  LDL.LU.64 R228, [R1+0xef8] ;  /* 0x000ef80001e47983 */ /* 0x000ea80000300a00 */
[----:B------:R5:W-:Y:S01]  /*2c5c0*/  LDGSTS.E [R252+-0x2f600], desc[UR16][R232.64], !P4 ;  /* 0xd0a00000e8fc7fae */ /* 0x000be2000e1a1010 */
[----:B------:R-:W-:-:S03]  /*2c5d0*/  IMAD.WIDE R234, R2, 0x4, R234 ;  /* 0x0000000402ea7825 */ /* 0x000fc600078e02ea */
[----:B-1----:R-:W2:Y:S04]  /*2c5e0*/  LDL.LU.64 R230, [R1+0xef0] ;  /* 0x000ef00001e67983 */ /* 0x002ea80000300a00 */
[----:B------:R1:W-:Y:S01]  /*2c5f0*/  LDGSTS.E [R133+-0x2f400], desc[UR16][R234.64], !P5 ;  /* 0xd0c00000ea857fae */ /* 0x0003e2000e9a1010 */
[----:B-----5:R-:W5:Y:S08]  /*2c600*/  LDC R252, c[0x0][0x3a0] ;  /* 0x0000e800fffc7b82 */ /* 0x020f700000000800 */
[----:B-1----:R-:W1:Y:S01]  /*2c610*/  LDC R133, c[0x0][0x3a0] ;  /* 0x0000e800ff857b82 */ /* 0x002e620000000800 */
[C---:B------:R-:W-:Y:S01]  /*2c620*/  IMAD.WIDE R236, R2.reuse, 0x4, R236 ;  /* 0x0000000402ec7825 */ /* 0x040fe200078e02ec */
[----:B------:R5:W-:Y:S03]  /*2c630*/  STL.64 [R1+0xab0], R232 ;  /* 0x000ab0e801007387 */ /* 0x000be60000100a00 */
[----:B------:R-:W-:Y:S01]  /*2c640*/  VIADD R85, R85, 0xfffffcb9 ;  /* 0xfffffcb955557836 */ /* 0x000fe20000000000 */
[----:B------:R-:W-:Y:S01]  /*2c650*/  LDGSTS.E [R93+-0x2f200], desc[UR16][R236.64], !P5 ;  /* 0xd0e00000ec5d7fae */ /* 0x000fe2000e9a1010 */
[----:B------:R-:W-:Y:S01]  /*2c660*/  IMAD.WIDE R238, R2, 0x4, R238 ;  /* 0x0000000402ee7825 */ /* 0x000fe200078e02ee */
[----:B-----5:R-:W-:-:S02]  /*2c670*/  IADD3 R252, PT, PT, R252, -0x346, RZ ;  /* 0xfffffcbafcfc7810 */ /* 0x020fc40007ffe0ff */
[----:B------:R-:W5:Y:S02]  /*2c680*/  LDL.LU.64 R232, [R1+0xee8] ;  /* 0x000ee80001e87983 */ /* 0x000f640000300a00 */
[----:B------:R-:W-:Y:S02]  /*2c690*/  ISETP.GE.U32.AND P5, PT, R252, 0x7ffffc3b, PT ;  /* 0x7ffffc3bfc00780c */ /* 0x000fe40003fa6070 */
[----:B------:R1:W-:Y:S01]  /*2c6a0*/  STL.64 [R1+0x4d8], R234 ;  /* 0x0004d8ea01007387 */ /* 0x0003e20000100a00 */
[----:B------:R-:W-:Y:S02]  /*2c6b0*/  ISETP.GE.U32.AND P4, PT, R85, 0x7ffffc3a, PT ;  /* 0x7ffffc3a5500780c */ /* 0x000fe40003f86070 */
[----:B-1----:R-:W-:Y:S01]  /*2c6c0*/  IADD3 R252, PT, PT, R133, -0x348, RZ ;  /* 0xfffffcb885fc7810 */ /* 0x002fe20007ffe0ff */
[----:B------:R1:W-:Y:S01]  /*2c6d0*/  STL.64 [R1+0xaa8], R236 ;  /* 0x000aa8ec01007387 */ /* 0x0003e20000100a00 */
[----:B------:R-:W-:Y:S02]  /*2c6e0*/  VIADD R133, R82, 0x100000 ;  /* 0x0010000052857836 */ /* 0x000fe40000000000 */
[----:B------:R-:W-:Y:S01]  /*2c6f0*/  ISETP.GE.U32.AND P6, PT, R252, 0x7ffffc39, PT ;  /* 0x7ffffc39fc00780c */ /* 0x000fe20003fc6070 */
[----:B------:R-:W-:Y:S04]  /*2c700*/  LDGSTS.E [R0+-0x2f000], desc[UR16][R238.64], !P1 ;  /* 0xd1000000ee007fae */ /* 0x000fe8000c9a1010 */
[----:B------:R-:W2:Y:S01]  /*2c710*/  LDL.LU.64 R234, [R1+0xee0] ;  /* 0x000ee00001ea7983 */ /* 0x000ea20000300a00 */
[----:B------:R-:W-:-:S03]  /*2c720*/  IADD3 R252, PT, PT, R84, -0x349, RZ ;  /* 0xfffffcb754fc7810 */ /* 0x000fc60007ffe0ff */
[----:B------:R1:W-:Y:S01]  /*2c730*/  STL.64 [R1+0x680], R238 ;  /* 0x000680ee01007387 */ /* 0x0003e20000100a00 */
[----:B------:R-:W-:-:S03]  /*2c740*/  IMAD.WIDE R84, R2, 0x4, R250 ;  /* 0x0000000402547825 */ /* 0x000fc600078e02fa */
[----:B-1----:R-:W2:Y:S01]  /*2c750*/  LDL.LU.64 R236, [R1+0xed8] ;  /* 0x000ed80001ec7983 */ /* 0x002ea20000300a00 */
[----:B------:R-:W-:-:S03]  /*2c760*/  IMAD.WIDE R248, R2, 0x4, R248 ;  /* 0x0000000402f87825 */ /* 0x000fc600078e02f8 */
[----:B------:R-:W2:Y:S01]  /*2c770*/  LDL.LU.64 R238, [R1+0xed0] ;  /* 0x000ed00001ee7983 */ /* 0x000ea20000300a00 */
[C---:B------:R-:W-:Y:S02]  /*2c780*/  IMAD.WIDE R250, R2.reuse, 0x4, R246 ;  /* 0x0000000402fa7825 */ /* 0x040fe400078e02f6 */
[----:B------:R-:W1:Y:S02]  /*2c790*/  LDC R246, c[0x0][0x3a0] ;  /* 0x0000e800fff67b82 */ /* 0x000e640000000800 */
[----:B------:R-:W-:-:S04]  /*2c7a0*/  IMAD.WIDE R244, R2, 0x4, R244 ;  /* 0x0000000402f47825 */ /* 0x000fc800078e02f4 */
[----:B------:R-:W-:-:S04]  /*2c7b0*/  IMAD.WIDE R240, R2, 0x4, R240 ;  /* 0x0000000402f07825 */ /* 0x000fc800078e02f0 */
[----:B------:R-:W-:-:S04]  /*2c7c0*/  IMAD.WIDE R6, R2, 0x4, R6 ;  /* 0x0000000402067825 */ /* 0x000fc800078e0206 */
[----:B------:R-:W-:-:S04]  /*2c7d0*/  IMAD.WIDE R8, R2, 0x4, R8 ;  /* 0x0000000402087825 */ /* 0x000fc800078e0208 */
[----:B------:R-:W-:-:S04]  /*2c7e0*/  IMAD.WIDE R10, R2, 0x4, R10 ;  /* 0x00000004020a7825 */ /* 0x000fc800078e020a */
[----:B------:R-:W-:-:S04]  /*2c7f0*/  IMAD.WIDE R12, R2, 0x4, R12 ;  /* 0x00000004020c7825 */ /* 0x000fc800078e020c */
[----:B------:R-:W-:-:S04]  /*2c800*/  IMAD.WIDE R14, R2, 0x4, R14 ;  /* 0x00000004020e7825 */ /* 0x000fc800078e020e */
[----:B----4-:R-:W-:-:S04]  /*2c810*/  IMAD.WIDE R90, R2, 0x4, R90 ;  /* 0x00000004025a7825 */ /* 0x010fc800078e025a */
[C---:B------:R-:W-:Y:S01]  /*2c820*/  IMAD.WIDE R88, R2.reuse, 0x4, R88 ;  /* 0x0000000402587825 */ /* 0x040fe200078e0258 */
[----:B------:R4:W-:Y:S04]  /*2c830*/  STL.64 [R1+0xaa0], R90 ;  /* 0x000aa05a01007387 */ /* 0x0009e80000100a00 */
[----:B------:R1:W-:Y:S04]  /*2c840*/  STL.64 [R1+0x500], R88 ;  /* 0x0005005801007387 */ /* 0x0003e80000100a00 */
[----:B------:R-:W-:Y:S04]  /*2c850*/  LDGSTS.E [R133+-0x2ee00], desc[UR16][R90.64], !P1 ;  /* 0xd12000005a857fae */ /* 0x000fe8000c9a1010 */
[----:B------:R-:W-:Y:S01]  /*2c860*/  LDGSTS.E [R93+-0x2ec00], desc[UR16][R88.64], !P5 ;  /* 0xd1400000585d7fae */ /* 0x000fe2000e9a1010 */
[----:B---3--:R-:W-:-:S03]  /*2c870*/  IMAD.WIDE R86, R2, 0x4, R86 ;  /* 0x0000000402567825 */ /* 0x008fc600078e0256 */
[----:B----4-:R-:W3:Y:S04]  /*2c880*/  LDL.LU.64 R90, [R1+0xec8] ;  /* 0x000ec800015a7983 */ /* 0x010ee80000300a00 */
[----:B-1----:R-:W4:Y:S04]  /*2c890*/  LDL.LU.64 R88, [R1+0xec0] ;  /* 0x000ec00001587983 */ /* 0x002f280000300a00 */
[----:B------:R1:W-:Y:S04]  /*2c8a0*/  STL.64 [R1+0xa98], R86 ;  /* 0x000a985601007387 */ /* 0x0003e80000100a00 */
[----:B------:R-:W-:Y:S04]  /*2c8b0*/  LDGSTS.E [R0+-0x2ea00], desc[UR16][R86.64], !P5 ;  /* 0xd160000056007fae */ /* 0x000fe8000e9a1010 */
[----:B------:R-:W-:Y:S04]  /*2c8c0*/  LDGSTS.E [R133+-0x2e800], desc[UR16][R84.64], !P4 ;  /* 0xd180000054857fae */ /* 0x000fe8000e1a1010 */
[----:B------:R1:W-:Y:S04]  /*2c8d0*/  LDGSTS.E [R93+-0x2e600], desc[UR16][R248.64], !P4 ;  /* 0xd1a00000f85d7fae */ /* 0x0003e8000e1a1010 */
[----:B-1----:R-:W2:Y:S04]  /*2c8e0*/  LDL.LU.64 R86, [R1+0xeb8] ;  /* 0x000eb80001567983 */ /* 0x002ea80000300a00 */
[----:B------:R1:W-:Y:S04]  /*2c8f0*/  STL.64 [R1+0x670], R84 ;  /* 0x0006705401007387 */ /* 0x0003e80000100a00 */
[----:B------:R1:W-:Y:S04]  /*2c900*/  STL.64 [R1+0xa90], R248 ;  /* 0x000a90f801007387 */ /* 0x0003e80000100a00 */
[----:B------:R1:W-:Y:S04]  /*2c910*/  LDGSTS.E [R0+-0x2e400], desc[UR16][R250.64], !P6 ;  /* 0xd1c00000fa007fae */ /* 0x0003e8000f1a1010 */
[----:B-1----:R-:W2:Y:S04]  /*2c920*/  LDL.LU.64 R84, [R1+0xeb0] ;  /* 0x000eb00001547983 */ /* 0x002ea80000300a00 */
[----:B------:R1:W-:Y:S01]  /*2c930*/  STL.64 [R1+0x660], R250 ;  /* 0x000660fa01007387 */ /* 0x0003e20000100a00 */
[----:B------:R-:W-:Y:S01]  /*2c940*/  ISETP.GE.U32.AND P1, PT, R252, 0x7ffffc38, PT ;  /* 0x7ffffc38fc00780c */ /* 0x000fe20003f26070 */
[----:B------:R-:W-:Y:S01]  /*2c950*/  IMAD.WIDE R248, R2, 0x4, R242 ;  /* 0x0000000402f87825 */ /* 0x000fe200078e02f2 */
[----:B------:R-:W2:Y:S01]  /*2c960*/  LDC R252, c[0x0][0x3a0] ;  /* 0x0000e800fffc7b82 */ /* 0x000ea20000000800 */
[----:B------:R1:W-:Y:S07]  /*2c970*/  LDGSTS.E [R93+-0x2e200], desc[UR16][R244.64], !P6 ;  /* 0xd1e00000f45d7fae */ /* 0x0003ee000f1a1010 */
[----:B------:R-:W5:Y:S08]  /*2c980*/  LDC R243, c[0x0][0x3a0] ;  /* 0x0000e800fff37b82 */ /* 0x000f700000000800 */
[----:B-1----:R-:W1:Y:S08]  /*2c990*/  LDC R250, c[0x0][0x3a0] ;  /* 0x0000e800fffa7b82 */ /* 0x002e700000000800 */
[----:B------:R-:W5:Y:S01]  /*2c9a0*/  LDC R251, c[0x0][0x3a0] ;  /* 0x0000e800fffb7b82 */ /* 0x000f620000000800 */
[----:B------:R1:W-:Y:S04]  /*2c9b0*/  STL.64 [R1+0xa88], R244 ;  /* 0x000a88f401007387 */ /* 0x0003e80000100a00 */
[----:B------:R1:W-:Y:S02]  /*2c9c0*/  LDGSTS.E [R0+-0x2e000], desc[UR16][R248.64], !P1 ;  /* 0xd2000000f8007fae */ /* 0x0003e4000c9a1010 */
[----:B-1----:R-:W-:Y:S01]  /*2c9d0*/  VIADD R242, R250, 0xfffffcb6 ;  /* 0xfffffcb6faf27836 */ /* 0x002fe20000000000 */
[----:B------:R-:W1:Y:S04]  /*2c9e0*/  LDC R244, c[0x0][0x3a0] ;  /* 0x0000e800fff47b82 */ /* 0x000e680000000800 */
[----:B------:R-:W-:-:S02]  /*2c9f0*/  ISETP.GE.U32.AND P5, PT, R242, 0x7ffffc37, PT ;  /* 0x7ffffc37f200780c */ /* 0x000fc40003fa6070 */
[----:B-----5:R-:W-:Y:S02]  /*2ca00*/  IADD3 R133, PT, PT, R251, -0x34b, RZ ;  /* 0xfffffcb5fb857810 */ /* 0x020fe40007ffe0ff */
[----:B------:R-:W5:Y:S02]  /*2ca10*/  LDC R245, c[0x0][0x3a0] ;  /* 0x0000e800fff57b82 */ /* 0x000f640000000800 */
[----:B------:R-:W-:Y:S01]  /*2ca20*/  ISETP.GE.U32.AND P4, PT, R133, 0x7ffffc36, PT ;  /* 0x7ffffc368500780c */ /* 0x000fe20003f86070 */
[----:B------:R1:W-:Y:S01]  /*2ca30*/  STL.64 [R1+0x658], R248 ;  /* 0x000658f801007387 */ /* 0x0003e20000100a00 */
[C---:B------:R-:W-:Y:S01]  /*2ca40*/  VIADD R242, R82.reuse, 0x100000 ;  /* 0x0010000052f27836 */ /* 0x040fe20000000000 */
[----:B------:R-:W-:Y:S02]  /*2ca50*/  IADD3 R133, PT, PT, R82, 0x100000, RZ ;  /* 0x0010000052857810 */ /* 0x000fe40007ffe0ff */
[----:B------:R-:W-:Y:S04]  /*2ca60*/  STL.64 [R1+0xa80], R240 ;  /* 0x000a80f001007387 */ /* 0x000fe80000100a00 */
[----:B------:R-:W-:Y:S01]  /*2ca70*/  LDGSTS.E [R242+-0x2de00], desc[UR16][R240.64], !P1 ;  /* 0xd2200000f0f27fae */ /* 0x000fe2000c9a1010 */
[----:B-1----:R-:W-:-:S04]  /*2ca80*/  IMAD.WIDE R248, R2, 0x4, R4 ;  /* 0x0000000402f87825 */ /* 0x002fc800078e0204 */
[----:B------:R-:W-:Y:S01]  /*2ca90*/  VIADD R4, R246, 0xfffffcb4 ;  /* 0xfffffcb4f6047836 */ /* 0x000fe20000000000 */
[----:B------:R-:W-:Y:S04]  /*2caa0*/  STL.64 [R1+0x648], R248 ;  /* 0x000648f801007387 */ /* 0x000fe80000100a00 */
[----:B------:R-:W-:Y:S01]  /*2cab0*/  LDGSTS.E [R133+-0x2dc00], desc[UR16][R248.64], !P5 ;  /* 0xd2400000f8857fae */ /* 0x000fe2000e9a1010 */
[----:B------:R-:W-:-:S03]  /*2cac0*/  ISETP.GE.U32.AND P1, PT, R4, 0x7ffffc35, PT ;  /* 0x7ffffc350400780c */ /* 0x000fc60003f26070 */
[----:B------:R1:W-:Y:S04]  /*2cad0*/  STL.64 [R1+0xa78], R6 ;  /* 0x000a780601007387 */ /* 0x0003e80000100a00 */
[----:B------:R1:W-:Y:S04]  /*2cae0*/  LDGSTS.E [R93+-0x2da00], desc[UR16][R6.64], !P5 ;  /* 0xd2600000065d7fae */ /* 0x0003e8000e9a1010 */
[----:B------:R5:W-:Y:S04]  /*2caf0*/  STL.64 [R1+0x640], R8 ;  /* 0x0006400801007387 */ /* 0x000be80000100a00 */
[----:B------:R5:W-:Y:S01]  /*2cb00*/  LDGSTS.E [R0+-0x2d800], desc[UR16][R8.64], !P4 ;  /* 0xd280000008007fae */ /* 0x000be2000e1a1010 */
[----:B-1----:R-:W-:Y:S01]  /*2cb10*/  IADD3 R6, PT, PT, R243, -0x34d, RZ ;  /* 0xfffffcb3f3067810 */ /* 0x002fe20007ffe0ff */
[C---:B------:R-:W-:Y:S01]  /*2cb20*/  VIADD R5, R82.reuse, 0x100000 ;  /* 0x0010000052057836 */ /* 0x040fe20000000000 */
[----:B------:R-:W-:Y:S01]  /*2cb30*/  IADD3 R4, PT, PT, R82, 0x100000, RZ ;  /* 0x0010000052047810 */ /* 0x000fe20007ffe0ff */
[----:B------:R-:W1:Y:S08]  /*2cb40*/  LDC R7, c[0x0][0x3a0] ;  /* 0x0000e800ff077b82 */ /* 0x000e700000000800 */
[----:B-----5:R-:W5:Y:S01]  /*2cb50*/  LDC R8, c[0x0][0x3a0] ;  /* 0x0000e800ff087b82 */ /* 0x020f620000000800 */
[----:B------:R-:W-:Y:S01]  /*2cb60*/  ISETP.GE.U32.AND P5, PT, R6, 0x7ffffc34, PT ;  /* 0x7ffffc340600780c */ /* 0x000fe20003fa6070 */
[----:B------:R-:W-:Y:S01]  /*2cb70*/  STL.64 [R1+0xa70], R10 ;  /* 0x000a700a01007387 */ /* 0x000fe20000100a00 */
[----:B------:R-:W-:-:S03]  /*2cb80*/  VIADD R6, R244, 0xfffffcb2 ;  /* 0xfffffcb2f4067836 */ /* 0x000fc60000000000 */
[----:B------:R-:W-:Y:S02]  /*2cb90*/  LDGSTS.E [R5+-0x2d600], desc[UR16][R10.64], !P4 ;  /* 0xd2a000000a057fae */ /* 0x000fe4000e1a1010 */
[----:B------:R-:W1:Y:S02]  /*2cba0*/  LDC R9, c[0x0][0x3a0] ;  /* 0x0000e800ff097b82 */ /* 0x000e640000000800 */
[----:B------:R5:W-:Y:S04]  /*2cbb0*/  STL.64 [R1+0x638], R12 ;  /* 0x0006380c01007387 */ /* 0x000be80000100a00 */
[----:B------:R5:W-:Y:S01]  /*2cbc0*/  LDGSTS.E [R4+-0x2d400], desc[UR16][R12.64], !P1 ;  /* 0xd2c000000c047fae */ /* 0x000be2000c9a1010 */
[----:B------:R-:W-:-:S03]  /*2cbd0*/  ISETP.GE.U32.AND P4, PT, R6, 0x7ffffc33, PT ;  /* 0x7ffffc330600780c */ /* 0x000fc60003f86070 */
[----:B------:R5:W-:Y:S04]  /*2cbe0*/  STL.64 [R1+0xa68], R14 ;  /* 0x000a680e01007387 */ /* 0x000be80000100a00 */
[----:B------:R5:W-:Y:S01]  /*2cbf0*/  LDGSTS.E [R0+-0x2d200], desc[UR16][R14.64], !P1 ;  /* 0xd2e000000e007fae */ /* 0x000be2000c9a1010 */
[----:B------:R-:W-:Y:S01]  /*2cc00*/  IADD3 R6, PT, PT, R245, -0x34f, RZ ;  /* 0xfffffcb1f5067810 */ /* 0x000fe20007ffe0ff */
[----:B-----5:R-:W-:-:S04]  /*2cc10*/  IMAD.WIDE R12, R2, 0x4, R18 ;  /* 0x00000004020c7825 */ /* 0x020fc800078e0212 */
[----:B------:R-:W-:-:S05]  /*2cc20*/  IMAD.WIDE R14, R2, 0x4, R16 ;  /* 0x00000004020e7825 */ /* 0x000fca00078e0210 */
[----:B------:R5:W-:Y:S04]  /*2cc30*/  LDGSTS.E [R5+-0x2d000], desc[UR16][R14.64], !P5 ;  /* 0xd30000000e057fae */ /* 0x000be8000e9a1010 */
[----:B------:R1:W-:Y:S01]  /*2cc40*/  LDGSTS.E [R4+-0x2ce00], desc[UR16][R12.64], !P5 ;  /* 0xd32000000c047fae */ /* 0x0003e2000e9a1010 */
[----:B------:R-:W-:Y:S01]  /*2cc50*/  ISETP.GE.U32.AND P5, PT, R6, 0x7ffffc32, PT ;  /* 0x7ffffc320600780c */ /* 0x000fe20003fa6070 */
[----:B------:R-:W-:Y:S02]  /*2cc60*/  IMAD.WIDE R10, R2, 0x4, R20 ;  /* 0x00000004020a7825 */ /* 0x000fe400078e0214 */
[----:B------:R1:W-:Y:S02]  /*2cc70*/  STL.64 [R1+0x630], R14 ;  /* 0x0006300e01007387 */ /* 0x0003e40000100a00 */
[----:B-----5:R-:W-:-:S02]  /*2cc80*/  VIADD R5, R8, 0xfffffcb0 ;  /* 0xfffffcb008057836 */ /* 0x020fc40000000000 */
[----:B------:R5:W-:Y:S01]  /*2cc90*/  STL.64 [R1+0xa60], R12 ;  /* 0x000a600c01007387 */ /* 0x000be20000100a00 */
[----:B------:R-:W-:Y:S02]  /*2cca0*/  IMAD.WIDE R16, R2, 0x4, R22 ;  /* 0x0000000402107825 */ /* 0x000fe400078e0216 */
[----:B------:R-:W-:Y:S02]  /*2ccb0*/  ISETP.GE.U32.AND P1, PT, R5, 0x7ffffc31, PT ;  /* 0x7ffffc310500780c */ /* 0x000fe40003f26070 */
[----:B------:R-:W-:Y:S01]  /*2ccc0*/  VIADD R5, R82, 0x100000 ;  /* 0x0010000052057836 */ /* 0x000fe20000000000 */
[----:B------:R5:W-:Y:S01]  /*2ccd0*/  STL.64 [R1+0x620], R10 ;  /* 0x0006200a01007387 */ /* 0x000be20000100a00 */
[----:B-1----:R-:W-:-:S03]  /*2cce0*/  IMAD.WIDE R14, R2, 0x4, R24 ;  /* 0x00000004020e7825 */ /* 0x002fc600078e0218 */
[----:B------:R1:W-:Y:S01]  /*2ccf0*/  LDGSTS.E [R0+-0x2cc00], desc[UR16][R10.64], !P4 ;  /* 0xd34000000a007fae */ /* 0x0003e2000e1a1010 */
[----:B------:R-:W-:Y:S01]  /*2cd00*/  IADD3 R6, PT, PT, R9, -0x351, RZ ;  /* 0xfffffcaf09067810 */ /* 0x000fe20007ffe0ff */
[C---:B-----5:R-:W-:Y:S02]  /*2cd10*/  IMAD.WIDE R12, R2.reuse, 0x4, R26 ;  /* 0x00000004020c7825 */ /* 0x060fe400078e021a */
[----:B------:R-:W-:Y:S04]  /*2cd20*/  STL.64 [R1+0xa58], R16 ;  /* 0x000a581001007387 */ /* 0x000fe80000100a00 */
[----:B------:R-:W-:Y:S01]  /*2cd30*/  LDGSTS.E [R5+-0x2ca00], desc[UR16][R16.64], !P4 ;  /* 0xd360000010057fae */ /* 0x000fe2000e1a1010 */
[----:B-1----:R-:W1:Y:S03]  /*2cd40*/  LDC R11, c[0x0][0x3a0] ;  /* 0x0000e800ff0b7b82 */ /* 0x002e660000000800 */
[----:B------:R5:W-:Y:S01]  /*2cd50*/  STL.64 [R1+0x618], R14 ;  /* 0x0006180e01007387 */ /* 0x000be20000100a00 */
[----:B------:R-:W-:-:S03]  /*2cd60*/  IMAD.WIDE R8, R2, 0x4, R30 ;  /* 0x0000000402087825 */ /* 0x000fc600078e021e */
[----:B------:R5:W-:Y:S01]  /*2cd70*/  LDGSTS.E [R4+-0x2c800], desc[UR16][R14.64], !P5 ;  /* 0xd38000000e047fae */ /* 0x000be2000e9a1010 */
[----:B------:R-:W3:Y:S03]  /*2cd80*/  LDC R10, c[0x0][0x3a0] ;  /* 0x0000e800ff0a7b82 */ /* 0x000ee60000000800 */
[----:B------:R5:W-:Y:S04]  /*2cd90*/  STL.64 [R1+0xa50], R12 ;  /* 0x000a500c01007387 */ /* 0x000be80000100a00 */
[----:B------:R5:W-:Y:S02]  /*2cda0*/  LDGSTS.E [R0+-0x2c600], desc[UR16][R12.64], !P5 ;  /* 0xd3a000000c007fae */ /* 0x000be4000e9a1010 */
[----:B-----5:R-:W-:-:S05]  /*2cdb0*/  IMAD.WIDE R14, R2, 0x4, R28 ;  /* 0x00000004020e7825 */ /* 0x020fca00078e021c */
[----:B------:R-:W-:Y:S04]  /*2cdc0*/  STL.64 [R1+0x608], R14 ;  /* 0x0006080e01007387 */ /* 0x000fe80000100a00 */
[----:B------:R-:W-:Y:S04]  /*2cdd0*/  LDGSTS.E [R5+-0x2c400], desc[UR16][R14.64], !P1 ;  /* 0xd3c000000e057fae */ /* 0x000fe8000c9a1010 */
[----:B------:R5:W-:Y:S04]  /*2cde0*/  STL.64 [R1+0xa48], R8 ;  /* 0x000a480801007387 */ /* 0x000be80000100a00 */
[----:B------:R5:W-:Y:S01]  /*2cdf0*/  LDGSTS.E [R4+-0x2c200], desc[UR16][R8.64], !P1 ;  /* 0xd3e0000008047fae */ /* 0x000be2000c9a1010 */
[----:B------:R-:W-:-:S02]  /*2ce00*/  ISETP.GE.U32.AND P6, PT, R6, 0x7ffffc30, PT ;  /* 0x7ffffc300600780c */ /* 0x000fc40003fc6070 */
[----:B------:R-:W-:Y:S01]  /*2ce10*/  IADD3 R6, PT, PT, R7, -0x352, RZ ;  /* 0xfffffcae07067810 */ /* 0x000fe20007ffe0ff */
[----:B------:R-:W-:Y:S01]  /*2ce20*/  IMAD.WIDE R12, R2, 0x4, R32 ;  /* 0x00000004020c7825 */ /* 0x000fe200078e0220 */
[----:B------:R-:W2:Y:S08]  /*2ce30*/  LDC R7, c[0x0][0x3a0] ;  /* 0x0000e800ff077b82 */ /* 0x000eb00000000800 */
[----:B-----5:R-:W5:Y:S01]  /*2ce40*/  LDC R9, c[0x0][0x3a0] ;  /* 0x0000e800ff097b82 */ /* 0x020f620000000800 */
[----:B------:R-:W-:Y:S01]  /*2ce50*/  ISETP.GE.U32.AND P4, PT, R6, 0x7ffffc2f, PT ;  /* 0x7ffffc2f0600780c */ /* 0x000fe20003f86070 */
[----:B-1----:R-:W-:Y:S01]  /*2ce60*/  VIADD R6, R11, 0xfffffcad ;  /* 0xfffffcad0b067836 */ /* 0x002fe20000000000 */
[----:B------:R1:W-:Y:S01]  /*2ce70*/  STL.64 [R1+0x600], R12 ;  /* 0x0006000c01007387 */ /* 0x0003e20000100a00 */
[----:B------:R-:W-:Y:S01]  /*2ce80*/  IMAD.WIDE R14, R2, 0x4, R34 ;  /* 0x00000004020e7825 */ /* 0x000fe200078e0222 */
[----:B---3--:R-:W-:-:S02]  /*2ce90*/  IADD3 R5, PT, PT, R10, -0x354, RZ ;  /* 0xfffffcac0a057810 */ /* 0x008fc40007ffe0ff */
[----:B------:R1:W-:Y:S01]  /*2cea0*/  LDGSTS.E [R0+-0x2c000], desc[UR16][R12.64], !P6 ;  /* 0xd40000000c007fae */ /* 0x0003e2000f1a1010 */
[----:B------:R-:W3:Y:S01]  /*2ceb0*/  LDC R8, c[0x0][0x3a0] ;  /* 0x0000e800ff087b82 */ /* 0x000ee20000000800 */
[----:B------:R-:W-:Y:S01]  /*2cec0*/  ISETP.GE.U32.AND P5, PT, R6, 0x7ffffc2e, PT ;  /* 0x7ffffc2e0600780c */ /* 0x000fe20003fa6070 */
[----:B------:R-:W-:Y:S01]  /*2ced0*/  VIADD R6, R82, 0x100000 ;  /* 0x0010000052067836 */ /* 0x000fe20000000000 */
[----:B------:R-:W-:Y:S01]  /*2cee0*/  LDGSTS.E [R4+-0x2be00], desc[UR16][R14.64], !P6 ;  /* 0xd42000000e047fae */ /* 0x000fe2000f1a1010 */
[----:B------:R-:W-:-:S04]  /*2cef0*/  IMAD.WIDE R18, R2, 0x4, R38 ;  /* 0x0000000402127825 */ /* 0x000fc800078e0226 */
[----:B------:R-:W4:Y:S01]  /*2cf00*/  LDC R10, c[0x0][0x3a0] ;  /* 0x0000e800ff0a7b82 */ /* 0x000f220000000800 */
[----:B-1----:R-:W-:Y:S01]  /*2cf10*/  IMAD.WIDE R12, R2, 0x4, R36 ;  /* 0x00000004020c7825 */ /* 0x002fe200078e0224 */
[----:B------:R-:W-:-:S04]  /*2cf20*/  ISETP.GE.U32.AND P1, PT, R5, 0x7ffffc2d, PT ;  /* 0x7ffffc2d0500780c */ /* 0x000fc80003f26070 */
[----:B------:R-:W-:Y:S01]  /*2cf30*/  LDGSTS.E [R0+-0x2bc00], desc[UR16][R12.64], !P4 ;  /* 0xd44000000c007fae */ /* 0x000fe2000e1a1010 */
[----:B------:R-:W-:Y:S01]  /*2cf40*/  IADD3 R5, PT, PT, R82, 0x100000, RZ ;  /* 0x0010000052057810 */ /* 0x000fe20007ffe0ff */
[----:B------:R-:W-:Y:S01]  /*2cf50*/  IMAD.WIDE R16, R2, 0x4, R40 ;  /* 0x0000000402107825 */ /* 0x000fe200078e0228 */
[----:B------:R-:W1:Y:S01]  /*2cf60*/  LDC R11, c[0x0][0x3a0] ;  /* 0x0000e800ff0b7b82 */ /* 0x000e620000000800 */
[----:B------:R5:W-:Y:S04]  /*2cf70*/  LDGSTS.E [R6+-0x2ba00], desc[UR16][R18.64], !P4 ;  /* 0xd460000012067fae */ /* 0x000be8000e1a1010 */
[----:B------:R5:W-:Y:S01]  /*2cf80*/  STL.64 [R1+0xa40], R14 ;  /* 0x000a400e01007387 */ /* 0x000be20000100a00 */
[----:B--2---:R-:W-:-:S03]  /*2cf90*/  IADD3 R7, PT, PT, R7, -0x356, RZ ;  /* 0xfffffcaa07077810 */ /* 0x004fc60007ffe0ff */
[----:B------:R2:W-:Y:S01]  /*2cfa0*/  LDGSTS.E [R5+-0x2b800], desc[UR16][R16.64], !P5 ;  /* 0xd480000010057fae */ /* 0x0005e2000e9a1010 */
[----:B-----5:R-:W-:Y:S02]  /*2cfb0*/  VIADD R6, R9, 0xfffffcab ;  /* 0xfffffcab09067836 */ /* 0x020fe40000000000 */
[----:B------:R-:W5:Y:S01]  /*2cfc0*/  LDC R9, c[0x0][0x3a0] ;  /* 0x0000e800ff097b82 */ /* 0x000f620000000800 */
[----:B------:R-:W-:Y:S01]  /*2cfd0*/  IMAD.WIDE R14, R2, 0x4, R42 ;  /* 0x00000004020e7825 */ /* 0x000fe200078e022a */
[----:B------:R2:W-:Y:S04]  /*2cfe0*/  STL.64 [R1+0x5f0], R12 ;  /* 0x0005f00c01007387 */ /* 0x0005e80000100a00 */
[----:B------:R1:W-:Y:S01]  /*2cff0*/  LDGSTS.E [R4+-0x2b600], desc[UR16][R14.64], !P5 ;  /* 0xd4a000000e047fae */ /* 0x0003e2000e9a1010 */
[----:B------:R-:W-:Y:S01]  /*2d000*/  ISETP.GE.U32.AND P5, PT, R6, 0x7ffffc2c, PT ;  /* 0x7ffffc2c0600780c */ /* 0x000fe20003fa6070 */
[----:B---3--:R-:W-:Y:S01]  /*2d010*/  VIADD R6, R8, 0xfffffca9 ;  /* 0xfffffca908067836 */ /* 0x008fe20000000000 */
[----:B------:R-:W-:Y:S01]  /*2d020*/  ISETP.GE.U32.AND P4, PT, R7, 0x7ffffc2b, PT ;  /* 0x7ffffc2b0700780c */ /* 0x000fe20003f86070 */
[----:B------:R-:W3:Y:S01]  /*2d030*/  LDC R8, c[0x0][0x3a0] ;  /* 0x0000e800ff087b82 */ /* 0x000ee20000000800 */
[----:B------:R-:W-:Y:S01]  /*2d040*/  STL.64 [R1+0xa38], R18 ;  /* 0x000a381201007387 */ /* 0x000fe20000100a00 */
[----:B--2---:R-:W-:-:S03]  /*2d050*/  IMAD.WIDE R12, R2, 0x4, R44 ;  /* 0x00000004020c7825 */ /* 0x004fc600078e022c */
[----:B------:R2:W-:Y:S01]  /*2d060*/  STL.64 [R1+0x5d8], R16 ;  /* 0x0005d81001007387 */ /* 0x0005e20000100a00 */
[----:B------:R-:W-:Y:S02]  /*2d070*/  ISETP.GE.U32.AND P6, PT, R6, 0x7ffffc2a, PT ;  /* 0x7ffffc2a0600780c */ /* 0x000fe40003fc6070 */
[----:B------:R-:W3:Y:S01]  /*2d080*/  LDC R7, c[0x0][0x3a0] ;  /* 0x0000e800ff077b82 */ /* 0x000ee20000000800 */
[----:B------:R1:W-:Y:S01]  /*2d090*/  STL.64 [R1+0xa30], R14 ;  /* 0x000a300e01007387 */ /* 0x0003e20000100a00 */
[----:B----4-:R-:W-:-:S03]  /*2d0a0*/  IADD3 R6, PT, PT, R10, -0x358, RZ ;  /* 0xfffffca80a067810 */ /* 0x010fc60007ffe0ff */
[----:B------:R4:W-:Y:S03]  /*2d0b0*/  STL.64 [R1+0x5c8], R12 ;  /* 0x0005c80c01007387 */ /* 0x0009e60000100a00 */
[----:B------:R-:W3:Y:S01]  /*2d0c0*/  LDC R10, c[0x0][0x3a0] ;  /* 0x0000e800ff0a7b82 */ /* 0x000ee20000000800 */
[C---:B--2---:R-:W-:Y:S01]  /*2d0d0*/  IMAD.WIDE R16, R2.reuse, 0x4, R46 ;  /* 0x0000000402107825 */ /* 0x044fe200078e022e */
[----:B------:R4:W-:Y:S03]  /*2d0e0*/  LDGSTS.E [R0+-0x2b400], desc[UR16][R12.64], !P1 ;  /* 0xd4c000000c007fae */ /* 0x0009e6000c9a1010 */
[C---:B-1----:R-:W-:Y:S01]  /*2d0f0*/  IMAD.WIDE R14, R2.reuse, 0x4, R48 ;  /* 0x00000004020e7825 */ /* 0x042fe200078e0230 */
[----:B------:R1:W-:Y:S04]  /*2d100*/  STL.64 [R1+0xa28], R16 ;  /* 0x000a281001007387 */ /* 0x0003e80000100a00 */
[----:B------:R1:W-:Y:S01]  /*2d110*/  LDGSTS.E [R5+-0x2b200], desc[UR16][R16.64], !P1 ;  /* 0xd4e0000010057fae */ /* 0x0003e2000c9a1010 */
[----:B----4-:R-:W-:-:S03]  /*2d120*/  IMAD.WIDE R12, R2, 0x4, R50 ;  /* 0x00000004020c7825 */ /* 0x010fc600078e0232 */
[----:B------:R2:W-:Y:S01]  /*2d130*/  STL.64 [R1+0x5b8], R14 ;  /* 0x0005b80e01007387 */ /* 0x0005e20000100a00 */
[----:B------:R-:W-:-:S03]  /*2d140*/  ISETP.GE.U32.AND P1, PT, R6, 0x7ffffc29, PT ;  /* 0x7ffffc290600780c */ /* 0x000fc60003f26070 */
[----:B------:R2:W-:Y:S01]  /*2d150*/  LDGSTS.E [R4+-0x2b000], desc[UR16][R14.64], !P5 ;  /* 0xd50000000e047fae */ /* 0x0005e2000e9a1010 */
[----:B-1----:R-:W-:-:S03]  /*2d160*/  IMAD.WIDE R16, R2, 0x4, R52 ;  /* 0x0000000402107825 */ /* 0x002fc600078e0234 */
[----:B------:R1:W-:Y:S04]  /*2d170*/  STL.64 [R1+0xa20], R12 ;  /* 0x000a200c01007387 */ /* 0x0003e80000100a00 */
[----:B------:R1:W-:Y:S01]  /*2d180*/  LDGSTS.E [R0+-0x2ae00], desc[UR16][R12.64], !P5 ;  /* 0xd52000000c007fae */ /* 0x0003e2000e9a1010 */
[----:B-----5:R-:W-:Y:S02]  /*2d190*/  VIADD R6, R9, 0xfffffca7 ;  /* 0xfffffca709067836 */ /* 0x020fe40000000000 */
[----:B------:R-:W-:-:S04]  /*2d1a0*/  IMAD.WIDE R18, R2, 0x4, R62 ;  /* 0x0000000402127825 */ /* 0x000fc800078e023e */
[C---:B--2---:R-:W-:Y:S01]  /*2d1b0*/  IMAD.WIDE R14, R2.reuse, 0x4, R54 ;  /* 0x00000004020e7825 */ /* 0x044fe200078e0236 */
[----:B------:R-:W-:Y:S03]  /*2d1c0*/  STL.64 [R1+0x5a0], R16 ;  /* 0x0005a01001007387 */ /* 0x000fe60000100a00 */
[----:B-1----:R-:W-:Y:S01]  /*2d1d0*/  IMAD.WIDE R12, R2, 0x4, R56 ;  /* 0x00000004020c7825 */ /* 0x002fe200078e0238 */
[----:B------:R-:W-:Y:S01]  /*2d1e0*/  LDGSTS.E [R5+-0x2ac00], desc[UR16][R16.64], !P4 ;  /* 0xd540000010057fae */ /* 0x000fe2000e1a1010 */
[----:B------:R-:W-:Y:S01]  /*2d1f0*/  ISETP.GE.U32.AND P5, PT, R6, 0x7ffffc28, PT ;  /* 0x7ffffc280600780c */ /* 0x000fe20003fa6070 */
[----:B------:R-:W1:Y:S02]  /*2d200*/  LDC R9, c[0x0][0x3a0] ;  /* 0x0000e800ff097b82 */ /* 0x000e640000000800 */
[----:B------:R2:W-:Y:S01]  /*2d210*/  STL.64 [R1+0xa18], R14 ;  /* 0x000a180e01007387 */ /* 0x0005e20000100a00 */
[----:B------:R-:W-:-:S03]  /*2d220*/  VIADD R6, R82, 0x100000 ;  /* 0x0010000052067836 */ /* 0x000fc60000000000 */
[----:B------:R2:W-:Y:S04]  /*2d230*/  LDGSTS.E [R4+-0x2aa00], desc[UR16][R14.64], !P4 ;  /* 0xd56000000e047fae */ /* 0x0005e8000e1a1010 */
[----:B------:R4:W-:Y:S04]  /*2d240*/  STL.64 [R1+0x590], R12 ;  /* 0x0005900c01007387 */ /* 0x0009e80000100a00 */
[----:B------:R4:W-:Y:S01]  /*2d250*/  LDGSTS.E [R0+-0x2a800], desc[UR16][R12.64], !P6 ;  /* 0xd58000000c007fae */ /* 0x0009e2000f1a1010 */
[----:B--2---:R-:W-:Y:S01]  /*2d260*/  IMAD.WIDE R14, R2, 0x4, R58 ;  /* 0x00000004020e7825 */ /* 0x004fe200078e023a */
[----:B------:R-:W-:-:S02]  /*2d270*/  IADD3 R5, PT, PT, R11, -0x35a, RZ ;  /* 0xfffffca60b057810 */ /* 0x000fc40007ffe0ff */
[----:B------:R-:W2:Y:S02]  /*2d280*/  LDC R11, c[0x0][0x3a0] ;  /* 0x0000e800ff0b7b82 */ /* 0x000ea40000000800 */
[----:B------:R-:W-:Y:S01]  /*2d290*/  LDGSTS.E [R4+-0x2a600], desc[UR16][R14.64], !P6 ;  /* 0xd5a000000e047fae */ /* 0x000fe2000f1a1010 */
[----:B----4-:R-:W-:Y:S01]  /*2d2a0*/  IMAD.WIDE R12, R2, 0x4, R60 ;  /* 0x00000004020c7825 */ /* 0x010fe200078e023c */
[----:B------:R-:W-:-:S04]  /*2d2b0*/  ISETP.GE.U32.AND P4, PT, R5, 0x7ffffc27, PT ;  /* 0x7ffffc270500780c */ /* 0x000fc80003f86070 */
[----:B------:R-:W-:Y:S04]  /*2d2c0*/  LDGSTS.E [R0+-0x2a400], desc[UR16][R12.64], !P1 ;  /* 0xd5c000000c007fae */ /* 0x000fe8000c9a1010 */
[----:B------:R3:W-:Y:S01]  /*2d2d0*/  LDGSTS.E [R6+-0x2a200], desc[UR16][R18.64], !P1 ;  /* 0xd5e0000012067fae */ /* 0x0007e2000c9a1010 */
[----:B------:R-:W-:Y:S01]  /*2d2e0*/  IADD3 R5, PT, PT, R82, 0x100000, RZ ;  /* 0x0010000052057810 */ /* 0x000fe20007ffe0ff */
[----:B------:R-:W-:Y:S02]  /*2d2f0*/  IMAD.WIDE R16, R2, 0x4, R64 ;  /* 0x0000000402107825 */ /* 0x000fe400078e0240 */
[----:B------:R4:W-:Y:S04]  /*2d300*/  STL.64 [R1+0xa10], R14 ;  /* 0x000a100e01007387 */ /* 0x0009e80000100a00 */
[----:B------:R5:W-:Y:S01]  /*2d310*/  LDGSTS.E [R5+-0x2a000], desc[UR16][R16.64], !P5 ;  /* 0xd600000010057fae */ /* 0x000be2000e9a1010 */
[----:B---3--:R-:W-:-:S02]  /*2d320*/  VIADD R6, R8, 0xfffffca5 ;  /* 0xfffffca508067836 */ /* 0x008fc40000000000 */
[----:B------:R-:W3:Y:S01]  /*2d330*/  LDC R8, c[0x0][0x3a0] ;  /* 0x0000e800ff087b82 */ /* 0x000ee20000000800 */
[----:B----4-:R-:W-:Y:S02]  /*2d340*/  IMAD.WIDE R14, R2, 0x4, R66 ;  /* 0x00000004020e7825 */ /* 0x010fe400078e0242 */
[----:B------:R-:W-:Y:S02]  /*2d350*/  ISETP.GE.U32.AND P1, PT, R6, 0x7ffffc26, PT ;  /* 0x7ffffc260600780c */ /* 0x000fe40003f26070 */
[----:B------:R-:W-:Y:S01]  /*2d360*/  IADD3 R6, PT, PT, R7, -0x35c, RZ ;  /* 0xfffffca407067810 */ /* 0x000fe20007ffe0ff */
[----:B------:R4:W-:Y:S02]  /*2d370*/  STL.64 [R1+0x578], R12 ;  /* 0x0005780c01007387 */ /* 0x0009e40000100a00 */
[----:B------:R-:W1:Y:S02]  /*2d380*/  LDC R7, c[0x0][0x3a0] ;  /* 0x0000e800ff077b82 */ /* 0x000e640000000800 */
[----:B------:R2:W-:Y:S01]  /*2d390*/  LDGSTS.E [R4+-0x29e00], desc[UR16][R14.64], !P5 ;  /* 0xd62000000e047fae */ /* 0x0005e2000e9a1010 */
[----:B------:R-:W-:-:S03]  /*2d3a0*/  ISETP.GE.U32.AND P5, PT, R6, 0x7ffffc25, PT ;  /* 0x7ffffc250600780c */ /* 0x000fc60003fa6070 */
[----:B------:R-:W-:Y:S01]  /*2d3b0*/  STL.64 [R1+0xa08], R18 ;  /* 0x000a081201007387 */ /* 0x000fe20000100a00 */
[----:B----4-:R-:W-:-:S03]  /*2d3c0*/  IMAD.WIDE R12, R2, 0x4, R68 ;  /* 0x00000004020c7825 */ /* 0x010fc600078e0244 */
[----:B------:R5:W-:Y:S04]  /*2d3d0*/  STL.64 [R1+0x560], R16 ;  /* 0x0005601001007387 */ /* 0x000be80000100a00 */
[----:B------:R2:W-:Y:S01]  /*2d3e0*/  STL.64 [R1+0xa00], R14 ;  /* 0x000a000e01007387 */ /* 0x0005e20000100a00 */
[----:B------:R-:W-:Y:S02]  /*2d3f0*/  VIADD R6, R10, 0xfffffca3 ;  /* 0xfffffca30a067836 */ /* 0x000fe40000000000 */
[----:B------:R-:W4:Y:S01]  /*2d400*/  LDC R10, c[0x0][0x3a0] ;  /* 0x0000e800ff0a7b82 */ /* 0x000f220000000800 */
[----:B------:R3:W-:Y:S01]  /*2d410*/  STL.64 [R1+0x548], R12 ;  /* 0x0005480c01007387 */ /* 0x0007e20000100a00 */
[----:B-----5:R-:W-:-:S03]  /*2d420*/  IMAD.WIDE R16, R2, 0x4, R70 ;  /* 0x0000000402107825 */ /* 0x020fc600078e0246 */
[----:B------:R3:W-:Y:S01]  /*2d430*/  LDGSTS.E [R0+-0x29c00], desc[UR16][R12.64], !P4 ;  /* 0xd64000000c007fae */ /* 0x0007e2000e1a1010 */
[----:B--2---:R-:W-:-:S03]  /*2d440*/  IMAD.WIDE R14, R2, 0x4, R72 ;  /* 0x00000004020e7825 */ /* 0x004fc600078e0248 */
[----:B------:R2:W-:Y:S04]  /*2d450*/  STL.64 [R1+0x9f8], R16 ;  /* 0x0009f81001007387 */ /* 0x0005e80000100a00 */
[----:B------:R2:W-:Y:S01]  /*2d460*/  LDGSTS.E [R5+-0x29a00], desc[UR16][R16.64], !P4 ;  /* 0xd660000010057fae */ /* 0x0005e2000e1a1010 */
[----:B------:R-:W-:Y:S01]  /*2d470*/  ISETP.GE.U32.AND P4, PT, R6, 0x7ffffc24, PT ;  /* 0x7ffffc240600780c */ /* 0x000fe20003f86070 */
[C---:B---3--:R-:W-:Y:S02]  /*2d480*/  IMAD.WIDE R12, R2.reuse, 0x4, R74 ;  /* 0x00000004020c7825 */ /* 0x048fe400078e024a */
[----:B------:R3:W-:Y:S01]  /*2d490*/  STL.64 [R1+0x538], R14 ;  /* 0x0005380e01007387 */ /* 0x0007e20000100a00 */
[----:B------:R-:W-:Y:S02]  /*2d4a0*/  IADD3 R6, PT, PT, R11, -0x35e, RZ ;  /* 0xfffffca20b067810 */ /* 0x000fe40007ffe0ff */
[----:B------:R-:W5:Y:S01]  /*2d4b0*/  LDC R11, c[0x0][0x3a0] ;  /* 0x0000e800ff0b7b82 */ /* 0x000f620000000800 */
[----:B------:R3:W-:Y:S01]  /*2d4c0*/  LDGSTS.E [R4+-0x29800], desc[UR16][R14.64], !P1 ;  /* 0xd68000000e047fae */ /* 0x0007e2000c9a1010 */
[----:B--2---:R-:W-:-:S03]  /*2d4d0*/  IMAD.WIDE R16, R2, 0x4, R76 ;  /* 0x0000000402107825 */ /* 0x004fc600078e024c */
[----:B------:R-:W-:Y:S04]  /*2d4e0*/  LDGSTS.E [R0+-0x29600], desc[UR16][R12.64], !P1 ;  /* 0xd6a000000c007fae */ /* 0x000fe8000c9a1010 */
[----:B------:R2:W-:Y:S01]  /*2d4f0*/  LDGSTS.E [R5+-0x29400], desc[UR16][R16.64], !P5 ;  /* 0xd6c0000010057fae */ /* 0x0005e2000e9a1010 */
[----:B---3--:R-:W-:-:S05]  /*2d500*/  IMAD.WIDE R14, R2, 0x4, R78 ;  /* 0x00000004020e7825 */ /* 0x008fca00078e024e */
[----:B------:R3:W-:Y:S01]  /*2d510*/  LDGSTS.E [R4+-0x29200], desc[UR16][R14.64], !P5 ;  /* 0xd6e000000e047fae */ /* 0x0007e2000e9a1010 */
[----:B------:R-:W-:Y:S01]  /*2d520*/  ISETP.GE.U32.AND P5, PT, R6, 0x7ffffc23, PT ;  /* 0x7ffffc230600780c */ /* 0x000fe20003fa6070 */
[----:B--2---:R-:W-:Y:S02]  /*2d530*/  VIADD R5, R8, 0xfffffca1 ;  /* 0xfffffca108057836 */ /* 0x004fe40000000000 */
[----:B------:R2:W-:Y:S04]  /*2d540*/  STL.64 [R1+0x9f0], R12 ;  /* 0x0009f00c01007387 */ /* 0x0005e80000100a00 */
[----:B------:R1:W-:Y:S01]  /*2d550*/  STL.64 [R1+0x518], R16 ;  /* 0x0005181001007387 */ /* 0x0003e20000100a00 */
[----:B------:R-:W-:Y:S01]  /*2d560*/  ISETP.GE.U32.AND P1, PT, R5, 0x7ffffc22, PT ;  /* 0x7ffffc220500780c */ /* 0x000fe20003f26070 */
[----:B------:R-:W-:-:S02]  /*2d570*/  VIADD R5, R82, 0x100000 ;  /* 0x0010000052057836 */ /* 0x000fc40000000000 */
[----:B------:R3:W-:Y:S01]  /*2d580*/  STL.64 [R1+0x9e8], R14 ;  /* 0x0009e80e01007387 */ /* 0x0007e20000100a00 */
[----:B--2---:R-:W-:-:S04]  /*2d590*/  IMAD.WIDE R12, R2, 0x4, R80 ;  /* 0x00000004020c7825 */ /* 0x004fc800078e0250 */
[C---:B-1----:R-:W-:Y:S01]  /*2d5a0*/  IMAD.WIDE R16, R2.reuse, 0x4, R94 ;  /* 0x0000000402107825 */ /* 0x042fe200078e025e */
[----:B------:R1:W-:Y:S03]  /*2d5b0*/  STL.64 [R1+0x508], R12 ;  /* 0x0005080c01007387 */ /* 0x0003e60000100a00 */
[----:B---3--:R-:W-:Y:S01]  /*2d5c0*/  IMAD.WIDE R14, R2, 0x4, R96 ;  /* 0x00000004020e7825 */ /* 0x008fe200078e0260 */
[----:B------:R1:W-:Y:S01]  /*2d5d0*/  LDGSTS.E [R0+-0x29000], desc[UR16][R12.64], !P4 ;  /* 0xd70000000c007fae */ /* 0x0003e2000e1a1010 */
[----:B------:R-:W-:-:S03]  /*2d5e0*/  IADD3 R6, PT, PT, R9, -0x360, RZ ;  /* 0xfffffca009067810 */ /* 0x000fc60007ffe0ff */
[----:B------:R-:W-:Y:S01]  /*2d5f0*/  STL.64 [R1+0x9e0], R16 ;  /* 0x0009e01001007387 */ /* 0x000fe20000100a00 */
[----:B------:R-:W-:-:S03]  /*2d600*/  IMAD.WIDE R8, R2, 0x4, R102 ;  /* 0x0000000402087825 */ /* 0x000fc600078e0266 */
[----:B------:R-:W-:Y:S01]  /*2d610*/  LDGSTS.E [R5+-0x28e00], desc[UR16][R16.64], !P4 ;  /* 0xd720000010057fae */ /* 0x000fe2000e1a1010 */
[----:B-1----:R-:W-:-:S03]  /*2d620*/  IMAD.WIDE R12, R2, 0x4, R98 ;  /* 0x00000004020c7825 */ /* 0x002fc600078e0262 */
[----:B------:R1:W-:Y:S04]  /*2d630*/  STL.64 [R1+0x4f8], R14 ;  /* 0x0004f80e01007387 */ /* 0x0003e80000100a00 */
[----:B------:R1:W-:Y:S04]  /*2d640*/  LDGSTS.E [R4+-0x28c00], desc[UR16][R14.64], !P5 ;  /* 0xd74000000e047fae */ /* 0x0003e8000e9a1010 */
[----:B------:R2:W-:Y:S04]  /*2d650*/  STL.64 [R1+0x9d8], R12 ;  /* 0x0009d80c01007387 */ /* 0x0005e80000100a00 */
[----:B------:R2:W-:Y:S01]  /*2d660*/  LDGSTS.E [R0+-0x28a00], desc[UR16][R12.64], !P5 ;  /* 0xd76000000c007fae */ /* 0x0005e2000e9a1010 */
[----:B-1----:R-:W-:-:S05]  /*2d670*/  IMAD.WIDE R14, R2, 0x4, R100 ;  /* 0x00000004020e7825 */ /* 0x002fca00078e0264 */
[----:B------:R-:W-:Y:S04]  /*2d680*/  STL.64 [R1+0x4f0], R14 ;  /* 0x0004f00e01007387 */ /* 0x000fe80000100a00 */
[----:B------:R-:W-:Y:S04]  /*2d690*/  LDGSTS.E [R5+-0x28800], desc[UR16][R14.64], !P1 ;  /* 0xd78000000e057fae */ /* 0x000fe8000c9a1010 */
[----:B------:R1:W-:Y:S04]  /*2d6a0*/  STL.64 [R1+0x9d0], R8 ;  /* 0x0009d00801007387 */ /* 0x0003e80000100a00 */
[----:B------:R1:W-:Y:S01]  /*2d6b0*/  LDGSTS.E [R4+-0x28600], desc[UR16][R8.64], !P1 ;  /* 0xd7a0000008047fae */ /* 0x0003e2000c9a1010 */
[----:B------:R-:W-:-:S02]  /*2d6c0*/  ISETP.GE.U32.AND P6, PT, R6, 0x7ffffc21, PT ;  /* 0x7ffffc210600780c */ /* 0x000fc40003fc6070 */
[----:B------:R-:W-:Y:S01]  /*2d6d0*/  IADD3 R6, PT, PT, R7, -0x361, RZ ;  /* 0xfffffc9f07067810 */ /* 0x000fe20007ffe0ff */
[----:B--2---:R-:W-:Y:S01]  /*2d6e0*/  IMAD.WIDE R12, R2, 0x4, R104 ;  /* 0x00000004020c7825 */ /* 0x004fe200078e0268 */
[----:B------:R-:W2:Y:S08]  /*2d6f0*/  LDC R7, c[0x0][0x3a0] ;  /* 0x0000e800ff077b82 */ /* 0x000eb00000000800 */
[----:B-1----:R-:W1:Y:S01]  /*2d700*/  LDC R9, c[0x0][0x3a0] ;  /* 0x0000e800ff097b82 */ /* 0x002e620000000800 */
[----:B------:R-:W-:Y:S01]  /*2d710*/  ISETP.GE.U32.AND P4, PT, R6, 0x7ffffc20, PT ;  /* 0x7ffffc200600780c */ /* 0x000fe20003f86070 */
[----:B-----5:R-:W-:Y:S01]  /*2d720*/  VIADD R6, R11, 0xfffffc9e ;  /* 0xfffffc9e0b067836 */ /* 0x020fe20000000000 */
[----:B------:R3:W-:Y:S01]  /*2d730*/  STL.64 [R1+0x4e0], R12 ;  /* 0x0004e00c01007387 */ /* 0x0007e20000100a00 */
[----:B------:R-:W-:Y:S01]  /*2d740*/  IMAD.WIDE R14, R2, 0x4, R106 ;  /* 0x00000004020e7825 */ /* 0x000fe200078e026a */
[----:B----4-:R-:W-:-:S02]  /*2d750*/  IADD3 R5, PT, PT, R10, -0x363, RZ ;  /* 0xfffffc9d0a057810 */ /* 0x010fc40007ffe0ff */
[----:B------:R3:W-:Y:S01]  /*2d760*/  LDGSTS.E [R0+-0x28400], desc[UR16][R12.64], !P6 ;  /* 0xd7c000000c007fae */ /* 0x0007e2000f1a1010 */
[----:B------:R-:W4:Y:S01]  /*2d770*/  LDC R8, c[0x0][0x3a0] ;  /* 0x0000e800ff087b82 */ /* 0x000f220000000800 */
[----:B------:R-:W-:Y:S01]  /*2d780*/  ISETP.GE.U32.AND P5, PT, R6, 0x7ffffc1f, PT ;  /* 0x7ffffc1f0600780c */ /* 0x000fe20003fa6070 */
[----:B------:R-:W-:Y:S01]  /*2d790*/  VIADD R6, R82, 0x100000 ;  /* 0x0010000052067836 */ /* 0x000fe20000000000 */
[----:B------:R-:W-:Y:S01]  /*2d7a0*/  LDGSTS.E [R4+-0x28200], desc[UR16][R14.64], !P6 ;  /* 0xd7e000000e047fae */ /* 0x000fe2000f1a1010 */
[----:B------:R-:W-:-:S04]  /*2d7b0*/  IMAD.WIDE R18, R2, 0x4, R110 ;  /* 0x0000000402127825 */ /* 0x000fc800078e026e */
[----:B------:R-:W5:Y:S01]  /*2d7c0*/  LDC R10, c[0x0][0x3a0] ;  /* 0x0000e800ff0a7b82 */ /* 0x000f620000000800 */
[----:B---3--:R-:W-:Y:S01]  /*2d7d0*/  IMAD.WIDE R12, R2, 0x4, R108 ;  /* 0x00000004020c7825 */ /* 0x008fe200078e026c */
[----:B------:R-:W-:-:S04]  /*2d7e0*/  ISETP.GE.U32.AND P1, PT, R5, 0x7ffffc1e, PT ;  /* 0x7ffffc1e0500780c */ /* 0x000fc80003f26070 */
[----:B------:R-:W-:Y:S01]  /*2d7f0*/  LDGSTS.E [R0+-0x28000], desc[UR16][R12.64], !P4 ;  /* 0xd80000000c007fae */ /* 0x000fe2000e1a1010 */
[----:B------:R-:W-:Y:S01]  /*2d800*/  IADD3 R5, PT, PT, R82, 0x100000, RZ ;  /* 0x0010000052057810 */ /* 0x000fe20007ffe0ff */
[----:B------:R-:W-:Y:S01]  /*2d810*/  IMAD.WIDE R16, R2, 0x4, R112 ;  /* 0x0000000402107825 */ /* 0x000fe200078e0270 */
[----:B------:R-:W3:Y:S01]  /*2d820*/  LDC R11, c[0x0][0x3a0] ;  /* 0x0000e800ff0b7b82 */ /* 0x000ee20000000800 */
[----:B------:R1:W-:Y:S04]  /*2d830*/  LDGSTS.E [R6+-0x27e00], desc[UR16][R18.64], !P4 ;  /* 0xd820000012067fae */ /* 0x0003e8000e1a1010 */
[----:B------:R1:W-:Y:S01]  /*2d840*/  STL.64 [R1+0x9c8], R14 ;  /* 0x0009c80e01007387 */ /* 0x0003e20000100a00 */
[----:B--2---:R-:W-:-:S03]  /*2d850*/  IADD3 R7, PT, PT, R7, -0x365, RZ ;  /* 0xfffffc9b07077810 */ /* 0x004fc60007ffe0ff */
[----:B------:R2:W-:Y:S01]  /*2d860*/  LDGSTS.E [R5+-0x27c00], desc[UR16][R16.64], !P5 ;  /* 0xd840000010057fae */ /* 0x0005e2000e9a1010 */
[----:B-1----:R-:W-:Y:S02]  /*2d870*/  VIADD R6, R9, 0xfffffc9c ;  /* 0xfffffc9c09067836 */ /* 0x002fe40000000000 */
[----:B------:R-:W1:Y:S01]  /*2d880*/  LDC R9, c[0x0][0x3a0] ;  /* 0x0000e800ff097b82 */ /* 0x000e620000000800 */
[----:B------:R-:W-:Y:S01]  /*2d890*/  IMAD.WIDE R14, R2, 0x4, R114 ;  /* 0x00000004020e7825 */ /* 0x000fe200078e0272 */
[----:B------:R2:W-:Y:S04]  /*2d8a0*/  STL.64 [R1+0x4d0], R12 ;  /* 0x0004d00c01007387 */ /* 0x0005e80000100a00 */
[----:B------:R3:W-:Y:S01]  /*2d8b0*/  LDGSTS.E [R4+-0x27a00], desc[UR16][R14.64], !P5 ;  /* 0xd86000000e047fae */ /* 0x0007e2000e9a1010 */
[----:B------:R-:W-:Y:S01]  /*2d8c0*/  ISETP.GE.U32.AND P5, PT, R6, 0x7ffffc1d, PT ;  /* 0x7ffffc1d0600780c */ /* 0x000fe20003fa6070 */
[----:B----4-:R-:W-:Y:S01]  /*2d8d0*/  VIADD R6, R8, 0xfffffc9a ;  /* 0xfffffc9a08067836 */ /* 0x010fe20000000000 */
[----:B------:R-:W-:Y:S01]  /*2d8e0*/  ISETP.GE.U32.AND P4, PT, R7, 0x7ffffc1c, PT ;  /* 0x7ffffc1c0700780c */ /* 0x000fe20003f86070 */
[----:B------:R-:W4:Y:S01]  /*2d8f0*/  LDC R8, c[0x0][0x3a0] ;  /* 0x0000e800ff087b82 */ /* 0x000f220000000800 */
[----:B------:R-:W-:Y:S01]  /*2d900*/  STL.64 [R1+0x9c0], R18 ;  /* 0x0009c01201007387 */ /* 0x000fe20000100a00 */
[----:B--2---:R-:W-:-:S03]  /*2d910*/  IMAD.WIDE R12, R2, 0x4, R116 ;  /* 0x00000004020c7825 */ /* 0x004fc600078e0274 */
[----:B------:R2:W-:Y:S01]  /*2d920*/  STL.64 [R1+0x4c8], R16 ;  /* 0x0004c81001007387 */ /* 0x0005e20000100a00 */
[----:B------:R-:W-:Y:S02]  /*2d930*/  ISETP.GE.U32.AND P6, PT, R6, 0x7ffffc1b, PT ;  /* 0x7ffffc1b0600780c */ /* 0x000fe40003fc6070 */
[----:B------:R-:W4:Y:S01]  /*2d940*/  LDC R7, c[0x0][0x3a0] ;  /* 0x0000e800ff077b82 */ /* 0x000f220000000800 */
[----:B------:R3:W-:Y:S01]  /*2d950*/  STL.64 [R1+0x9b8], R14 ;  /* 0x0009b80e01007387 */ /* 0x0007e20000100a00 */
[----:B-----5:R-:W-:-:S03]  /*2d960*/  IADD3 R6, PT, PT, R10, -0x367, RZ ;  /* 0xfffffc990a067810 */ /* 0x020fc60007ffe0ff */
[----:B------:R5:W-:Y:S03]  /*2d970*/  STL.64 [R1+0x4c0], R12 ;  /* 0x0004c00c01007387 */ /* 0x000be60000100a00 */
[----:B------:R-:W4:Y:S01]  /*2d980*/  LDC R10, c[0x0][0x3a0] ;  /* 0x0000e800ff0a7b82 */ /* 0x000f220000000800 */
[C---:B--2---:R-:W-:Y:S01]  /*2d990*/  IMAD.WIDE R16, R2.reuse, 0x4, R118 ;  /* 0x0000000402107825 */ /* 0x044fe200078e0276 */
[----:B------:R5:W-:Y:S03]  /*2d9a0*/  LDGSTS.E [R0+-0x27800], desc[UR16][R12.64], !P1 ;  /* 0xd88000000c007fae */ /* 0x000be6000c9a1010 */
[C---:B---3--:R-:W-:Y:S01]  /*2d9b0*/  IMAD.WIDE R14, R2.reuse, 0x4, R120 ;  /* 0x00000004020e7825 */ /* 0x048fe200078e0278 */
[----:B------:R2:W-:Y:S04]  /*2d9c0*/  STL.64 [R1+0x9b0], R16 ;  /* 0x0009b01001007387 */ /* 0x0005e80000100a00 */
[----:B------:R2:W-:Y:S01]  /*2d9d0*/  LDGSTS.E [R5+-0x27600], desc[UR16][R16.64], !P1 ;  /* 0xd8a0000010057fae */ /* 0x0005e2000c9a1010 */
[----:B-----5:R-:W-:-:S03]  /*2d9e0*/  IMAD.WIDE R12, R2, 0x4, R122 ;  /* 0x00000004020c7825 */ /* 0x020fc600078e027a */
[----:B------:R3:W-:Y:S01]  /*2d9f0*/  STL.64 [R1+0x4b0], R14 ;  /* 0x0004b00e01007387 */ /* 0x0007e20000100a00 */
[----:B------:R-:W-:-:S03]  /*2da00*/  ISETP.GE.U32.AND P1, PT, R6, 0x7ffffc1a, PT ;  /* 0x7ffffc1a0600780c */ /* 0x000fc60003f26070 */
[----:B------:R3:W-:Y:S01]  /*2da10*/  LDGSTS.E [R4+-0x27400], desc[UR16][R14.64], !P5 ;  /* 0xd8c000000e047fae */ /* 0x0007e2000e9a1010 */
[----:B--2---:R-:W-:-:S03]  /*2da20*/  IMAD.WIDE R16, R2, 0x4, R124 ;  /* 0x0000000402107825 */ /* 0x004fc600078e027c */
[----:B------:R2:W-:Y:S04]  /*2da30*/  STL.64 [R1+0x9a8], R12 ;  /* 0x0009a80c01007387 */ /* 0x0005e80000100a00 */
[----:B------:R2:W-:Y:S01]  /*2da40*/  LDGSTS.E [R0+-0x27200], desc[UR16][R12.64], !P5 ;  /* 0xd8e000000c007fae */ /* 0x0005e2000e9a1010 */
[----:B-1----:R-:W-:Y:S02]  /*2da50*/  VIADD R6, R9, 0xfffffc98 ;  /* 0xfffffc9809067836 */ /* 0x002fe40000000000 */
[----:B------:R-:W-:-:S04]  /*2da60*/  IMAD.WIDE R18, R2, 0x4, R136 ;  /* 0x0000000402127825 */ /* 0x000fc800078e0288 */
[C---:B---3--:R-:W-:Y:S01]  /*2da70*/  IMAD.WIDE R14, R2.reuse, 0x4, R126 ;  /* 0x00000004020e7825 */ /* 0x048fe200078e027e */
[----:B------:R-:W-:Y:S03]  /*2da80*/  STL.64 [R1+0x4a0], R16 ;  /* 0x0004a01001007387 */ /* 0x000fe60000100a00 */
[----:B--2---:R-:W-:Y:S01]  /*2da90*/  IMAD.WIDE R12, R2, 0x4, R128 ;  /* 0x00000004020c7825 */ /* 0x004fe200078e0280 */
        /* <DEDUP_REMOVED lines=12> */
[----:B---3--:R-:W-:Y:S01]  /*2db60*/  IMAD.WIDE R12, R2, 0x4, R134 ;  /* 0x00000004020c7825 */ /* 0x008fe200078e0286 */
[----:B------:R-:W-:-:S04]  /*2db70*/  ISETP.GE.U32.AND P4, PT, R5, 0x7ffffc18, PT ;  /* 0x7ffffc180500780c */ /* 0x000fc80003f86070 */
[----:B------:R-:W-:Y:S04]  /*2db80*/  LDGSTS.E [R0+-0x26800], desc[UR16][R12.64], !P1 ;  /* 0xd98000000c007fae */ /* 0x000fe8000c9a1010 */
[----:B------:R4:W-:Y:S01]  /*2db90*/  LDGSTS.E [R6+-0x26600], desc[UR16][R18.64], !P1 ;  /* 0xd9a0000012067fae */ /* 0x0009e2000c9a1010 */
[----:B------:R-:W-:Y:S01]  /*2dba0*/  IADD3 R5, PT, PT, R82, 0x100000, RZ ;  /* 0x0010000052057810 */ /* 0x000fe20007ffe0ff */
[----:B------:R-:W-:Y:S02]  /*2dbb0*/  IMAD.WIDE R16, R2, 0x4, R138 ;  /* 0x0000000402107825 */ /* 0x000fe400078e028a */
[----:B------:R3:W-:Y:S04]  /*2dbc0*/  STL.64 [R1+0x998], R14 ;  /* 0x0009980e01007387 */ /* 0x0007e80000100a00 */
[----:B------:R5:W-:Y:S01]  /*2dbd0*/  LDGSTS.E [R5+-0x26400], desc[UR16][R16.64], !P5 ;  /* 0xd9c0000010057fae */ /* 0x000be2000e9a1010 */
[----:B----4-:R-:W-:-:S02]  /*2dbe0*/  VIADD R6, R8, 0xfffffc96 ;  /* 0xfffffc9608067836 */ /* 0x010fc40000000000 */
[----:B------:R-:W4:Y:S01]  /*2dbf0*/  LDC R8, c[0x0][0x3a0] ;  /* 0x0000e800ff087b82 */ /* 0x000f220000000800 */
[----:B---3--:R-:W-:Y:S02]  /*2dc00*/  IMAD.WIDE R14, R2, 0x4, R140 ;  /* 0x00000004020e7825 */ /* 0x008fe400078e028c */
[----:B------:R-:W-:Y:S02]  /*2dc10*/  ISETP.GE.U32.AND P1, PT, R6, 0x7ffffc17, PT ;  /* 0x7ffffc170600780c */ /* 0x000fe40003f26070 */
[----:B------:R-:W-:Y:S01]  /*2dc20*/  IADD3 R6, PT, PT, R7, -0x36b, RZ ;  /* 0xfffffc9507067810 */ /* 0x000fe20007ffe0ff */
[----:B------:R3:W-:Y:S02]  /*2dc30*/  STL.64 [R1+0x488], R12 ;  /* 0x0004880c01007387 */ /* 0x0007e40000100a00 */
[----:B------:R-:W1:Y:S02]  /*2dc40*/  LDC R7, c[0x0][0x3a0] ;  /* 0x0000e800ff077b82 */ /* 0x000e640000000800 */
[----:B------:R2:W-:Y:S01]  /*2dc50*/  LDGSTS.E [R4+-0x26200], desc[UR16][R14.64], !P5 ;  /* 0xd9e000000e047fae */ /* 0x0005e2000e9a1010 */
[----:B------:R-:W-:-:S03]  /*2dc60*/  ISETP.GE.U32.AND P5, PT, R6, 0x7ffffc16, PT ;  /* 0x7ffffc160600780c */ /* 0x000fc60003fa6070 */
[----:B------:R-:W-:Y:S01]  /*2dc70*/  STL.64 [R1+0x990], R18 ;  /* 0x0009901201007387 */ /* 0x000fe20000100a00 */
[----:B---3--:R-:W-:-:S03]  /*2dc80*/  IMAD.WIDE R12, R2, 0x4, R142 ;  /* 0x00000004020c7825 */ /* 0x008fc600078e028e */
[----:B------:R5:W-:Y:S04]  /*2dc90*/  STL.64 [R1+0x478], R16 ;  /* 0x0004781001007387 */ /* 0x000be80000100a00 */
[----:B------:R2:W-:Y:S01]  /*2dca0*/  STL.64 [R1+0x988], R14 ;  /* 0x0009880e01007387 */ /* 0x0005e20000100a00 */
[----:B------:R-:W-:Y:S02]  /*2dcb0*/  VIADD R6, R10, 0xfffffc94 ;  /* 0xfffffc940a067836 */ /* 0x000fe40000000000 */
[----:B------:R-:W3:Y:S01]  /*2dcc0*/  LDC R10, c[0x0][0x3a0] ;  /* 0x0000e800ff0a7b82 */ /* 0x000ee20000000800 */
[----:B------:R4:W-:Y:S01]  /*2dcd0*/  STL.64 [R1+0x470], R12 ;  /* 0x0004700c01007387 */ /* 0x0009e20000100a00 */
[----:B-----5:R-:W-:-:S03]  /*2dce0*/  IMAD.WIDE R16, R2, 0x4, R144 ;  /* 0x0000000402107825 */ /* 0x020fc600078e0290 */
[----:B------:R4:W-:Y:S01]  /*2dcf0*/  LDGSTS.E [R0+-0x26000], desc[UR16][R12.64], !P4 ;  /* 0xda0000000c007fae */ /* 0x0009e2000e1a1010 */
[----:B--2---:R-:W-:-:S03]  /*2dd00*/  IMAD.WIDE R14, R2, 0x4, R146 ;  /* 0x00000004020e7825 */ /* 0x004fc600078e0292 */
[----:B------:R2:W-:Y:S04]  /*2dd10*/  STL.64 [R1+0x970], R16 ;  /* 0x0009701001007387 */ /* 0x0005e80000100a00 */
[----:B------:R2:W-:Y:S01]  /*2dd20*/  LDGSTS.E [R5+-0x25e00], desc[UR16][R16.64], !P4 ;  /* 0xda20000010057fae */ /* 0x0005e2000e1a1010 */
[----:B------:R-:W-:Y:S01]  /*2dd30*/  ISETP.GE.U32.AND P4, PT, R6, 0x7ffffc15, PT ;  /* 0x7ffffc150600780c */ /* 0x000fe20003f86070 */
[C---:B----4-:R-:W-:Y:S02]  /*2dd40*/  IMAD.WIDE R12, R2.reuse, 0x4, R148 ;  /* 0x00000004020c7825 */ /* 0x050fe400078e0294 */
[----:B------:R4:W-:Y:S01]  /*2dd50*/  STL.64 [R1+0x468], R14 ;  /* 0x0004680e01007387 */ /* 0x0009e20000100a00 */
[----:B------:R-:W-:Y:S02]  /*2dd60*/  IADD3 R6, PT, PT, R11, -0x36d, RZ ;  /* 0xfffffc930b067810 */ /* 0x000fe40007ffe0ff */
[----:B------:R-:W5:Y:S01]  /*2dd70*/  LDC R11, c[0x0][0x3a0] ;  /* 0x0000e800ff0b7b82 */ /* 0x000f620000000800 */
[----:B------:R4:W-:Y:S01]  /*2dd80*/  LDGSTS.E [R4+-0x25c00], desc[UR16][R14.64], !P1 ;  /* 0xda4000000e047fae */ /* 0x0009e2000c9a1010 */
[----:B--2---:R-:W-:-:S03]  /*2dd90*/  IMAD.WIDE R16, R2, 0x4, R150 ;  /* 0x0000000402107825 */ /* 0x004fc600078e0296 */
[----:B------:R-:W-:Y:S04]  /*2dda0*/  LDGSTS.E [R0+-0x25a00], desc[UR16][R12.64], !P1 ;  /* 0xda6000000c007fae */ /* 0x000fe8000c9a1010 */
[----:B------:R2:W-:Y:S01]  /*2ddb0*/  LDGSTS.E [R5+-0x25800], desc[UR16][R16.64], !P5 ;  /* 0xda80000010057fae */ /* 0x0005e2000e9a1010 */
[----:B----4-:R-:W-:-:S05]  /*2ddc0*/  IMAD.WIDE R14, R2, 0x4, R152 ;  /* 0x00000004020e7825 */ /* 0x010fca00078e0298 */
        /* <DEDUP_REMOVED lines=11> */
[----:B----4-:R-:W-:Y:S01]  /*2de80*/  IMAD.WIDE R14, R2, 0x4, R158 ;  /* 0x00000004020e7825 */ /* 0x010fe200078e029e */
        /* <DEDUP_REMOVED lines=23> */
[----:B------:R-:W-:-:S03]  /*2e000*/  IMAD.WIDE R14, R2, 0x4, R168 ;  /* 0x00000004020e7825 */ /* 0x000fc600078e02a8 */
[----:B------:R4:W-:Y:S01]  /*2e010*/  LDGSTS.E [R0+-0x24800], desc[UR16][R12.64], !P6 ;  /* 0xdb8000000c007fae */ /* 0x0009e2000f1a1010 */
[----:B------:R-:W5:Y:S01]  /*2e020*/  LDC R8, c[0x0][0x3a0] ;  /* 0x0000e800ff087b82 */ /* 0x000f620000000800 */
[----:B------:R-:W-:Y:S01]  /*2e030*/  ISETP.GE.U32.AND P5, PT, R6, 0x7ffffc10, PT ;  /* 0x7ffffc100600780c */ /* 0x000fe20003fa6070 */
[----:B------:R-:W-:Y:S01]  /*2e040*/  VIADD R6, R82, 0x100000 ;  /* 0x0010000052067836 */ /* 0x000fe20000000000 */
[----:B---3--:R-:W-:Y:S01]  /*2e050*/  IADD3 R5, PT, PT, R10, -0x372, RZ ;  /* 0xfffffc8e0a057810 */ /* 0x008fe20007ffe0ff */
[C---:B------:R-:W-:Y:S01]  /*2e060*/  IMAD.WIDE R18, R2.reuse, 0x4, R172 ;  /* 0x0000000402127825 */ /* 0x040fe200078e02ac */
[----:B------:R-:W-:Y:S03]  /*2e070*/  LDGSTS.E [R4+-0x24600], desc[UR16][R14.64], !P6 ;  /* 0xdba000000e047fae */ /* 0x000fe6000f1a1010 */
[----:B------:R-:W3:Y:S01]  /*2e080*/  LDC R10, c[0x0][0x3a0] ;  /* 0x0000e800ff0a7b82 */ /* 0x000ee20000000800 */
[----:B----4-:R-:W-:Y:S01]  /*2e090*/  IMAD.WIDE R12, R2, 0x4, R170 ;  /* 0x00000004020c7825 */ /* 0x010fe200078e02aa */
[----:B------:R-:W-:-:S04]  /*2e0a0*/  ISETP.GE.U32.AND P1, PT, R5, 0x7ffffc0f, PT ;  /* 0x7ffffc0f0500780c */ /* 0x000fc80003f26070 */
[----:B------:R-:W-:Y:S01]  /*2e0b0*/  LDGSTS.E [R0+-0x24400], desc[UR16][R12.64], !P4 ;  /* 0xdbc000000c007fae */ /* 0x000fe2000e1a1010 */
[----:B------:R-:W-:Y:S01]  /*2e0c0*/  IMAD.WIDE R16, R2, 0x4, R174 ;  /* 0x0000000402107825 */ /* 0x000fe200078e02ae */
[----:B------:R-:W4:Y:S02]  /*2e0d0*/  LDC R11, c[0x0][0x3a0] ;  /* 0x0000e800ff0b7b82 */ /* 0x000f240000000800 */
[----:B------:R1:W-:Y:S01]  /*2e0e0*/  LDGSTS.E [R6+-0x24200], desc[UR16][R18.64], !P4 ;  /* 0xdbe0000012067fae */ /* 0x0003e2000e1a1010 */
[----:B------:R-:W-:-:S03]  /*2e0f0*/  IADD3 R5, PT, PT, R82, 0x100000, RZ ;  /* 0x0010000052057810 */ /* 0x000fc60007ffe0ff */
[----:B------:R1:W-:Y:S01]  /*2e100*/  STL.64 [R1+0x930], R14 ;  /* 0x0009300e01007387 */ /* 0x0003e20000100a00 */
[----:B--2---:R-:W-:-:S03]  /*2e110*/  IADD3 R7, PT, PT, R7, -0x374, RZ ;  /* 0xfffffc8c07077810 */ /* 0x004fc60007ffe0ff */
[----:B------:R2:W-:Y:S01]  /*2e120*/  LDGSTS.E [R5+-0x24000], desc[UR16][R16.64], !P5 ;  /* 0xdc00000010057fae */ /* 0x0005e2000e9a1010 */
[----:B-1----:R-:W-:Y:S02]  /*2e130*/  VIADD R6, R9, 0xfffffc8d ;  /* 0xfffffc8d09067836 */ /* 0x002fe40000000000 */
[----:B------:R-:W1:Y:S01]  /*2e140*/  LDC R9, c[0x0][0x3a0] ;  /* 0x0000e800ff097b82 */ /* 0x000e620000000800 */
[----:B------:R-:W-:-:S05]  /*2e150*/  IMAD.WIDE R14, R2, 0x4, R176 ;  /* 0x00000004020e7825 */ /* 0x000fca00078e02b0 */
[----:B------:R2:W-:Y:S01]  /*2e160*/  LDGSTS.E [R4+-0x23e00], desc[UR16][R14.64], !P5 ;  /* 0xdc2000000e047fae */ /* 0x0005e2000e9a1010 */
[----:B------:R-:W-:Y:S01]  /*2e170*/  ISETP.GE.U32.AND P5, PT, R6, 0x7ffffc0e, PT ;  /* 0x7ffffc0e0600780c */ /* 0x000fe20003fa6070 */
[----:B-----5:R-:W-:Y:S01]  /*2e180*/  VIADD R6, R8, 0xfffffc8b ;  /* 0xfffffc8b08067836 */ /* 0x020fe20000000000 */
[----:B------:R-:W-:Y:S01]  /*2e190*/  ISETP.GE.U32.AND P4, PT, R7, 0x7ffffc0d, PT ;  /* 0x7ffffc0d0700780c */ /* 0x000fe20003f86070 */
[----:B------:R5:W-:Y:S01]  /*2e1a0*/  STL.64 [R1+0x418], R12 ;  /* 0x0004180c01007387 */ /* 0x000be20000100a00 */
[----:B------:R-:W4:Y:S03]  /*2e1b0*/  LDC R8, c[0x0][0x3a0] ;  /* 0x0000e800ff087b82 */ /* 0x000f260000000800 */
[----:B------:R-:W-:Y:S01]  /*2e1c0*/  STL.64 [R1+0x928], R18 ;  /* 0x0009281201007387 */ /* 0x000fe20000100a00 */
[----:B------:R-:W-:-:S03]  /*2e1d0*/  ISETP.GE.U32.AND P6, PT, R6, 0x7ffffc0c, PT ;  /* 0x7ffffc0c0600780c */ /* 0x000fc60003fc6070 */
[----:B------:R2:W-:Y:S01]  /*2e1e0*/  STL.64 [R1+0x408], R16 ;  /* 0x0004081001007387 */ /* 0x0005e20000100a00 */
[----:B------:R-:W4:Y:S01]  /*2e1f0*/  LDC R7, c[0x0][0x3a0] ;  /* 0x0000e800ff077b82 */ /* 0x000f220000000800 */
[----:B-----5:R-:W-:Y:S02]  /*2e200*/  IMAD.WIDE R12, R2, 0x4, R178 ;  /* 0x00000004020c7825 */ /* 0x020fe400078e02b2 */
[----:B------:R5:W-:Y:S01]  /*2e210*/  STL.64 [R1+0x920], R14 ;  /* 0x0009200e01007387 */ /* 0x000be20000100a00 */
[----:B---3--:R-:W-:Y:S01]  /*2e220*/  IADD3 R6, PT, PT, R10, -0x376, RZ ;  /* 0xfffffc8a0a067810 */ /* 0x008fe20007ffe0ff */
[C---:B--2---:R-:W-:Y:S02]  /*2e230*/  IMAD.WIDE R16, R2.reuse, 0x4, R180 ;  /* 0x0000000402107825 */ /* 0x044fe400078e02b4 */
[----:B------:R2:W-:Y:S01]  /*2e240*/  STL.64 [R1+0x3e8], R12 ;  /* 0x0003e80c01007387 */ /* 0x0005e20000100a00 */
[----:B------:R-:W3:Y:S01]  /*2e250*/  LDC R10, c[0x0][0x3a0] ;  /* 0x0000e800ff0a7b82 */ /* 0x000ee20000000800 */
[----:B-----5:R-:W-:-:S02]  /*2e260*/  IMAD.WIDE R14, R2, 0x4, R182 ;  /* 0x00000004020e7825 */ /* 0x020fc400078e02b6 */
[----:B------:R2:W-:Y:S04]  /*2e270*/  LDGSTS.E [R0+-0x23c00], desc[UR16][R12.64], !P1 ;  /* 0xdc4000000c007fae */ /* 0x0005e8000c9a1010 */
[----:B------:R5:W-:Y:S04]  /*2e280*/  STL.64 [R1+0x918], R16 ;  /* 0x0009181001007387 */ /* 0x000be80000100a00 */
[----:B------:R5:W-:Y:S01]  /*2e290*/  LDGSTS.E [R5+-0x23a00], desc[UR16][R16.64], !P1 ;  /* 0xdc60000010057fae */ /* 0x000be2000c9a1010 */
[----:B------:R-:W-:Y:S01]  /*2e2a0*/  ISETP.GE.U32.AND P1, PT, R6, 0x7ffffc0b, PT ;  /* 0x7ffffc0b0600780c */ /* 0x000fe20003f26070 */
[----:B--2---:R-:W-:-:S02]  /*2e2b0*/  IMAD.WIDE R12, R2, 0x4, R184 ;  /* 0x00000004020c7825 */ /* 0x004fc400078e02b8 */
[----:B------:R2:W-:Y:S04]  /*2e2c0*/  STL.64 [R1+0x3e0], R14 ;  /* 0x0003e00e01007387 */ /* 0x0005e80000100a00 */
[----:B------:R2:W-:Y:S01]  /*2e2d0*/  LDGSTS.E [R4+-0x23800], desc[UR16][R14.64], !P5 ;  /* 0xdc8000000e047fae */ /* 0x0005e2000e9a1010 */
[----:B-1----:R-:W-:Y:S02]  /*2e2e0*/  VIADD R6, R9, 0xfffffc89 ;  /* 0xfffffc8909067836 */ /* 0x002fe40000000000 */
[C---:B-----5:R-:W-:Y:S01]  /*2e2f0*/  IMAD.WIDE R16, R2.reuse, 0x4, R186 ;  /* 0x0000000402107825 */ /* 0x060fe200078e02ba */
[----:B------:R-:W-:Y:S01]  /*2e300*/  LDGSTS.E [R0+-0x23600], desc[UR16][R12.64], !P5 ;  /* 0xdca000000c007fae */ /* 0x000fe2000e9a1010 */
[----:B------:R-:W1:Y:S03]  /*2e310*/  LDC R9, c[0x0][0x3a0] ;  /* 0x0000e800ff097b82 */ /* 0x000e660000000800 */
[----:B------:R4:W-:Y:S01]  /*2e320*/  LDGSTS.E [R5+-0x23400], desc[UR16][R16.64], !P4 ;  /* 0xdcc0000010057fae */ /* 0x0009e2000e1a1010 */
[----:B--2---:R-:W-:-:S03]  /*2e330*/  IMAD.WIDE R14, R2, 0x4, R188 ;  /* 0x00000004020e7825 */ /* 0x004fc600078e02bc */
[----:B------:R2:W-:Y:S04]  /*2e340*/  STL.64 [R1+0x910], R12 ;  /* 0x0009100c01007387 */ /* 0x0005e80000100a00 */
[----:B------:R5:W-:Y:S01]  /*2e350*/  LDGSTS.E [R4+-0x23200], desc[UR16][R14.64], !P4 ;  /* 0xdce000000e047fae */ /* 0x000be2000e1a1010 */
[----:B------:R-:W-:Y:S02]  /*2e360*/  ISETP.GE.U32.AND P4, PT, R6, 0x7ffffc0a, PT ;  /* 0x7ffffc0a0600780c */ /* 0x000fe40003f86070 */
[----:B----4-:R-:W-:Y:S01]  /*2e370*/  IADD3 R5, PT, PT, R11, -0x378, RZ ;  /* 0xfffffc880b057810 */ /* 0x010fe20007ffe0ff */
[----:B------:R-:W-:Y:S01]  /*2e380*/  STL.64 [R1+0x3d0], R16 ;  /* 0x0003d01001007387 */ /* 0x000fe20000100a00 */
[----:B--2---:R-:W-:-:S03]  /*2e390*/  IMAD.WIDE R12, R2, 0x4, R190 ;  /* 0x00000004020c7825 */ /* 0x004fc600078e02be */
[----:B------:R5:W-:Y:S01]  /*2e3a0*/  STL.64 [R1+0x908], R14 ;  /* 0x0009080e01007387 */ /* 0x000be20000100a00 */
[----:B------:R-:W-:Y:S01]  /*2e3b0*/  ISETP.GE.U32.AND P5, PT, R5, 0x7ffffc09, PT ;  /* 0x7ffffc090500780c */ /* 0x000fe20003fa6070 */
[----:B------:R-:W2:Y:S02]  /*2e3c0*/  LDC R11, c[0x0][0x3a0] ;  /* 0x0000e800ff0b7b82 */ /* 0x000ea40000000800 */
[----:B------:R4:W-:Y:S01]  /*2e3d0*/  STL.64 [R1+0x3c0], R12 ;  /* 0x0003c00c01007387 */ /* 0x0009e20000100a00 */
[----:B------:R-:W-:-:S03]  /*2e3e0*/  VIADD R6, R82, 0x100000 ;  /* 0x0010000052067836 */ /* 0x000fc60000000000 */
[----:B------:R4:W-:Y:S01]  /*2e3f0*/  LDGSTS.E [R0+-0x23000], desc[UR16][R12.64], !P6 ;  /* 0xdd0000000c007fae */ /* 0x0009e2000f1a1010 */
[----:B------:R-:W-:Y:S01]  /*2e400*/  IMAD.WIDE R18, R2, 0x4, R196 ;  /* 0x0000000402127825 */ /* 0x000fe200078e02c4 */
[----:B------:R-:W-:-:S03]  /*2e410*/  IADD3 R5, PT, PT, R82, 0x100000, RZ ;  /* 0x0010000052057810 */ /* 0x000fc60007ffe0ff */
[----:B-----5:R-:W-:-:S04]  /*2e420*/  IMAD.WIDE R14, R2, 0x4, R192 ;  /* 0x00000004020e7825 */ /* 0x020fc800078e02c0 */
[----:B------:R-:W-:-:S04]  /*2e430*/  IMAD.WIDE R16, R2, 0x4, R198 ;  /* 0x0000000402107825 */ /* 0x000fc800078e02c6 */
[C---:B----4-:R-:W-:Y:S01]  /*2e440*/  IMAD.WIDE R12, R2.reuse, 0x4, R194 ;  /* 0x00000004020c7825 */ /* 0x050fe200078e02c2 */
[----:B------:R4:W-:Y:S04]  /*2e450*/  STL.64 [R1+0x900], R14 ;  /* 0x0009000e01007387 */ /* 0x0009e80000100a00 */
[----:B------:R4:W-:Y:S04]  /*2e460*/  LDGSTS.E [R4+-0x22e00], desc[UR16][R14.64], !P6 ;  /* 0xdd2000000e047fae */ /* 0x0009e8000f1a1010 */
[----:B------:R5:W-:Y:S04]  /*2e470*/  STL.64 [R1+0x3b8], R12 ;  /* 0x0003b80c01007387 */ /* 0x000be80000100a00 */
[----:B------:R5:W-:Y:S01]  /*2e480*/  LDGSTS.E [R0+-0x22c00], desc[UR16][R12.64], !P1 ;  /* 0xdd4000000c007fae */ /* 0x000be2000c9a1010 */
[----:B----4-:R-:W-:-:S03]  /*2e490*/  IMAD.WIDE R14, R2, 0x4, R200 ;  /* 0x00000004020e7825 */ /* 0x010fc600078e02c8 */
[----:B------:R4:W-:Y:S04]  /*2e4a0*/  STL.64 [R1+0x8f8], R18 ;  /* 0x0008f81201007387 */ /* 0x0009e80000100a00 */
[----:B------:R1:W-:Y:S01]  /*2e4b0*/  LDGSTS.E [R6+-0x22a00], desc[UR16][R18.64], !P1 ;  /* 0xdd60000012067fae */ /* 0x0003e2000c9a1010 */
[----:B-----5:R-:W-:-:S03]  /*2e4c0*/  IMAD.WIDE R12, R2, 0x4, R202 ;  /* 0x00000004020c7825 */ /* 0x020fc600078e02ca */
[----:B------:R5:W-:Y:S04]  /*2e4d0*/  STL.64 [R1+0x3a8], R16 ;  /* 0x0003a81001007387 */ /* 0x000be80000100a00 */
[----:B------:R5:W-:Y:S01]  /*2e4e0*/  LDGSTS.E [R5+-0x22800], desc[UR16][R16.64], !P4 ;  /* 0xdd80000010057fae */ /* 0x000be2000e1a1010 */
[----:B-1----:R-:W-:-:S03]  /*2e4f0*/  VIADD R6, R8, 0xfffffc87 ;  /* 0xfffffc8708067836 */ /* 0x002fc60000000000 */
[----:B------:R-:W-:Y:S01]  /*2e500*/  LDGSTS.E [R4+-0x22600], desc[UR16][R14.64], !P4 ;  /* 0xdda000000e047fae */ /* 0x000fe2000e1a1010 */
[C---:B----4-:R-:W-:Y:S01]  /*2e510*/  IMAD.WIDE R18, R2.reuse, 0x4, R216 ;  /* 0x0000000402127825 */ /* 0x050fe200078e02d8 */
[----:B------:R-:W1:Y:S02]  /*2e520*/  LDC R8, c[0x0][0x3a0] ;  /* 0x0000e800ff087b82 */ /* 0x000e640000000800 */
[----:B------:R-:W-:Y:S01]  /*2e530*/  LDGSTS.E [R0+-0x22400], desc[UR16][R12.64], !P5 ;  /* 0xddc000000c007fae */ /* 0x000fe2000e9a1010 */
[----:B-----5:R-:W-:Y:S01]  /*2e540*/  IMAD.WIDE R16, R2, 0x4, R204 ;  /* 0x0000000402107825 */ /* 0x020fe200078e02cc */
[----:B------:R-:W-:Y:S02]  /*2e550*/  ISETP.GE.U32.AND P1, PT, R6, 0x7ffffc08, PT ;  /* 0x7ffffc080600780c */ /* 0x000fe40003f26070 */
[----:B------:R-:W-:Y:S02]  /*2e560*/  IADD3 R6, PT, PT, R7, -0x37a, RZ ;  /* 0xfffffc8607067810 */ /* 0x000fe40007ffe0ff */
[----:B------:R3:W-:Y:S02]  /*2e570*/  LDGSTS.E [R5+-0x22200], desc[UR16][R16.64], !P5 ;  /* 0xdde0000010057fae */ /* 0x0007e4000e9a1010 */
[----:B------:R-:W-:-:S02]  /*2e580*/  ISETP.GE.U32.AND P4, PT, R6, 0x7ffffc07, PT ;  /* 0x7ffffc070600780c */ /* 0x000fc40003f86070 */
[----:B------:R4:W-:Y:S01]  /*2e590*/  STL.64 [R1+0x8f0], R14 ;  /* 0x0008f00e01007387 */ /* 0x0009e20000100a00 */
[----:B---3--:R-:W-:-:S03]  /*2e5a0*/  VIADD R5, R10, 0xfffffc85 ;  /* 0xfffffc850a057836 */ /* 0x008fc60000000000 */
[----:B------:R3:W-:Y:S01]  /*2e5b0*/  STL.64 [R1+0x3a0], R12 ;  /* 0x0003a00c01007387 */ /* 0x0007e20000100a00 */
[----:B--2---:R-:W-:Y:S01]  /*2e5c0*/  IADD3 R6, PT, PT, R11, -0x37c, RZ ;  /* 0xfffffc840b067810 */ /* 0x004fe20007ffe0ff */
[----:B------:R-:W-:Y:S01]  /*2e5d0*/  VIADD R7, R9, 0xfffffc82 ;  /* 0xfffffc8209077836 */ /* 0x000fe20000000000 */
[----:B------:R-:W2:Y:S01]  /*2e5e0*/  LDC R10, c[0x0][0x3a0] ;  /* 0x0000e800ff0a7b82 */ /* 0x000ea20000000800 */
[----:B------:R-:W-:Y:S01]  /*2e5f0*/  ISETP.GE.U32.AND P5, PT, R5, 0x7ffffc06, PT ;  /* 0x7ffffc060500780c */ /* 0x000fe20003fa6070 */
[C---:B----4-:R-:W-:Y:S01]  /*2e600*/  IMAD.WIDE R14, R2.reuse, 0x4, R206 ;  /* 0x00000004020e7825 */ /* 0x050fe200078e02ce */
[----:B------:R4:W-:Y:S03]  /*2e610*/  STL.64 [R1+0x8e8], R16 ;  /* 0x0008e81001007387 */ /* 0x0009e60000100a00 */
[----:B---3--:R-:W-:Y:S01]  /*2e620*/  IMAD.WIDE R12, R2, 0x4, R208 ;  /* 0x00000004020c7825 */ /* 0x008fe200078e02d0 */
[----:B------:R3:W-:Y:S03]  /*2e630*/  STL.64 [R1+0x398], R14 ;  /* 0x0003980e01007387 */ /* 0x0007e60000100a00 */
[----:B------:R-:W-:Y:S01]  /*2e640*/  VIADD R5, R82, 0x100000 ;  /* 0x0010000052057836 */ /* 0x000fe20000000000 */
[----:B------:R3:W-:Y:S01]  /*2e650*/  LDGSTS.E [R4+-0x22000], desc[UR16][R14.64], !P1 ;  /* 0xde0000000e047fae */ /* 0x0007e2000c9a1010 */
[----:B----4-:R-:W-:-:S03]  /*2e660*/  IMAD.WIDE R16, R2, 0x4, R210 ;  /* 0x0000000402107825 */ /* 0x010fc600078e02d2 */
[----:B------:R4:W-:Y:S04]  /*2e670*/  STL.64 [R1+0x8e0], R12 ;  /* 0x0008e00c01007387 */ /* 0x0009e80000100a00 */
[----:B------:R4:W-:Y:S01]  /*2e680*/  LDGSTS.E [R0+-0x21e00], desc[UR16][R12.64], !P1 ;  /* 0xde2000000c007fae */ /* 0x0009e2000c9a1010 */
[----:B---3--:R-:W-:-:S03]  /*2e690*/  IMAD.WIDE R14, R2, 0x4, R212 ;  /* 0x00000004020e7825 */ /* 0x008fc600078e02d4 */
[----:B------:R3:W-:Y:S04]  /*2e6a0*/  STL.64 [R1+0x390], R16 ;  /* 0x0003901001007387 */ /* 0x0007e80000100a00 */
        /* <DEDUP_REMOVED lines=8> */
[----:B------:R-:W-:Y:S04]  /*2e730*/  STL.64 [R1+0x8d0], R18 ;  /* 0x0008d01201007387 */ /* 0x000fe80000100a00 */
[----:B------:R-:W-:Y:S01]  /*2e740*/  STL.64 [R1+0x378], R16 ;  /* 0x0003781001007387 */ /* 0x000fe20000100a00 */
[----:B---3--:R-:W-:-:S03]  /*2e750*/  IMAD.WIDE R12, R2, 0x4, R222 ;  /* 0x00000004020c7825 */ /* 0x008fc600078e02de */
[----:B------:R3:W-:Y:S04]  /*2e760*/  STL.64 [R1+0x8c8], R14 ;  /* 0x0008c80e01007387 */ /* 0x0007e80000100a00 */
[----:B------:R4:W-:Y:S04]  /*2e770*/  STL.64 [R1+0x370], R12 ;  /* 0x0003700c01007387 */ /* 0x0009e80000100a00 */
[----:B------:R-:W5:Y:S04]  /*2e780*/  LDL.LU.64 R248, [R1+0x1e8] ;  /* 0x0001e80001f87983 */ /* 0x000f680000300a00 */
[----:B------:R-:W5:Y:S01]  /*2e790*/  LDL.LU.64 R250, [R1+0x1f8] ;  /* 0x0001f80001fa7983 */ /* 0x000f620000300a00 */
[----:B-1----:R-:W-:-:S02]  /*2e7a0*/  IADD3 R5, PT, PT, R8, -0x37d, RZ ;  /* 0xfffffc8308057810 */ /* 0x002fc40007ffe0ff */
[----:B------:R-:W-:Y:S02]  /*2e7b0*/  ISETP.GE.U32.AND P4, PT, R6, 0x7ffffc05, PT ;  /* 0x7ffffc050600780c */ /* 0x000fe40003f86070 */
[----:B------:R-:W-:Y:S01]  /*2e7c0*/  ISETP.GE.U32.AND P1, PT, R5, 0x7ffffc04, PT ;  /* 0x7ffffc040500780c */ /* 0x000fe20003f26070 */
[C---:B------:R-:W-:Y:S01]  /*2e7d0*/  VIADD R5, R82.reuse, 0x100000 ;  /* 0x0010000052057836 */ /* 0x040fe20000000000 */
[----:B------:R-:W-:-:S05]  /*2e7e0*/  IADD3 R6, PT, PT, R82, 0x100000, RZ ;  /* 0x0010000052067810 */ /* 0x000fca0007ffe0ff */
[----:B------:R-:W-:Y:S04]  /*2e7f0*/  LDGSTS.E [R6+-0x21600], desc[UR16][R18.64], !P5 ;  /* 0xdea0000012067fae */ /* 0x000fe8000e9a1010 */
[----:B------:R-:W-:Y:S04]  /*2e800*/  LDGSTS.E [R5+-0x21400], desc[UR16][R16.64], !P4 ;  /* 0xdec0000010057fae */ /* 0x000fe8000e1a1010 */
[----:B------:R3:W-:Y:S01]  /*2e810*/  LDGSTS.E [R4+-0x21200], desc[UR16][R14.64], !P4 ;  /* 0xdee000000e047fae */ /* 0x0007e2000e1a1010 */
[----:B------:R-:W-:-:S03]  /*2e820*/  IMAD.WIDE R8, R2, 0x4, R228 ;  /* 0x0000000402087825 */ /* 0x000fc600078e02e4 */
[----:B------:R4:W-:Y:S01]  /*2e830*/  LDGSTS.E [R0+-0x21000], desc[UR16][R12.64], !P1 ;  /* 0xdf0000000c007fae */ /* 0x0009e2000c9a1010 */
[----:B---3--:R-:W-:-:S04]  /*2e840*/  IMAD.WIDE R14, R2, 0x4, R224 ;  /* 0x00000004020e7825 */ /* 0x008fc800078e02e0 */
[----:B----4-:R-:W-:Y:S01]  /*2e850*/  IMAD.WIDE R12, R2, 0x4, R226 ;  /* 0x00000004020c7825 */ /* 0x010fe200078e02e2 */
[----:B------:R-:W-:Y:S04]  /*2e860*/  STL.64 [R1+0x8c0], R14 ;  /* 0x0008c00e01007387 */ /* 0x000fe80000100a00 */
[----:B------:R1:W-:Y:S04]  /*2e870*/  STL.64 [R1+0x368], R12 ;  /* 0x0003680c01007387 */ /* 0x0003e80000100a00 */
[----:B------:R-:W3:Y:S04]  /*2e880*/  LDL.LU.64 R20, [R1+0x208] ;  /* 0x0002080001147983 */ /* 0x000ee80000300a00 */
[----:B------:R4:W-:Y:S04]  /*2e890*/  STL.64 [R1+0x8b8], R8 ;  /* 0x0008b80801007387 */ /* 0x0009e80000100a00 */
[----:B------:R-:W3:Y:S01]  /*2e8a0*/  LDL.LU.64 R16, [R1+0x218] ;  /* 0x0002180001107983 */ /* 0x000ee20000300a00 */
[----:B------:R-:W-:-:S03]  /*2e8b0*/  ISETP.GE.U32.AND P4, PT, R7, 0x7ffffc03, PT ;  /* 0x7ffffc030700780c */ /* 0x000fc60003f86070 */
[----:B------:R-:W3:Y:S01]  /*2e8c0*/  LDL.LU.64 R244, [R1+0x228] ;  /* 0x0002280001f47983 */ /* 0x000ee20000300a00 */
[----:B------:R-:W-:-:S03]  /*2e8d0*/  IMAD.WIDE R26, R2, 0x4, R230 ;  /* 0x00000004021a7825 */ /* 0x000fc600078e02e6 */
[----:B------:R-:W-:Y:S01]  /*2e8e0*/  LDGSTS.E [R5+-0x20e00], desc[UR16][R14.64], !P1 ;  /* 0xdf2000000e057fae */ /* 0x000fe2000c9a1010 */
[----:B--2---:R-:W-:-:S03]  /*2e8f0*/  IADD3 R6, PT, PT, R10, -0x37f, RZ ;  /* 0xfffffc810a067810 */ /* 0x004fc60007ffe0ff */
[----:B------:R-:W2:Y:S01]  /*2e900*/  LDL.LU.64 R22, [R1+0x238] ;  /* 0x0002380001167983 */ /* 0x000ea20000300a00 */
[----:B------:R-:W-:-:S03]  /*2e910*/  IMAD.WIDE R24, R2, 0x4, R232 ;  /* 0x0000000402187825 */ /* 0x000fc600078e02e8 */
[----:B------:R-:W-:Y:S01]  /*2e920*/  LDGSTS.E [R4+-0x20c00], desc[UR16][R12.64], !P4 ;  /* 0xdf4000000c047fae */ /* 0x000fe2000e1a1010 */
[----:B------:R-:W-:-:S03]  /*2e930*/  IMAD.WIDE R10, R2, 0x4, R234 ;  /* 0x00000004020a7825 */ /* 0x000fc600078e02ea */
[----:B------:R-:W2:Y:S04]  /*2e940*/  LDL.LU.64 R18, [R1+0x248] ;  /* 0x0002480001127983 */ /* 0x000ea80000300a00 */
[----:B------:R4:W-:Y:S04]  /*2e950*/  LDGSTS.E [R0+-0x20a00], desc[UR16][R8.64], !P4 ;  /* 0xdf60000008007fae */ /* 0x0009e8000e1a1010 */
[----:B-1----:R-:W2:Y:S04]  /*2e960*/  LDL.LU.64 R12, [R1+0x258] ;  /* 0x00025800010c7983 */ /* 0x002ea80000300a00 */
[----:B------:R-:W2:Y:S01]  /*2e970*/  LDL.LU.64 R14, [R1+0x268] ;  /* 0x00026800010e7983 */ /* 0x000ea20000300a00 */
[----:B----4-:R-:W-:-:S03]  /*2e980*/  IMAD.WIDE R8, R2, 0x4, R236 ;  /* 0x0000000402087825 */ /* 0x010fc600078e02ec */
[----:B------:R-:W4:Y:S04]  /*2e990*/  LDL.LU.64 R242, [R1+0x278] ;  /* 0x0002780001f27983 */ /* 0x000f280000300a00 */
[----:B------:R1:W-:Y:S04]  /*2e9a0*/  STL.64 [R1+0x358], R26 ;  /* 0x0003581a01007387 */ /* 0x0003e80000100a00 */
[----:B------:R1:W-:Y:S04]  /*2e9b0*/  STL.64 [R1+0x8b0], R24 ;  /* 0x0008b01801007387 */ /* 0x0003e80000100a00 */
[----:B------:R1:W-:Y:S04]  /*2e9c0*/  STL.64 [R1+0x350], R10 ;  /* 0x0003500a01007387 */ /* 0x0003e80000100a00 */
[----:B------:R1:W-:Y:S04]  /*2e9d0*/  STL.64 [R1+0x728], R8 ;  /* 0x0007280801007387 */ /* 0x0003e80000100a00 */
[----:B------:R-:W4:Y:S04]  /*2e9e0*/  LDL.LU.64 R246, [R1+0x288] ;  /* 0x0002880001f67983 */ /* 0x000f280000300a00 */
[----:B------:R-:W4:Y:S01]  /*2e9f0*/  LDL.LU.64 R240, [R1+0x298] ;  /* 0x0002980001f07983 */ /* 0x000f220000300a00 */
[----:B------:R-:W-:-:S04]  /*2ea00*/  IMAD.WIDE R104, R3, 0x4, R238 ;  /* 0x0000000403687825 */ /* 0x000fc800078e02ee */
[----:B-----5:R-:W-:-:S04]  /*2ea10*/  IMAD.WIDE R78, R3, 0x4, R248 ;  /* 0x00000004034e7825 */ /* 0x020fc800078e02f8 */
[C---:B------:R-:W-:Y:S02]  /*2ea20*/  IMAD.WIDE R68, R3.reuse, 0x4, R250 ;  /* 0x0000000403447825 */ /* 0x040fe400078e02fa */
[----:B------:R-:W5:Y:S04]  /*2ea30*/  LDL.LU.64 R250, [R1+0x2a8] ;  /* 0x0002a80001fa7983 */ /* 0x000f680000300a00 */
[----:B------:R-:W1:Y:S04]  /*2ea40*/  LDL.LU.64 R248, [R1+0x2b8] ;  /* 0x0002b80001f87983 */ /* 0x000e680000300a00 */
[----:B------:R-:W-:Y:S01]  /*2ea50*/  STL.64 [R1+0x130], R104 ;  /* 0x0001306801007387 */ /* 0x000fe20000100a00 */
[----:B---3--:R-:W-:-:S04]  /*2ea60*/  IMAD.WIDE R58, R3, 0x4, R20 ;  /* 0x00000004033a7825 */ /* 0x008fc800078e0214 */
[C---:B------:R-:W-:Y:S02]  /*2ea70*/  IMAD.WIDE R48, R3.reuse, 0x4, R16 ;  /* 0x0000000403307825 */ /* 0x040fe400078e0210 */
[----:B------:R-:W3:Y:S04]  /*2ea80*/  LDL.LU.64 R16, [R1+0x2c8] ;  /* 0x0002c80001107983 */ /* 0x000ee80000300a00 */
[----:B------:R-:W3:Y:S01]  /*2ea90*/  LDL.LU.64 R20, [R1+0x2d8] ;  /* 0x0002d80001147983 */ /* 0x000ee20000300a00 */
[----:B------:R-:W-:-:S03]  /*2eaa0*/  IMAD.WIDE R38, R3, 0x4, R244 ;  /* 0x0000000403267825 */ /* 0x000fc600078e02f4 */
[----:B------:R-:W-:Y:S01]  /*2eab0*/  STL.64 [R1+0x128], R78 ;  /* 0x0001284e01007387 */ /* 0x000fe20000100a00 */
[----:B------:R-:W-:Y:S01]  /*2eac0*/  ISETP.GE.U32.AND P5, PT, R6, 0x7ffffc02, PT ;  /* 0x7ffffc020600780c */ /* 0x000fe20003fa6070 */
[C---:B--2---:R-:W-:Y:S02]  /*2ead0*/  IMAD.WIDE R28, R3.reuse, 0x4, R22 ;  /* 0x00000004031c7825 */ /* 0x044fe400078e0216 */
        /* <DEDUP_REMOVED lines=10> */
[----:B----4-:R-:W-:-:S03]  /*2eb80*/  IMAD.WIDE R66, R3, 0x4, R242 ;  /* 0x0000000403427825 */ /* 0x010fc600078e02f2 */
[----:B------:R-:W-:Y:S01]  /*2eb90*/  STL.64 [R1+0xf0], R102 ;  /* 0x0000f06601007387 */ /* 0x000fe20000100a00 */
[----:B------:R-:W-:-:S03]  /*2eba0*/  IADD3 R6, PT, PT, R82, 0x100000, RZ ;  /* 0x0010000052067810 */ /* 0x000fc60007ffe0ff */
[----:B------:R-:W4:Y:S04]  /*2ebb0*/  LDL.LU.64 R14, [R1+0x308] ;  /* 0x00030800010e7983 */ /* 0x000f280000300a00 */
[----:B------:R-:W4:Y:S04]  /*2ebc0*/  LDL.LU.64 R242, [R1+0x318] ;  /* 0x0003180001f27983 */ /* 0x000f280000300a00 */
[----:B------:R-:W-:Y:S01]  /*2ebd0*/  STL.64 [R1+0xf8], R18 ;  /* 0x0000f81201007387 */ /* 0x000fe20000100a00 */
[----:B------:R-:W-:-:S03]  /*2ebe0*/  IMAD.WIDE R56, R3, 0x4, R246 ;  /* 0x0000000403387825 */ /* 0x000fc600078e02f6 */
[----:B------:R-:W-:Y:S01]  /*2ebf0*/  STL.64 [R1+0xe8], R76 ;  /* 0x0000e84c01007387 */ /* 0x000fe20000100a00 */
[----:B------:R-:W-:-:S03]  /*2ec00*/  IMAD.WIDE R46, R3, 0x4, R240 ;  /* 0x00000004032e7825 */ /* 0x000fc600078e02f0 */
[----:B------:R-:W4:Y:S04]  /*2ec10*/  LDL.LU.64 R246, [R1+0x328] ;  /* 0x0003280001f67983 */ /* 0x000f280000300a00 */
[----:B------:R-:W4:Y:S04]  /*2ec20*/  LDL.LU.64 R240, [R1+0x338] ;  /* 0x0003380001f07983 */ /* 0x000f280000300a00 */
[----:B------:R-:W-:Y:S04]  /*2ec30*/  STL.64 [R1+0xe0], R66 ;  /* 0x0000e04201007387 */ /* 0x000fe80000100a00 */
[----:B------:R1:W-:Y:S04]  /*2ec40*/  LDGSTS.E [R6+-0x20800], desc[UR16][R26.64], !P5 ;  /* 0xdf8000001a067fae */ /* 0x0003e8000e9a1010 */
[----:B------:R1:W-:Y:S01]  /*2ec50*/  LDGSTS.E [R5+-0x20600], desc[UR16][R24.64], !P5 ;  /* 0xdfa0000018057fae */ /* 0x0003e2000e9a1010 */
[----:B-----5:R-:W-:-:S03]  /*2ec60*/  IMAD.WIDE R36, R3, 0x4, R250 ;  /* 0x0000000403247825 */ /* 0x020fc600078e02fa */
[----:B------:R-:W5:Y:S01]  /*2ec70*/  LDL.LU.64 R250, [R1+0x360] ;  /* 0x0003600001fa7983 */ /* 0x000f620000300a00 */
[----:B-1----:R-:W-:-:S03]  /*2ec80*/  IMAD.WIDE R26, R3, 0x4, R248 ;  /* 0x00000004031a7825 */ /* 0x002fc600078e02f8 */
[----:B------:R-:W5:Y:S04]  /*2ec90*/  LDL.LU.64 R248, [R1+0x388] ;  /* 0x0003880001f87983 */ /* 0x000f680000300a00 */
[----:B------:R-:W-:Y:S04]  /*2eca0*/  STL.64 [R1+0xd8], R56 ;  /* 0x0000d83801007387 */ /* 0x000fe80000100a00 */
[----:B------:R-:W-:Y:S04]  /*2ecb0*/  STL.64 [R1+0xd0], R46 ;  /* 0x0000d02e01007387 */ /* 0x000fe80000100a00 */
[----:B------:R-:W5:Y:S04]  /*2ecc0*/  LDL.LU.64 R50, [R1+0x3b0] ;  /* 0x0003b00001327983 */ /* 0x000f680000300a00 */
[----:B------:R-:W-:Y:S04]  /*2ecd0*/  STL.64 [R1+0xc8], R36 ;  /* 0x0000c82401007387 */ /* 0x000fe80000100a00 */
[----:B------:R-:W5:Y:S04]  /*2ece0*/  LDL.LU.64 R42, [R1+0x3d8] ;  /* 0x0003d800012a7983 */ /* 0x000f680000300a00 */
[----:B------:R-:W5:Y:S04]  /*2ecf0*/  LDL.LU.64 R40, [R1+0x400] ;  /* 0x0004000001287983 */ /* 0x000f680000300a00 */
[----:B------:R-:W5:Y:S04]  /*2ed00*/  LDL.LU.64 R32, [R1+0x410] ;  /* 0x0004100001207983 */ /* 0x000f680000300a00 */
[----:B------:R-:W-:Y:S01]  /*2ed10*/  STL.64 [R1+0xc0], R26 ;  /* 0x0000c01a01007387 */ /* 0x000fe20000100a00 */
[----:B---3--:R-:W-:-:S05]  /*2ed20*/  IMAD.WIDE R100, R3, 0x4, R20 ;  /* 0x0000000403647825 */ /* 0x008fca00078e0214 */
[----:B------:R-:W-:Y:S04]  /*2ed30*/  STL.64 [R1+0xb0], R100 ;  /* 0x0000b06401007387 */ /* 0x000fe80000100a00 */
[----:B------:R-:W3:Y:S01]  /*2ed40*/  LDL.LU.64 R30, [R1+0x448] ;  /* 0x00044800011e7983 */ /* 0x000ee20000300a00 */
[----:B------:R-:W-:-:S03]  /*2ed50*/  IMAD.WIDE R16, R3, 0x4, R16 ;  /* 0x0000000403107825 */ /* 0x000fc600078e0210 */
[----:B------:R-:W3:Y:S01]  /*2ed60*/  LDL.LU.64 R22, [R1+0x460] ;  /* 0x0004600001167983 */ /* 0x000ee20000300a00 */
[----:B--2---:R-:W-:-:S04]  /*2ed70*/  IMAD.WIDE R74, R3, 0x4, R244 ;  /* 0x00000004034a7825 */ /* 0x004fc800078e02f4 */
[C---:B------:R-:W-:Y:S02]  /*2ed80*/  IMAD.WIDE R64, R3.reuse, 0x4, R12 ;  /* 0x0000000403407825 */ /* 0x040fe400078e020c */
[----:B------:R-:W2:Y:S04]  /*2ed90*/  LDL.LU.64 R12, [R1+0x498] ;  /* 0x00049800010c7983 */ /* 0x000ea80000300a00 */
[----:B------:R-:W2:Y:S04]  /*2eda0*/  LDL.LU.64 R20, [R1+0x4b8] ;  /* 0x0004b80001147983 */ /* 0x000ea80000300a00 */
[----:B------:R-:W-:Y:S04]  /*2edb0*/  STL.64 [R1+0xb8], R16 ;  /* 0x0000b81001007387 */ /* 0x000fe80000100a00 */
[----:B------:R-:W-:Y:S01]  /*2edc0*/  STL.64 [R1+0xa8], R74 ;  /* 0x0000a84a01007387 */ /* 0x000fe20000100a00 */
[----:B----4-:R-:W-:-:S03]  /*2edd0*/  IMAD.WIDE R54, R3, 0x4, R14 ;  /* 0x0000000403367825 */ /* 0x010fc600078e020e */
[----:B------:R-:W4:Y:S01]  /*2ede0*/  LDL.LU.64 R244, [R1+0x4e8] ;  /* 0x0004e80001f47983 */ /* 0x000f220000300a00 */
[----:B------:R-:W-:-:S03]  /*2edf0*/  IMAD.WIDE R44, R3, 0x4, R242 ;  /* 0x00000004032c7825 */ /* 0x000fc600078e02f2 */
[----:B------:R-:W-:Y:S04]  /*2ee00*/  STL.64 [R1+0xa0], R64 ;  /* 0x0000a04001007387 */ /* 0x000fe80000100a00 */
[----:B------:R-:W4:Y:S01]  /*2ee10*/  LDL.LU.64 R242, [R1+0x510] ;  /* 0x0005100001f27983 */ /* 0x000f220000300a00 */
[----:B------:R-:W-:-:S03]  /*2ee20*/  IMAD.WIDE R34, R3, 0x4, R246 ;  /* 0x0000000403227825 */ /* 0x000fc600078e02f6 */
[----:B------:R-:W4:Y:S04]  /*2ee30*/  LDL.LU.64 R246, [R1+0x520] ;  /* 0x0005200001f67983 */ /* 0x000f280000300a00 */
[----:B------:R-:W-:Y:S01]  /*2ee40*/  STL.64 [R1+0x98], R54 ;  /* 0x0000983601007387 */ /* 0x000fe20000100a00 */
[----:B------:R-:W-:-:S04]  /*2ee50*/  IMAD.WIDE R24, R3, 0x4, R240 ;  /* 0x0000000403187825 */ /* 0x000fc800078e02f0 */
[C---:B-----5:R-:W-:Y:S02]  /*2ee60*/  IMAD.WIDE R14, R3.reuse, 0x4, R250 ;  /* 0x00000004030e7825 */ /* 0x060fe400078e02fa */
[----:B------:R-:W5:Y:S02]  /*2ee70*/  LDL.LU.64 R250, [R1+0x528] ;  /* 0x0005280001fa7983 */ /* 0x000f640000300a00 */
[C---:B------:R-:W-:Y:S02]  /*2ee80*/  IMAD.WIDE R98, R3.reuse, 0x4, R248 ;  /* 0x0000000403627825 */ /* 0x040fe400078e02f8 */
[----:B------:R-:W-:Y:S04]  /*2ee90*/  STL.64 [R1+0x90], R44 ;  /* 0x0000902c01007387 */ /* 0x000fe80000100a00 */
[----:B------:R-:W5:Y:S04]  /*2eea0*/  LDL.LU.64 R248, [R1+0x530] ;  /* 0x0005300001f87983 */ /* 0x000f680000300a00 */
[----:B------:R-:W5:Y:S01]  /*2eeb0*/  LDL.LU.64 R240, [R1+0x540] ;  /* 0x0005400001f07983 */ /* 0x000f620000300a00 */
        /* <DEDUP_REMOVED lines=12> */
[----:B---3--:R-:W-:-:S05]  /*2ef80*/  IMAD.WIDE R32, R3, 0x4, R30 ;  /* 0x0000000403207825 */ /* 0x008fca00078e021e */
[----:B------:R-:W-:Y:S04]  /*2ef90*/  STL.64 [R1+0x48], R32 ;  /* 0x0000482001007387 */ /* 0x000fe80000100a00 */
[----:B------:R-:W3:Y:S01]  /*2efa0*/  LDL.LU.64 R94, [R1+0x550] ;  /* 0x00055000015e7983 */ /* 0x000ee20000300a00 */
[----:B------:R-:W-:-:S04]  /*2efb0*/  IMAD.WIDE R22, R3, 0x4, R22 ;  /* 0x0000000403167825 */ /* 0x000fc800078e0216 */
[----:B--2---:R-:W-:-:S04]  /*2efc0*/  IMAD.WIDE R12, R3, 0x4, R12 ;  /* 0x00000004030c7825 */ /* 0x004fc800078e020c */
[C---:B------:R-:W-:Y:S01]  /*2efd0*/  IMAD.WIDE R96, R3.reuse, 0x4, R20 ;  /* 0x0000000403607825 */ /* 0x040fe200078e0214 */
[----:B------:R-:W-:Y:S04]  /*2efe0*/  STL.64 [R1+0x40], R22 ;  /* 0x0000401601007387 */ /* 0x000fe80000100a00 */
[----:B------:R-:W-:Y:S01]  /*2eff0*/  STL.64 [R1+0x38], R96 ;  /* 0x0000386001007387 */ /* 0x000fe20000100a00 */
[----:B----4-:R-:W-:-:S03]  /*2f000*/  IMAD.WIDE R70, R3, 0x4, R244 ;  /* 0x0000000403467825 */ /* 0x010fc600078e02f4 */
[----:B------:R1:W-:Y:S04]  /*2f010*/  STL.64 [R1+0x148], R12 ;  /* 0x0001480c01007387 */ /* 0x0003e80000100a00 */
[----:B------:R-:W-:Y:S01]  /*2f020*/  STL.64 [R1+0x30], R70 ;  /* 0x0000304601007387 */ /* 0x000fe20000100a00 */
[----:B------:R-:W-:-:S03]  /*2f030*/  IMAD.WIDE R60, R3, 0x4, R242 ;  /* 0x00000004033c7825 */ /* 0x000fc600078e02f2 */
[----:B------:R-:W2:Y:S01]  /*2f040*/  LDL.LU.64 R80, [R1+0x558] ;  /* 0x0005580001507983 */ /* 0x000ea20000300a00 */
[----:B------:R-:W-:-:S04]  /*2f050*/  IMAD.WIDE R50, R3, 0x4, R246 ;  /* 0x0000000403327825 */ /* 0x000fc800078e02f6 */
[----:B------:R-:W-:-:S05]  /*2f060*/  VIADD R93, R252, 0xfffffc80 ;  /* 0xfffffc80fc5d7836 */ /* 0x000fca0000000000 */
[----:B------:R-:W-:-:S13]  /*2f070*/  ISETP.GE.U32.AND P1, PT, R93, 0x7ffffc01, PT ;  /* 0x7ffffc015d00780c */ /* 0x000fda0003f26070 */
[----:B------:R3:W-:Y:S04]  /*2f080*/  LDGSTS.E [R4+-0x20400], desc[UR16][R10.64], !P1 ;  /* 0xdfc000000a047fae */ /* 0x0007e8000c9a1010 */
[----:B------:R4:W-:Y:S04]  /*2f090*/  LDGSTS.E [R0+-0x20200], desc[UR16][R8.64], !P1 ;  /* 0xdfe0000008007fae */ /* 0x0009e8000c9a1010 */
[----:B------:R-:W0:Y:S04]  /*2f0a0*/  LDGDEPBAR ;  /* 0x00000000000079af */ /* 0x000e280000000000 */
[----:B------:R-:W-:Y:S04]  /*2f0b0*/  LDGSTS.E [R92+0x10000], desc[UR16][R104.64], P2 ;  /* 0x10000000685c7fae */ /* 0x000fe800091a1010 */
[----:B------:R-:W-:Y:S04]  /*2f0c0*/  LDGSTS.E [R92+0x10400], desc[UR16][R102.64], P2 ;  /* 0x10400000665c7fae */ /* 0x000fe800091a1010 */
[----:B------:R-:W-:Y:S04]  /*2f0d0*/  LDGSTS.E [R92+0x10800], desc[UR16][R100.64], P2 ;  /* 0x10800000645c7fae */ /* 0x000fe800091a1010 */
[----:B------:R-:W-:Y:S04]  /*2f0e0*/  LDGSTS.E [R92+0x10c00], desc[UR16][R98.64], P2 ;  /* 0x10c00000625c7fae */ /* 0x000fe800091a1010 */
[----:B------:R-:W-:Y:S01]  /*2f0f0*/  LDGSTS.E [R92+0x11000], desc[UR16][R96.64], P2 ;  /* 0x11000000605c7fae */ /* 0x000fe200091a1010 */
[----:B-----5:R-:W-:-:S03]  /*2f100*/  IMAD.WIDE R40, R3, 0x4, R250 ;  /* 0x0000000403287825 */ /* 0x020fc600078e02fa */
[----:B------:R-:W5:Y:S04]  /*2f110*/  LDL.LU.64 R250, [R1+0x568] ;  /* 0x0005680001fa7983 */ /* 0x000f680000300a00 */
[----:B------:R-:W-:Y:S01]  /*2f120*/  STL.64 [R1+0x28], R60 ;  /* 0x0000283c01007387 */ /* 0x000fe20000100a00 */
[----:B------:R-:W-:-:S03]  /*2f130*/  IMAD.WIDE R30, R3, 0x4, R248 ;  /* 0x00000004031e7825 */ /* 0x000fc600078e02f8 */
[----:B------:R-:W4:Y:S01]  /*2f140*/  LDL.LU.64 R248, [R1+0x570] ;  /* 0x0005700001f87983 */ /* 0x000f220000300a00 */
[----:B------:R-:W-:-:S03]  /*2f150*/  IMAD.WIDE R20, R3, 0x4, R240 ;  /* 0x0000000403147825 */ /* 0x000fc600078e02f0 */
[----:B------:R-:W4:Y:S04]  /*2f160*/  LDL.LU.64 R246, [R1+0x580] ;  /* 0x0005800001f67983 */ /* 0x000f280000300a00 */
        /* <DEDUP_REMOVED lines=15> */
[----:B------:R-:W-:Y:S04]  /*2f260*/  STL.64 [R1+0x20], R50 ;  /* 0x0000203201007387 */ /* 0x000fe80000100a00 */
[----:B------:R-:W4:Y:S04]  /*2f270*/  LDL.LU.64 R112, [R1+0x6a0] ;  /* 0x0006a00001707983 */ /* 0x000f280000300a00 */
[----:B------:R-:W4:Y:S04]  /*2f280*/  LDL.LU.64 R110, [R1+0x6b8] ;  /* 0x0006b800016e7983 */ /* 0x000f280000300a00 */
[----:B------:R-:W4:Y:S01]  /*2f290*/  LDL.LU.64 R108, [R1+0x6c0] ;  /* 0x0006c000016c7983 */ /* 0x000f220000300a00 */
[----:B---3--:R-:W-:-:S03]  /*2f2a0*/  IMAD.WIDE R10, R3, 0x4, R94 ;  /* 0x00000004030a7825 */ /* 0x008fc600078e025e */
[----:B------:R-:W3:Y:S04]  /*2f2b0*/  LDL.LU.64 R94, [R1+0x6d0] ;  /* 0x0006d000015e7983 */ /* 0x000ee80000300a00 */
[----:B------:R-:W3:Y:S01]  /*2f2c0*/  LDL.LU.64 R106, [R1+0x6f0] ;  /* 0x0006f000016a7983 */ /* 0x000ee20000300a00 */
[----:B--2---:R-:W-:-:S05]  /*2f2d0*/  IMAD.WIDE R80, R3, 0x4, R80 ;  /* 0x0000000403507825 */ /* 0x004fca00078e0250 */
[----:B------:R-:W-:Y:S04]  /*2f2e0*/  LDGSTS.E [R92+0x11400], desc[UR16][R80.64], P2 ;  /* 0x11400000505c7fae */ /* 0x000fe800091a1010 */
[----:B------:R-:W-:Y:S04]  /*2f2f0*/  STL.64 [R1+0x18], R40 ;  /* 0x0000182801007387 */ /* 0x000fe80000100a00 */
[----:B------:R-:W-:Y:S04]  /*2f300*/  STL.64 [R1+0x10], R30 ;  /* 0x0000101e01007387 */ /* 0x000fe80000100a00 */
[----:B------:R-:W-:Y:S04]  /*2f310*/  STL.64 [R1+0x8], R20 ;  /* 0x0000081401007387 */ /* 0x000fe80000100a00 */
[----:B------:R2:W-:Y:S04]  /*2f320*/  STL.64 [R1], R80 ;  /* 0x0000005001007387 */ /* 0x0005e80000100a00 */
[----:B------:R-:W-:Y:S01]  /*2f330*/  STL.64 [R1+0x140], R10 ;  /* 0x0001400a01007387 */ /* 0x000fe20000100a00 */
[----:B-----5:R-:W-:-:S04]  /*2f340*/  IMAD.WIDE R250, R3, 0x4, R250 ;  /* 0x0000000403fa7825 */ /* 0x020fc800078e02fa */
[----:B----4-:R-:W-:-:S04]  /*2f350*/  IMAD.WIDE R248, R3, 0x4, R248 ;  /* 0x0000000403f87825 */ /* 0x010fc800078e02f8 */
[----:B------:R-:W-:-:S05]  /*2f360*/  IMAD.WIDE R238, R3, 0x4, R136 ;  /* 0x0000000403ee7825 */ /* 0x000fca00078e0288 */
[----:B------:R-:W-:Y:S01]  /*2f370*/  LDGSTS.E [R92+0x11800], desc[UR16][R238.64], P2 ;  /* 0x11800000ee5c7fae */ /* 0x000fe200091a1010 */
[----:B------:R-:W-:-:S04]  /*2f380*/  IMAD.WIDE R236, R3, 0x4, R134 ;  /* 0x0000000403ec7825 */ /* 0x000fc800078e0286 */
[----:B------:R-:W-:-:S04]  /*2f390*/  IMAD.WIDE R234, R3, 0x4, R130 ;  /* 0x0000000403ea7825 */ /* 0x000fc800078e0282 */
[----:B------:R-:W-:-:S05]  /*2f3a0*/  IMAD.WIDE R224, R3, 0x4, R118 ;  /* 0x0000000403e07825 */ /* 0x000fca00078e0276 */
[----:B------:R-:W-:Y:S01]  /*2f3b0*/  LDGSTS.E [R92+0x11c00], desc[UR16][R224.64], P2 ;  /* 0x11c00000e05c7fae */ /* 0x000fe200091a1010 */
[----:B------:R-:W-:-:S03]  /*2f3c0*/  IMAD.WIDE R222, R3, 0x4, R116 ;  /* 0x0000000403de7825 */ /* 0x000fc600078e0274 */
[----:B------:R-:W-:Y:S04]  /*2f3d0*/  LDGSTS.E [R91+0x10080], desc[UR16][R78.64], P2 ;  /* 0x100800004e5b7fae */ /* 0x000fe800091a1010 */
[----:B------:R-:W-:Y:S04]  /*2f3e0*/  LDGSTS.E [R91+0x10480], desc[UR16][R76.64], P2 ;  /* 0x104800004c5b7fae */ /* 0x000fe800091a1010 */
[----:B------:R-:W-:Y:S04]  /*2f3f0*/  LDGSTS.E [R91+0x10880], desc[UR16][R74.64], P2 ;  /* 0x108800004a5b7fae */ /* 0x000fe800091a1010 */
[----:B------:R-:W-:Y:S04]  /*2f400*/  LDGSTS.E [R91+0x10c80], desc[UR16][R72.64], P2 ;  /* 0x10c80000485b7fae */ /* 0x000fe800091a1010 */
[----:B------:R-:W-:Y:S04]  /*2f410*/  LDGSTS.E [R91+0x11080], desc[UR16][R70.64], P2 ;  /* 0x11080000465b7fae */ /* 0x000fe800091a1010 */
[----:B------:R-:W-:Y:S04]  /*2f420*/  LDGSTS.E [R91+0x11480], desc[UR16][R250.64], P2 ;  /* 0x11480000fa5b7fae */ /* 0x000fe800091a1010 */
[----:B------:R-:W-:Y:S01]  /*2f430*/  LDGSTS.E [R91+0x11880], desc[UR16][R236.64], P2 ;  /* 0x11880000ec5b7fae */ /* 0x000fe200091a1010 */
[----:B------:R-:W-:-:S03]  /*2f440*/  IMAD.WIDE R220, R3, 0x4, R114 ;  /* 0x0000000403dc7825 */ /* 0x000fc600078e0272 */
[----:B------:R-:W-:Y:S04]  /*2f450*/  LDGSTS.E [R91+0x11c80], desc[UR16][R222.64], P2 ;  /* 0x11c80000de5b7fae */ /* 0x000fe800091a1010 */
[----:B------:R-:W-:Y:S04]  /*2f460*/  LDGSTS.E [R90+0x10100], desc[UR16][R68.64], P2 ;  /* 0x10100000445a7fae */ /* 0x000fe800091a1010 */
[----:B------:R-:W-:Y:S04]  /*2f470*/  LDGSTS.E [R90+0x10500], desc[UR16][R66.64], P2 ;  /* 0x10500000425a7fae */ /* 0x000fe800091a1010 */
[----:B------:R-:W-:Y:S04]  /*2f480*/  LDGSTS.E [R90+0x10900], desc[UR16][R64.64], P2 ;  /* 0x10900000405a7fae */ /* 0x000fe800091a1010 */
[----:B------:R-:W-:Y:S04]  /*2f490*/  LDGSTS.E [R90+0x10d00], desc[UR16][R62.64], P2 ;  /* 0x10d000003e5a7fae */ /* 0x000fe800091a1010 */
[----:B------:R-:W-:Y:S01]  /*2f4a0*/  LDGSTS.E [R90+0x11100], desc[UR16][R60.64], P2 ;  /* 0x111000003c5a7fae */ /* 0x000fe200091a1010 */
[----:B------:R-:W-:-:S03]  /*2f4b0*/  IMAD.WIDE R246, R3, 0x4, R246 ;  /* 0x0000000403f67825 */ /* 0x000fc600078e02f6 */
[----:B------:R-:W-:Y:S01]  /*2f4c0*/  LDGSTS.E [R90+0x11500], desc[UR16][R248.64], P2 ;  /* 0x11500000f85a7fae */ /* 0x000fe200091a1010 */
[----:B------:R-:W-:-:S03]  /*2f4d0*/  IMAD.WIDE R232, R3, 0x4, R128 ;  /* 0x0000000403e87825 */ /* 0x000fc600078e0280 */
        /* <DEDUP_REMOVED lines=34> */
[----:B---3--:R-:W-:-:S03]  /*2f700*/  IMAD.WIDE R94, R3, 0x4, R94 ;  /* 0x00000004035e7825 */ /* 0x008fc600078e025e */
        /* <DEDUP_REMOVED lines=15> */
[----:B------:R1:W-:Y:S04]  /*2f800*/  LDGSTS.E [R85+0x10f80], desc[UR16][R12.64], P2 ;  /* 0x10f800000c557fae */ /* 0x0003e800091a1010 */
[----:B------:R-:W-:Y:S04]  /*2f810*/  LDGSTS.E [R85+0x11380], desc[UR16][R10.64], P2 ;  /* 0x113800000a557fae */ /* 0x000fe800091a1010 */
[----:B------:R-:W-:Y:S01]  /*2f820*/  LDGSTS.E [R85+0x11780], desc[UR16][R8.64], P2 ;  /* 0x1178000008557fae */ /* 0x000fe200091a1010 */
[----:B-1----:R-:W2:Y:S03]  /*2f830*/  S2R R13, SR_TID.X ;  /* 0x00000000000d7919 */ /* 0x002ea60000002100 */
[----:B------:R-:W-:Y:S04]  /*2f840*/  LDGSTS.E [R85+0x11b80], desc[UR16][R6.64], P2 ;  /* 0x11b8000006557fae */ /* 0x000fe800091a1010 */
[----:B------:R1:W-:Y:S04]  /*2f850*/  LDGSTS.E [R85+0x11f80], desc[UR16][R4.64], P2 ;  /* 0x11f8000004557fae */ /* 0x0003e800091a1010 */
[----:B------:R-:W0:Y:S01]  /*2f860*/  LDGDEPBAR ;  /* 0x00000000000079af */ /* 0x000e220000000000 */
[----:B------:R-:W-:-:S04]  /*2f870*/  DEPBAR.LE SB0, 0xc ;  /* 0x000083000000791a */ /* 0x000fc80000000000 */
[C---:B--2---:R-:W-:Y:S01]  /*2f880*/  IMAD.SHL.U32 R81, R13.reuse, 0x40, RZ ;  /* 0x000000400d517824 */ /* 0x044fe200078e00ff */
[C---:B------:R-:W-:Y:S02]  /*2f890*/  LOP3.LUT R133, R13.reuse, 0x60, RZ, 0xc0, !PT ;  /* 0x000000600d857812 */ /* 0x040fe400078ec0ff */
[----:B------:R-:W-:Y:S02]  /*2f8a0*/  SHF.L.U32 R0, R13, 0x4, RZ ;  /* 0x000000040d007819 */ /* 0x000fe400000006ff */
[----:B------:R-:W-:Y:S02]  /*2f8b0*/  LOP3.LUT R81, R81, 0x600, RZ, 0xc0, !PT ;  /* 0x0000060051517812 */ /* 0x000fe400078ec0ff */
[----:B------:R-:W-:-:S03]  /*2f8c0*/  LOP3.LUT R0, R0, 0x70, RZ, 0xc0, !PT ;  /* 0x0000007000007812 */ /* 0x000fc600078ec0ff */
[----:B------:R-:W-:-:S05]  /*2f8d0*/  IMAD R81, R133, 0x4, R81 ;  /* 0x0000000485517824 */ /* 0x000fca00078e0251 */
[----:B------:R-:W-:Y:S01]  /*2f8e0*/  IADD3 R81, PT, PT, R0, R81, RZ ;  /* 0x0000005100517210 */ /* 0x000fe20007ffe0ff */
[----:B------:R-:W-:Y:S06]  /*2f8f0*/  BAR.SYNC.DEFER_BLOCKING 0x0 ;  /* 0x0000000000007b1d */ /* 0x000fec0000010000 */
[----:B------:R-:W2:Y:S04]  /*2f900*/  LDSM.16.M88.4 R20, [R81+UR7+0x10000] ;  /* 0x010000075114783b */ /* 0x000ea80008000200 */
[----:B------:R-:W3:Y:S04]  /*2f910*/  LDSM.16.M88.4 R16, [R81+UR7+0x10800] ;  /* 0x010800075110783b */ /* 0x000ee80008000200 */
[----:B------:R-:W-:Y:S04]  /*2f920*/  STL.64 [R1+0x138], R8 ;  /* 0x0001380801007387 */ /* 0x000fe80000100a00 */
[----:B------:R-:W-:Y:S04]  /*2f930*/  STL.64 [R1+0x400], R6 ;  /* 0x0004000601007387 */ /* 0x000fe80000100a00 */
[----:B------:R-:W-:Y:S04]  /*2f940*/  STL.64 [R1+0x3f8], R4 ;  /* 0x0003f80401007387 */ /* 0x000fe80000100a00 */
[----:B------:R-:W4:Y:S04]  /*2f950*/  LDSM.16.M88.4 R24, [R81+UR7+0x11000] ;  /* 0x011000075118783b */ /* 0x000f280008000200 */
[----:B-1----:R-:W-:Y:S04]  /*2f960*/  LDSM.16.M88.4 R4, [R81+UR7] ;  /* 0x000000075104783b */ /* 0x002fe80008000200 */
[----:B------:R-:W-:Y:S04]  /*2f970*/  LDSM.16.M88.4 R8, [R81+UR7+0x800] ;  /* 0x000800075108783b */ /* 0x000fe80008000200 */
[----:B------:R-:W-:Y:S04]  /*2f980*/  LDSM.16.M88.4 R208, [R81+UR7+0x1000] ;  /* 0x0010000751d0783b */ /* 0x000fe80008000200 */
[----:B------:R-:W-:Y:S04]  /*2f990*/  LDSM.16.M88.4 R12, [R81+UR7+0x1800] ;  /* 0x00180007510c783b */ /* 0x000fe80008000200 */
[----:B--2---:R-:W-:Y:S04]  /*2f9a0*/  STL.64 [R1+0x150], R20 ;  /* 0x0001501401007387 */ /* 0x004fe80000100a00 */
[----:B------:R-:W-:Y:S04]  /*2f9b0*/  STL.64 [R1+0x158], R22 ;  /* 0x0001581601007387 */ /* 0x000fe80000100a00 */
[----:B------:R-:W1:Y:S04]  /*2f9c0*/  LDSM.16.M88.4 R20, [R81+UR7+0x11800] ;  /* 0x011800075114783b */ /* 0x000e680008000200 */
[----:B---3--:R-:W-:Y:S04]  /*2f9d0*/  STL.64 [R1+0x170], R16 ;  /* 0x0001701001007387 */ /* 0x008fe80000100a00 */
[----:B------:R-:W-:Y:S04]  /*2f9e0*/  STL.64 [R1+0x178], R18 ;  /* 0x0001781201007387 */ /* 0x000fe80000100a00 */
[----:B------:R-:W2:Y:S04]  /*2f9f0*/  LDSM.16.M88.4 R16, [R81+UR7+0x12000] ;  /* 0x012000075110783b */ /* 0x000ea80008000200 */
[----:B----4-:R-:W-:Y:S04]  /*2fa00*/  STL.64 [R1+0x160], R24 ;  /* 0x0001601801007387 */ /* 0x010fe80000100a00 */
[----:B------:R-:W-:Y:S04]  /*2fa10*/  STL.64 [R1+0x168], R26 ;  /* 0x0001681a01007387 */ /* 0x000fe80000100a00 */
[----:B------:R-:W3:Y:S04]  /*2fa20*/  LDSM.16.M88.4 R24, [R81+UR7+0x12800] ;  /* 0x012800075118783b */ /* 0x000ee80008000200 */
[----:B------:R-:W-:Y:S04]  /*2fa30*/  LDSM.16.M88.4 R204, [R81+UR7+0x2000] ;  /* 0x0020000751cc783b */ /* 0x000fe80008000200 */
[----:B------:R-:W-:Y:S04]  /*2fa40*/  LDSM.16.M88.4 R196, [R81+UR7+0x2800] ;  /* 0x0028000751c4783b */ /* 0x000fe80008000200 */
[----:B------:R-:W-:Y:S04]  /*2fa50*/  LDSM.16.M88.4 R200, [R81+UR7+0x3000] ;  /* 0x0030000751c8783b */ /* 0x000fe80008000200 */
[----:B-1----:R-:W-:Y:S04]  /*2fa60*/  STL.64 [R1+0x190], R20 ;  /* 0x0001901401007387 */ /* 0x002fe80000100a00 */
[----:B------:R-:W-:Y:S04]  /*2fa70*/  STL.64 [R1+0x198], R22 ;  /* 0x0001981601007387 */ /* 0x000fe80000100a00 */
[----:B------:R-:W1:Y:S04]  /*2fa80*/  LDSM.16.M88.4 R20, [R81+UR7+0x13000] ;  /* 0x013000075114783b */ /* 0x000e680008000200 */
[----:B--2---:R-:W-:Y:S04]  /*2fa90*/  STL.64 [R1+0x180], R16 ;  /* 0x0001801001007387 */ /* 0x004fe80000100a00 */
[----:B------:R-:W-:Y:S04]  /*2faa0*/  STL.64 [R1+0x188], R18 ;  /* 0x0001881201007387 */ /* 0x000fe80000100a00 */
[----:B------:R-:W2:Y:S04]  /*2fab0*/  LDSM.16.M88.4 R16, [R81+UR7+0x13800] ;  /* 0x013800075110783b */ /* 0x000ea80008000200 */
[----:B---3--:R-:W-:Y:S04]  /*2fac0*/  STL.64 [R1+0x1b0], R24 ;  /* 0x0001b01801007387 */ /* 0x008fe80000100a00 */
        /* <DEDUP_REMOVED lines=91> */
[----:B------:R-:W-:Y:S04]  /*30080*/  LDSM.16.M88.4 R20, [R81+UR7+0x1f000] ;  /* 0x01f000075114783b */ /* 0x000fe80008000200 */
[----:B--2---:R-:W-:Y:S04]  /*30090*/  STL.64 [R1+0x300], R16 ;  /* 0x0003001001007387 */ /* 0x004fe80000100a00 */
[----:B------:R-:W-:Y:S04]  /*300a0*/  STL.64 [R1+0x308], R18 ;  /* 0x0003081201007387 */ /* 0x000fe80000100a00 */
[----:B------:R-:W1:Y:S04]  /*300b0*/  LDSM.16.M88.4 R16, [R81+UR7+0x1f800] ;  /* 0x01f800075110783b */ /* 0x000e680008000200 */
[----:B---3--:R2:W-:Y:S04]  /*300c0*/  STL.64 [R1+0x330], R24 ;  /* 0x0003301801007387 */ /* 0x0085e80000100a00 */
[----:B------:R2:W-:Y:S04]  /*300d0*/  STL.64 [R1+0x338], R26 ;  /* 0x0003381a01007387 */ /* 0x0005e80000100a00 */
[----:B------:R2:W3:Y:S04]  /*300e0*/  LDSM.16.M88.4 R212, [R81+UR7+0xf800] ;  /* 0x00f8000751d4783b */ /* 0x0004e80008000200 */
[----:B-1----:R2:W-:Y:S04]  /*300f0*/  STL.64 [R1+0x340], R16 ;  /* 0x0003401001007387 */ /* 0x0025e80000100a00 */
[----:B------:R2:W-:Y:S04]  /*30100*/  STL.64 [R1+0x320], R20 ;  /* 0x0003201401007387 */ /* 0x0005e80000100a00 */
[----:B------:R2:W-:Y:S04]  /*30110*/  STL.64 [R1+0x328], R22 ;  /* 0x0003281601007387 */ /* 0x0005e80000100a00 */
[----:B------:R2:W-:Y:S01]  /*30120*/  STL.64 [R1+0x348], R18 ;  /* 0x0003481201007387 */ /* 0x0005e20000100a00 */
[----:B---3--:R-:W-:Y:S05]  /*30130*/  @!P0 BRA `(.L_x_6) ;  /* 0x0000000800088947 */ /* 0x008fea0003800000 */
[----:B--2---:R-:W-:Y:S01]  /*30140*/  IMAD.MOV.U32 R16, RZ, RZ, R4 ;  /* 0x000000ffff107224 */ /* 0x004fe200078e0004 */
[----:B------:R-:W-:Y:S01]  /*30150*/  MOV R17, R6 ;  /* 0x0000000600117202 */ /* 0x000fe20000000f00 */
[----:B------:R-:W-:Y:S01]  /*30160*/  IMAD.MOV.U32 R18, RZ, RZ, R8 ;  /* 0x000000ffff127224 */ /* 0x000fe200078e0008 */
        /* <DEDUP_REMOVED lines=65> */
[----:B------:R1:W-:Y:S01]  /*30580*/  STTM.x64 tmem[UR11+0x80], R16 ;  /* 0x00008010000079ed */ /* 0x0003e2000834000b */
        /* <DEDUP_REMOVED lines=8> */
[----:B-1----:R-:W-:Y:S01]  /*30610*/  IMAD.MOV.U32 R16, RZ, RZ, R201 ;  /* 0x000000ffff107224 */ /* 0x002fe200078e00c9 */
        /* <DEDUP_REMOVED lines=50> */
[----:B------:R-:W-:-:S04]  /*30940*/  MOV R67, R215 ;  /* 0x000000d700437202 */ /* 0x000fc80000000f00 */
[----:B------:R1:W-:Y:S03]  /*30950*/  STTM.x64 tmem[UR11+0x100], R4 ;  /* 0x00010004000079ed */ /* 0x0003e6000834000b */
.L_x_6:
[----:B-1----:R-:W3:Y:S01]  /*30960*/  LDL.LU.64 R40, [R1+0x20] ;  /* 0x0000200001287983 */ /* 0x002ee20000300a00 */
[C---:B------:R-:W-:Y:S01]  /*30970*/  IMAD.SHL.U32 R80, R3.reuse, 0x4, RZ ;  /* 0x0000000403507824 */ /* 0x040fe200078e00ff */
[----:B------:R-:W-:Y:S01]  /*30980*/  SHF.R.S32.HI R0, RZ, 0x1f, R3 ;  /* 0x0000001fff007819 */ /* 0x000fe20000011403 */
[----:B------:R-:W1:Y:S01]  /*30990*/  LDC R133, c[0x0][0x3a0] ;  /* 0x0000e800ff857b82 */ /* 0x000e620000000800 */
[----:B------:R-:W4:Y:S04]  /*309a0*/  LDL.LU.64 R38, [R1+0x50] ;  /* 0x0000500001267983 */ /* 0x000f280000300a00 */
[----:B--2---:R-:W2:Y:S04]  /*309b0*/  LDL.LU.64 R24, [R1+0x90] ;  /* 0x0000900001187983 */ /* 0x004ea80000300a00 */
[----:B------:R-:W5:Y:S04]  /*309c0*/  LDL.LU.64 R14, [R1+0x148] ;  /* 0x00014800010e7983 */ /* 0x000f680000300a00 */
[----:B------:R-:W2:Y:S04]  /*309d0*/  LDL.LU.64 R16, [R1+0x138] ;  /* 0x0001380001107983 */ /* 0x000ea80000300a00 */
[----:B------:R-:W2:Y:S04]  /*309e0*/  LDL.LU.64 R44, [R1+0x118] ;  /* 0x00011800012c7983 */ /* 0x000ea80000300a00 */
[----:B------:R-:W2:Y:S04]  /*309f0*/  LDL.LU.64 R64, [R1+0x68] ;  /* 0x0000680001407983 */ /* 0x000ea80000300a00 */
[----:B------:R-:W3:Y:S04]  /*30a00*/  LDL.LU.64 R36, [R1+0x10] ;  /* 0x0000100001247983 */ /* 0x000ee80000300a00 */
[----:B------:R-:W3:Y:S04]  /*30a10*/  LDL.LU.64 R42, [R1+0x18] ;  /* 0x00001800012a7983 */ /* 0x000ee80000300a00 */
[----:B------:R-:W3:Y:S04]  /*30a20*/  LDL.LU.64 R20, [R1+0x8] ;  /* 0x0000080001147983 */ /* 0x000ee80000300a00 */
[----:B------:R-:W3:Y:S04]  /*30a30*/  LDL.LU.64 R10, [R1+0x140] ;  /* 0x00014000010a7983 */ /* 0x000ee80000300a00 */
[----:B------:R-:W3:Y:S04]  /*30a40*/  LDL.LU.64 R62, [R1+0xe0] ;  /* 0x0000e000013e7983 */ /* 0x000ee80000300a00 */
        /* <DEDUP_REMOVED lines=11> */
[----:B------:R-:W5:Y:S04]  /*30b00*/  LDL.LU.64 R34, [R1+0x108] ;  /* 0x0001080001227983 */ /* 0x000f680000300a00 */
        /* <DEDUP_REMOVED lines=10> */
[----:B------:R-:W5:Y:S04]  /*30bb0*/  LDL.LU.64 R98, [R1] ;  /* 0x0000000001627983 */ /* 0x000f680000300a00 */
[----:B------:R-:W5:Y:S04]  /*30bc0*/  LDL.LU.64 R96, [R1+0xe8] ;  /* 0x0000e80001607983 */ /* 0x000f680000300a00 */
[----:B------:R-:W5:Y:S04]  /*30bd0*/  LDL.LU.64 R76, [R1+0xa8] ;  /* 0x0000a800014c7983 */ /* 0x000f680000300a00 */
[----:B------:R-:W5:Y:S01]  /*30be0*/  LDL.LU.64 R66, [R1+0x130] ;  /* 0x0001300001427983 */ /* 0x000f620000300a00 */
[----:B------:R-:W-:Y:S01]  /*30bf0*/  SHF.L.U64.HI R3, R3, 0x2, R0 ;  /* 0x0000000203037819 */ /* 0x000fe20000010200 */
[----:B--2---:R-:W-:Y:S01]  /*30c00*/  IMAD.MOV.U32 R68, RZ, RZ, R64 ;  /* 0x000000ffff447224 */ /* 0x004fe200078e0040 */
[----:B------:R-:W-:Y:S01]  /*30c10*/  MOV R69, R65 ;  /* 0x0000004100457202 */ /* 0x000fe20000000f00 */
[----:B---3--:R-:W-:Y:S01]  /*30c20*/  IMAD.MOV.U32 R70, RZ, RZ, R62 ;  /* 0x000000ffff467224 */ /* 0x008fe200078e003e */
[----:B------:R-:W-:Y:S01]  /*30c30*/  MOV R71, R63 ;  /* 0x0000003f00477202 */ /* 0x000fe20000000f00 */
[----:B----4-:R-:W-:Y:S01]  /*30c40*/  IMAD.MOV.U32 R62, RZ, RZ, R54 ;  /* 0x000000ffff3e7224 */ /* 0x010fe200078e0036 */
[----:B------:R-:W-:Y:S01]  /*30c50*/  MOV R63, R55 ;  /* 0x00000037003f7202 */ /* 0x000fe20000000f00 */
[----:B-----5:R-:W-:Y:S01]  /*30c60*/  IMAD.MOV.U32 R54, RZ, RZ, R50 ;  /* 0x000000ffff367224 */ /* 0x020fe200078e0032 */
[----:B------:R-:W-:-:S02]  /*30c70*/  MOV R55, R51 ;  /* 0x0000003300377202 */ /* 0x000fc40000000f00 */
[-C--:B------:R-:W-:Y:S02]  /*30c80*/  IADD3 R102, P2, PT, R104, R80.reuse, RZ ;  /* 0x0000005068667210 */ /* 0x080fe40007f5e0ff */
[----:B------:R-:W-:-:S03]  /*30c90*/  IADD3 R78, P4, PT, R100, R80, RZ ;  /* 0x00000050644e7210 */ /* 0x000fc60007f9e0ff */
[----:B------:R-:W-:Y:S01]  /*30ca0*/  IMAD.X R103, R105, 0x1, R3, P2 ;  /* 0x0000000169677824 */ /* 0x000fe200010e0603 */
[-C--:B------:R-:W-:Y:S01]  /*30cb0*/  IADD3 R72, P5, PT, R74, R80.reuse, RZ ;  /* 0x000000504a487210 */ /* 0x080fe20007fbe0ff */
[----:B------:R-:W-:Y:S01]  /*30cc0*/  IMAD.MOV.U32 R50, RZ, RZ, R40 ;  /* 0x000000ffff327224 */ /* 0x000fe200078e0028 */
[----:B------:R-:W-:Y:S02]  /*30cd0*/  IADD3.X R79, PT, PT, R101, R3, RZ, P4, !PT ;  /* 0x00000003654f7210 */ /* 0x000fe400027fe4ff */
[----:B------:R-:W-:-:S04]  /*30ce0*/  IADD3 R64, P1, PT, R66, R80, RZ ;  /* 0x0000005042407210 */ /* 0x000fc80007f3e0ff */
[----:B------:R-:W-:Y:S01]  /*30cf0*/  IADD3.X R65, PT, PT, R67, R3, RZ, P1, !PT ;  /* 0x0000000343417210 */ /* 0x000fe20000ffe4ff */
[----:B------:R-:W-:-:S04]  /*30d00*/  IMAD.MOV.U32 R66, RZ, RZ, R56 ;  /* 0x000000ffff427224 */ /* 0x000fc800078e0038 */
[----:B------:R2:W-:Y:S01]  /*30d10*/  STL.64 [R1+0xd38], R64 ;  /* 0x000d384001007387 */ /* 0x0005e20000100a00 */
[----:B------:R-:W-:Y:S01]  /*30d20*/  MOV R67, R57 ;  /* 0x0000003900437202 */ /* 0x000fe20000000f00 */
[----:B------:R-:W-:Y:S01]  /*30d30*/  IMAD.MOV.U32 R56, RZ, RZ, R46 ;  /* 0x000000ffff387224 */ /* 0x000fe200078e002e */
[----:B------:R-:W-:Y:S01]  /*30d40*/  MOV R57, R47 ;  /* 0x0000002f00397202 */ /* 0x000fe20000000f00 */
[----:B------:R-:W-:Y:S01]  /*30d50*/  IMAD.X R73, R75, 0x1, R3, P5 ;  /* 0x000000014b497824 */ /* 0x000fe200028e0603 */
[----:B------:R-:W-:Y:S01]  /*30d60*/  MOV R51, R41 ;  /* 0x0000002900337202 */ /* 0x000fe20000000f00 */
[----:B------:R-:W-:Y:S01]  /*30d70*/  IMAD.MOV.U32 R40, RZ, RZ, R24 ;  /* 0x000000ffff287224 */ /* 0x000fe200078e0018 */
[----:B------:R-:W-:Y:S01]  /*30d80*/  MOV R41, R25 ;  /* 0x0000001900297202 */ /* 0x000fe20000000f00 */
[----:B--2---:R-:W-:Y:S01]  /*30d90*/  IMAD.MOV.U32 R64, RZ, RZ, R60 ;  /* 0x000000ffff407224 */ /* 0x004fe200078e003c */
[----:B------:R-:W-:Y:S01]  /*30da0*/  MOV R65, R61 ;  /* 0x0000003d00417202 */ /* 0x000fe20000000f00 */
[----:B------:R-:W-:Y:S01]  /*30db0*/  IMAD.MOV.U32 R60, RZ, RZ, R58 ;  /* 0x000000ffff3c7224 */ /* 0x000fe200078e003a */
[----:B------:R-:W-:Y:S01]  /*30dc0*/  MOV R61, R59 ;  /* 0x0000003b003d7202 */ /* 0x000fe20000000f00 */
[----:B------:R-:W-:Y:S01]  /*30dd0*/  IMAD.MOV.U32 R58, RZ, RZ, R52 ;  /* 0x000000ffff3a7224 */ /* 0x000fe200078e0034 */
[----:B------:R-:W-:Y:S01]  /*30de0*/  MOV R59, R53 ;  /* 0x00000035003b7202 */ /* 0x000fe20000000f00 */
[----:B------:R-:W-:Y:S01]  /*30df0*/  IMAD.MOV.U32 R52, RZ, RZ, R44 ;  /* 0x000000ffff347224 */ /* 0x000fe200078e002c */
[----:B------:R-:W-:-:S02]  /*30e00*/  MOV R53, R45 ;  /* 0x0000002d00357202 */ /* 0x000fc40000000f00 */
[----:B------:R-:W2:Y:S04]  /*30e10*/  LDL.LU.64 R44, [R1+0xd0] ;  /* 0x0000d000012c7983 */ /* 0x000ea80000300a00 */
[----:B------:R-:W3:Y:S04]  /*30e20*/  LDL.LU.64 R46, [R1+0x110] ;  /* 0x00011000012e7983 */ /* 0x000ee80000300a00 */
[----:B------:R-:W4:Y:S04]  /*30e30*/  LDL.LU.64 R24, [R1+0x80] ;  /* 0x0000800001187983 */ /* 0x000f280000300a00 */
[----:B------:R5:W-:Y:S04]  /*30e40*/  STL.64 [R1+0xd78], R102 ;  /* 0x000d786601007387 */ /* 0x000be80000100a00 */
[----:B------:R1:W-:Y:S04]  /*30e50*/  STL.64 [R1+0xdb8], R78 ;  /* 0x000db84e01007387 */ /* 0x0003e80000100a00 */
[----:B------:R1:W-:Y:S04]  /*30e60*/  STL.64 [R1+0xdf8], R72 ;  /* 0x000df84801007387 */ /* 0x0003e80000100a00 */
[----:B-----5:R-:W5:Y:S01]  /*30e70*/  LDL.LU.64 R102, [R1+0x38] ;  /* 0x0000380001667983 */ /* 0x020f620000300a00 */
[----:B------:R-:W-:-:S02]  /*30e80*/  IADD3 R74, P4, PT, R238, R80, RZ ;  /* 0x00000050ee4a7210 */ /* 0x000fc40007f9e0ff */
[-C--:B-1----:R-:W-:Y:S02]  /*30e90*/  IADD3 R78, P2, PT, R98, R80.reuse, RZ ;  /* 0x00000050624e7210 */ /* 0x082fe40007f5e0ff */
[----:B------:R-:W-:-:S03]  /*30ea0*/  IADD3 R72, P5, PT, R224, R80, RZ ;  /* 0x00000050e0487210 */ /* 0x000fc60007fbe0ff */
[--C-:B------:R-:W-:Y:S01]  /*30eb0*/  IMAD.X R79, R99, 0x1, R3.reuse, P2 ;  /* 0x00000001634f7824 */ /* 0x100fe200010e0603 */
[----:B------:R-:W-:Y:S02]  /*30ec0*/  IADD3.X R75, PT, PT, R239, R3, RZ, P4, !PT ;  /* 0x00000003ef4b7210 */ /* 0x000fe400027fe4ff */
[----:B------:R-:W-:Y:S01]  /*30ed0*/  SHF.R.S32.HI R0, RZ, 0x1f, R2 ;  /* 0x0000001fff007819 */ /* 0x000fe20000011402 */
[----:B------:R-:W-:Y:S01]  /*30ee0*/  IMAD.X R73, R225, 0x1, R3, P5 ;  /* 0x00000001e1497824 */ /* 0x000fe200028e0603 */
[----:B------:R-:W1:Y:S01]  /*30ef0*/  LDC R239, c[0x0][0x3a0] ;  /* 0x0000e800ffef7b82 */ /* 0x000e620000000800 */
[----:B-----5:R-:W-:-:S04]  /*30f00*/  IADD3 R100, P1, PT, R102, R80, RZ ;  /* 0x0000005066647210 */ /* 0x020fc80007f3e0ff */
[----:B------:R-:W-:-:S05]  /*30f10*/  IADD3.X R101, PT, PT, R103, R3, RZ, P1, !PT ;  /* 0x0000000367657210 */ /* 0x000fca0000ffe4ff */
[----:B------:R5:W-:Y:S04]  /*30f20*/  STL.64 [R1+0xe30], R100 ;  /* 0x000e306401007387 */ /* 0x000be80000100a00 */
[----:B------:R1:W-:Y:S04]  /*30f30*/  STL.64 [R1+0xe68], R78 ;  /* 0x000e684e01007387 */ /* 0x0003e80000100a00 */
[----:B------:R2:W-:Y:S04]  /*30f40*/  STL.64 [R1+0xe90], R74 ;  /* 0x000e904a01007387 */ /* 0x0005e80000100a00 */
[----:B------:R3:W-:Y:S04]  /*30f50*/  STL.64 [R1+0xea8], R72 ;  /* 0x000ea84801007387 */ /* 0x0007e80000100a00 */
[----:B-----5:R-:W5:Y:S01]  /*30f60*/  LDL.LU.64 R100, [R1+0x128] ;  /* 0x0001280001647983 */ /* 0x020f620000300a00 */
[----:B-1----:R-:W-:-:S02]  /*30f70*/  IADD3 R78, P2, PT, R96, R80, RZ ;  /* 0x00000050604e7210 */ /* 0x002fc40007f5e0ff */
[----:B--2---:R-:W-:Y:S02]  /*30f80*/  IADD3 R74, P4, PT, R76, R80, RZ ;  /* 0x000000504c4a7210 */ /* 0x004fe40007f9e0ff */
[----:B---3--:R-:W-:Y:S01]  /*30f90*/  MOV R72, R66 ;  /* 0x0000004200487202 */ /* 0x008fe20000000f00 */
[----:B------:R-:W-:Y:S01]  /*30fa0*/  IMAD.X R79, R97, 0x1, R3, P2 ;  /* 0x00000001614f7824 */ /* 0x000fe200010e0603 */
[----:B------:R-:W-:Y:S01]  /*30fb0*/  IADD3 R66, P5, PT, R68, R80, RZ ;  /* 0x0000005044427210 */ /* 0x000fe20007fbe0ff */
[----:B------:R-:W-:Y:S01]  /*30fc0*/  IMAD.MOV.U32 R73, RZ, RZ, R67 ;  /* 0x000000ffff497224 */ /* 0x000fe200078e0043 */
[----:B------:R-:W-:Y:S01]  /*30fd0*/  IADD3.X R75, PT, PT, R77, R3, RZ, P4, !PT ;  /* 0x000000034d4b7210 */ /* 0x000fe200027fe4ff */
[----:B------:R-:W-:Y:S02]  /*30fe0*/  IMAD.MOV.U32 R76, RZ, RZ, R72 ;  /* 0x000000ffff4c7224 */ /* 0x000fe400078e0048 */
[----:B------:R-:W-:Y:S01]  /*30ff0*/  IMAD.X R67, R69, 0x1, R3, P5 ;  /* 0x0000000145437824 */ /* 0x000fe200028e0603 */
[----:B------:R-:W-:-:S02]  /*31000*/  MOV R77, R73 ;  /* 0x00000049004d7202 */ /* 0x000fc40000000f00 */
[----:B------:R-:W-:Y:S02]  /*31010*/  IADD3 R72, P2, PT, R250, R80, RZ ;  /* 0x00000050fa487210 */ /* 0x000fe40007f5e0ff */
[----:B------:R-:W-:Y:S02]  /*31020*/  MOV R68, R62 ;  /* 0x0000003e00447202 */ /* 0x000fe40000000f00 */
[-C--:B------:R-:W-:Y:S01]  /*31030*/  IADD3 R62, P5, PT, R222, R80.reuse, RZ ;  /* 0x00000050de3e7210 */ /* 0x080fe20007fbe0ff */
[----:B------:R-:W-:Y:S01]  /*31040*/  IMAD.X R73, R251, 0x1, R3, P2 ;  /* 0x00000001fb497824 */ /* 0x000fe200010e0603 */
[----:B------:R-:W-:Y:S01]  /*31050*/  SHF.L.U64.HI R0, R2, 0x2, R0 ;  /* 0x0000000202007819 */ /* 0x000fe20000010200 */
[----:B------:R-:W-:Y:S01]  /*31060*/  IMAD.MOV.U32 R69, RZ, RZ, R63 ;  /* 0x000000ffff457224 */ /* 0x000fe200078e003f */
[----:B------:R-:W1:Y:S01]  /*31070*/  LDC R222, c[0x0][0x3a0] ;  /* 0x0000e800ffde7b82 */ /* 0x000e620000000800 */
[----:B------:R-:W-:Y:S01]  /*31080*/  IMAD.X R63, R223, 0x1, R3, P5 ;  /* 0x00000001df3f7824 */ /* 0x000fe200028e0603 */
[----:B-----5:R-:W-:Y:S01]  /*31090*/  IADD3 R98, P1, PT, R100, R80, RZ ;  /* 0x0000005064627210 */ /* 0x020fe20007f3e0ff */
[----:B------:R-:W-:-:S05]  /*310a0*/  IMAD.SHL.U32 R2, R2, 0x4, RZ ;  /* 0x0000000402027824 */ /* 0x000fca00078e00ff */
[----:B------:R-:W2:Y:S01]  /*310b0*/  LDC R223, c[0x0][0x3a0] ;  /* 0x0000e800ffdf7b82 */ /* 0x000ea20000000800 */
[----:B------:R-:W-:-:S05]  /*310c0*/  IADD3.X R99, PT, PT, R101, R3, RZ, P1, !PT ;  /* 0x0000000365637210 */ /* 0x000fca0000ffe4ff */
[----:B------:R-:W-:Y:S04]  /*310d0*/  STL.64 [R1+0xd20], R98 ;  /* 0x000d206201007387 */ /* 0x000fe80000100a00 */
[----:B------:R-:W-:Y:S04]  /*310e0*/  STL.64 [R1+0xd60], R78 ;  /* 0x000d604e01007387 */ /* 0x000fe80000100a00 */
[----:B------:R3:W-:Y:S04]  /*310f0*/  STL.64 [R1+0xda0], R74 ;  /* 0x000da04a01007387 */ /* 0x0007e80000100a00 */
[----:B------:R5:W-:Y:S01]  /*31100*/  STL.64 [R1+0xde0], R66 ;  /* 0x000de04201007387 */ /* 0x000be20000100a00 */
[----:B---3--:R-:W-:-:S04]  /*31110*/  IADD3 R74, P1, PT, R76, R80, RZ ;  /* 0x000000504c4a7210 */ /* 0x008fc80007f3e0ff */
[----:B------:R-:W-:Y:S02]  /*31120*/  IADD3.X R75, PT, PT, R77, R3, RZ, P1, !PT ;  /* 0x000000034d4b7210 */ /* 0x000fe40000ffe4ff */
[----:B-----5:R-:W-:-:S03]  /*31130*/  IADD3 R66, P4, PT, R236, R80, RZ ;  /* 0x00000050ec427210 */ /* 0x020fc60007f9e0ff */
[----:B------:R3:W-:Y:S01]  /*31140*/  STL.64 [R1+0xe18], R74 ;  /* 0x000e184a01007387 */ /* 0x0007e20000100a00 */
[----:B------:R-:W-:-:S03]  /*31150*/  IADD3.X R67, PT, PT, R237, R3, RZ, P4, !PT ;  /* 0x00000003ed437210 */ /* 0x000fc600027fe4ff */
[----:B------:R5:W-:Y:S04]  /*31160*/  STL.64 [R1+0xe50], R72 ;  /* 0x000e504801007387 */ /* 0x000be80000100a00 */
[----:B------:R1:W-:Y:S01]  /*31170*/  STL.64 [R1+0xe80], R66 ;  /* 0x000e804201007387 */ /* 0x0003e20000100a00 */
[----:B---3--:R-:W-:Y:S01]  /*31180*/  MOV R74, R68 ;  /* 0x00000044004a7202 */ /* 0x008fe20000000f00 */
[----:B------:R-:W-:Y:S01]  /*31190*/  IMAD.MOV.U32 R75, RZ, RZ, R69 ;  /* 0x000000ffff4b7224 */ /* 0x000fe200078e0045 */
[-C--:B------:R-:W-:Y:S01]  /*311a0*/  IADD3 R68, P2, PT, R70, R80.reuse, RZ ;  /* 0x0000005046447210 */ /* 0x080fe20007f5e0ff */
[----:B------:R3:W-:Y:S01]  /*311b0*/  STL.64 [R1+0xea0], R62 ;  /* 0x000ea03e01007387 */ /* 0x0007e20000100a00 */
[----:B-----5:R-:W-:Y:S02]  /*311c0*/  IADD3 R72, P1, PT, R74, R80, RZ ;  /* 0x000000504a487210 */ /* 0x020fe40007f3e0ff */
[----:B-1----:R-:W-:-:S02]  /*311d0*/  MOV R66, R58 ;  /* 0x0000003a00427202 */ /* 0x002fc40000000f00 */
[-C--:B------:R-:W-:Y:S01]  /*311e0*/  IADD3 R58, P5, PT, R60, R80.reuse, RZ ;  /* 0x000000503c3a7210 */ /* 0x080fe20007fbe0ff */
[----:B------:R-:W-:Y:S01]  /*311f0*/  IMAD.X R69, R71, 0x1, R3, P2 ;  /* 0x0000000147457824 */ /* 0x000fe200010e0603 */
[-C--:B------:R-:W-:Y:S02]  /*31200*/  IADD3.X R73, PT, PT, R75, R3.reuse, RZ, P1, !PT ;  /* 0x000000034b497210 */ /* 0x080fe40000ffe4ff */
[----:B---3--:R-:W-:Y:S01]  /*31210*/  IADD3 R62, P4, PT, R64, R80, RZ ;  /* 0x00000050403e7210 */ /* 0x008fe20007f9e0ff */
[----:B------:R-:W-:Y:S02]  /*31220*/  IMAD.MOV.U32 R67, RZ, RZ, R59 ;  /* 0x000000ffff437224 */ /* 0x000fe400078e003b */
[----:B------:R-:W-:Y:S01]  /*31230*/  IMAD.X R59, R61, 0x1, R3, P5 ;  /* 0x000000013d3b7824 */ /* 0x000fe200028e0603 */
[----:B------:R-:W-:Y:S01]  /*31240*/  IADD3.X R63, PT, PT, R65, R3, RZ, P4, !PT ;  /* 0x00000003413f7210 */ /* 0x000fe200027fe4ff */
[----:B------:R-:W-:Y:S04]  /*31250*/  STL.64 [R1+0xd08], R72 ;  /* 0x000d084801007387 */ /* 0x000fe80000100a00 */
[----:B------:R-:W-:Y:S01]  /*31260*/  STL.64 [R1+0xd48], R68 ;  /* 0x000d484401007387 */ /* 0x000fe20000100a00 */
[----:B------:R-:W-:-:S03]  /*31270*/  MOV R60, R56 ;  /* 0x00000038003c7202 */ /* 0x000fc60000000f00 */
[----:B------:R1:W-:Y:S01]  /*31280*/  STL.64 [R1+0xd88], R62 ;  /* 0x000d883e01007387 */ /* 0x0003e20000100a00 */
[----:B------:R-:W-:-:S03]  /*31290*/  MOV R64, R52 ;  /* 0x0000003400407202 */ /* 0x000fc60000000f00 */
[----:B------:R3:W-:Y:S01]  /*312a0*/  STL.64 [R1+0xdc8], R58 ;  /* 0x000dc83a01007387 */ /* 0x0007e20000100a00 */
[-C--:B------:R-:W-:Y:S02]  /*312b0*/  IADD3 R56, P4, PT, R234, R80.reuse, RZ ;  /* 0x00000050ea387210 */ /* 0x080fe40007f9e0ff */
[-C--:B------:R-:W-:Y:S01]  /*312c0*/  IADD3 R52, P5, PT, R220, R80.reuse, RZ ;  /* 0x00000050dc347210 */ /* 0x080fe20007fbe0ff */
[----:B------:R-:W-:Y:S01]  /*312d0*/  IMAD.MOV.U32 R61, RZ, RZ, R57 ;  /* 0x000000ffff3d7224 */ /* 0x000fe200078e0039 */
[-C--:B-1----:R-:W-:Y:S01]  /*312e0*/  IADD3 R62, P1, PT, R66, R80.reuse, RZ ;  /* 0x00000050423e7210 */ /* 0x082fe20007f3e0ff */
[----:B------:R-:W-:Y:S01]  /*312f0*/  IMAD.MOV.U32 R65, RZ, RZ, R53 ;  /* 0x000000ffff417224 */ /* 0x000fe200078e0035 */
[----:B---3--:R-:W-:Y:S01]  /*31300*/  IADD3 R58, P2, PT, R248, R80, RZ ;  /* 0x00000050f83a7210 */ /* 0x008fe20007f5e0ff */
[----:B------:R-:W1:Y:S01]  /*31310*/  LDC R220, c[0x0][0x3a0] ;  /* 0x0000e800ffdc7b82 */ /* 0x000e620000000800 */
[-C--:B------:R-:W-:Y:S02]  /*31320*/  IADD3.X R63, PT, PT, R67, R3.reuse, RZ, P1, !PT ;  /* 0x00000003433f7210 */ /* 0x080fe40000ffe4ff */
[----:B------:R-:W-:Y:S01]  /*31330*/  IADD3.X R57, PT, PT, R235, R3, RZ, P4, !PT ;  /* 0x00000003eb397210 */ /* 0x000fe200027fe4ff */
[----:B------:R-:W-:-:S02]  /*31340*/  IMAD.X R59, R249, 0x1, R3, P2 ;  /* 0x00000001f93b7824 */ /* 0x000fc400010e0603 */
[----:B------:R-:W-:Y:S01]  /*31350*/  IMAD.X R53, R221, 0x1, R3, P5 ;  /* 0x00000001dd357824 */ /* 0x000fe200028e0603 */
[----:B------:R3:W-:Y:S01]  /*31360*/  STL.64 [R1+0xe00], R62 ;  /* 0x000e003e01007387 */ /* 0x0007e20000100a00 */
[----:B------:R-:W1:Y:S03]  /*31370*/  LDC R221, c[0x0][0x3a0] ;  /* 0x0000e800ffdd7b82 */ /* 0x000e660000000800 */
[----:B------:R5:W-:Y:S04]  /*31380*/  STL.64 [R1+0xe38], R58 ;  /* 0x000e383a01007387 */ /* 0x000be80000100a00 */
[----:B------:R2:W-:Y:S01]  /*31390*/  STL.64 [R1+0xe70], R56 ;  /* 0x000e703801007387 */ /* 0x0005e20000100a00 */
[----:B---3--:R-:W-:-:S03]  /*313a0*/  IADD3 R62, P1, PT, R64, R80, RZ ;  /* 0x00000050403e7210 */ /* 0x008fc60007f3e0ff */
[----:B------:R3:W-:Y:S01]  /*313b0*/  STL.64 [R1+0xe98], R52 ;  /* 0x000e983401007387 */ /* 0x0007e20000100a00 */
[----:B-----5:R-:W-:Y:S02]  /*313c0*/  IADD3 R58, P2, PT, R60, R80, RZ ;  /* 0x000000503c3a7210 */ /* 0x020fe40007f5e0ff */
[----:B--2---:R-:W-:Y:S02]  /*313d0*/  MOV R56, R50 ;  /* 0x0000003200387202 */ /* 0x004fe40000000f00 */
[----:B------:R-:W-:Y:S02]  /*313e0*/  MOV R50, R46 ;  /* 0x0000002e00327202 */ /* 0x000fe40000000f00 */
[-C--:B------:R-:W-:Y:S02]  /*313f0*/  IADD3 R46, P5, PT, R48, R80.reuse, RZ ;  /* 0x00000050302e7210 */ /* 0x080fe40007fbe0ff */
[----:B---3--:R-:W-:Y:S01]  /*31400*/  IADD3 R52, P4, PT, R54, R80, RZ ;  /* 0x0000005036347210 */ /* 0x008fe20007f9e0ff */
[----:B------:R-:W-:Y:S01]  /*31410*/  IMAD.MOV.U32 R57, RZ, RZ, R51 ;  /* 0x000000ffff397224 */ /* 0x000fe200078e0033 */
[-C--:B------:R-:W-:Y:S01]  /*31420*/  IADD3.X R63, PT, PT, R65, R3.reuse, RZ, P1, !PT ;  /* 0x00000003413f7210 */ /* 0x080fe20000ffe4ff */
[----:B------:R-:W-:Y:S01]  /*31430*/  IMAD.X R59, R61, 0x1, R3, P2 ;  /* 0x000000013d3b7824 */ /* 0x000fe200010e0603 */
[----:B------:R-:W-:Y:S01]  /*31440*/  IADD3.X R53, PT, PT, R55, R3, RZ, P4, !PT ;  /* 0x0000000337357210 */ /* 0x000fe200027fe4ff */
[----:B------:R-:W-:-:S02]  /*31450*/  IMAD.MOV.U32 R51, RZ, RZ, R47 ;  /* 0x000000ffff337224 */ /* 0x000fc400078e002f */
[----:B------:R-:W-:Y:S01]  /*31460*/  IMAD.X R47, R49, 0x1, R3, P5 ;  /* 0x00000001312f7824 */ /* 0x000fe200028e0603 */
[----:B------:R-:W-:Y:S01]  /*31470*/  STL.64 [R1+0xcd8], R62 ;  /* 0x000cd83e01007387 */ /* 0x000fe20000100a00 */
[----:B------:R-:W-:-:S03]  /*31480*/  IADD3 R54, P1, PT, R56, R80, RZ ;  /* 0x0000005038367210 */ /* 0x000fc60007f3e0ff */
[----:B------:R-:W-:Y:S01]  /*31490*/  STL.64 [R1+0xd28], R58 ;  /* 0x000d283a01007387 */ /* 0x000fe20000100a00 */
[----:B------:R-:W-:-:S03]  /*314a0*/  IADD3 R48, P4, PT, R232, R80, RZ ;  /* 0x00000050e8307210 */ /* 0x000fc60007f9e0ff */
[----:B------:R2:W-:Y:S04]  /*314b0*/  STL.64 [R1+0xd68], R52 ;  /* 0x000d683401007387 */ /* 0x0005e80000100a00 */
[----:B------:R3:W-:Y:S01]  /*314c0*/  STL.64 [R1+0xda8], R46 ;  /* 0x000da82e01007387 */ /* 0x0007e20000100a00 */
[-C--:B------:R-:W-:Y:S02]  /*314d0*/  IADD3.X R55, PT, PT, R57, R3.reuse, RZ, P1, !PT ;  /* 0x0000000339377210 */ /* 0x080fe40000ffe4ff */
[----:B--2---:R-:W-:Y:S02]  /*314e0*/  IADD3 R52, P2, PT, R246, R80, RZ ;  /* 0x00000050f6347210 */ /* 0x004fe40007f5e0ff */
[----:B---3--:R-:W-:Y:S02]  /*314f0*/  MOV R46, R42 ;  /* 0x0000002a002e7202 */ /* 0x008fe40000000f00 */
[----:B------:R-:W-:Y:S01]  /*31500*/  IADD3 R42, P5, PT, R218, R80, RZ ;  /* 0x00000050da2a7210 */ /* 0x000fe20007fbe0ff */
[----:B------:R-:W-:Y:S01]  /*31510*/  IMAD.X R53, R247, 0x1, R3, P2 ;  /* 0x00000001f7357824 */ /* 0x000fe200010e0603 */
[----:B------:R-:W-:Y:S01]  /*31520*/  IADD3.X R49, PT, PT, R233, R3, RZ, P4, !PT ;  /* 0x00000003e9317210 */ /* 0x000fe200027fe4ff */
[----:B------:R-:W-:-:S02]  /*31530*/  IMAD.MOV.U32 R47, RZ, RZ, R43 ;  /* 0x000000ffff2f7224 */ /* 0x000fc400078e002b */
[----:B------:R-:W-:Y:S01]  /*31540*/  IMAD.X R43, R219, 0x1, R3, P5 ;  /* 0x00000001db2b7824 */ /* 0x000fe200028e0603 */
[----:B------:R-:W-:Y:S04]  /*31550*/  STL.64 [R1+0xde8], R54 ;  /* 0x000de83601007387 */ /* 0x000fe80000100a00 */
[----:B------:R-:W-:Y:S04]  /*31560*/  STL.64 [R1+0xe20], R52 ;  /* 0x000e203401007387 */ /* 0x000fe80000100a00 */
[----:B------:R2:W-:Y:S04]  /*31570*/  STL.64 [R1+0xe58], R48 ;  /* 0x000e583001007387 */ /* 0x0005e80000100a00 */
[----:B------:R3:W-:Y:S01]  /*31580*/  STL.64 [R1+0xe88], R42 ;  /* 0x000e882a01007387 */ /* 0x0007e20000100a00 */
[----:B------:R-:W-:-:S02]  /*31590*/  IADD3 R248, P5, PT, R38, R80, RZ ;  /* 0x0000005026f87210 */ /* 0x000fc40007fbe0ff */
[-C--:B--2---:R-:W-:Y:S02]  /*315a0*/  IADD3 R48, P1, PT, R50, R80.reuse, RZ ;  /* 0x0000005032307210 */ /* 0x084fe40007f3e0ff */
[----:B---3--:R-:W-:Y:S02]  /*315b0*/  IADD3 R42, P2, PT, R44, R80, RZ ;  /* 0x000000502c2a7210 */ /* 0x008fe40007f5e0ff */
[----:B------:R-:W-:-:S03]  /*315c0*/  IADD3.X R49, PT, PT, R51, R3, RZ, P1, !PT ;  /* 0x0000000333317210 */ /* 0x000fc60000ffe4ff */
[--C-:B------:R-:W-:Y:S01]  /*315d0*/  IMAD.X R43, R45, 0x1, R3.reuse, P2 ;  /* 0x000000012d2b7824 */ /* 0x100fe200010e0603 */
[----:B------:R-:W-:Y:S01]  /*315e0*/  IADD3 R250, P4, PT, R40, R80, RZ ;  /* 0x0000005028fa7210 */ /* 0x000fe20007f9e0ff */
[----:B------:R-:W-:Y:S01]  /*315f0*/  STL.64 [R1+0xca8], R48 ;  /* 0x000ca83001007387 */ /* 0x000fe20000100a00 */
[----:B------:R-:W-:-:S03]  /*31600*/  IMAD.X R249, R39, 0x1, R3, P5 ;  /* 0x0000000127f97824 */ /* 0x000fc600028e0603 */
[----:B------:R2:W-:Y:S01]  /*31610*/  STL.64 [R1+0xd10], R42 ;  /* 0x000d102a01007387 */ /* 0x0005e20000100a00 */
[-C--:B------:R-:W-:Y:S02]  /*31620*/  IADD3 R44, P1, PT, R46, R80.reuse, RZ ;  /* 0x000000502e2c7210 */ /* 0x080fe40007f3e0ff */
[-C--:B------:R-:W-:Y:S02]  /*31630*/  IADD3 R38, P5, PT, R216, R80.reuse, RZ ;  /* 0x00000050d8267210 */ /* 0x080fe40007fbe0ff */
[-C--:B------:R-:W-:Y:S02]  /*31640*/  IADD3.X R251, PT, PT, R41, R3.reuse, RZ, P4, !PT ;  /* 0x0000000329fb7210 */ /* 0x080fe400027fe4ff */
[-C--:B------:R-:W-:Y:S02]  /*31650*/  IADD3 R40, P4, PT, R230, R80.reuse, RZ ;  /* 0x00000050e6287210 */ /* 0x080fe40007f9e0ff */
[----:B--2---:R-:W-:Y:S01]  /*31660*/  IADD3 R42, P2, PT, R244, R80, RZ ;  /* 0x00000050f42a7210 */ /* 0x004fe20007f5e0ff */
[----:B------:R-:W-:Y:S01]  /*31670*/  IMAD.X R39, R217, 0x1, R3, P5 ;  /* 0x00000001d9277824 */ /* 0x000fe200028e0603 */
[----:B------:R-:W-:-:S03]  /*31680*/  IADD3.X R45, PT, PT, R47, R3, RZ, P1, !PT ;  /* 0x000000032f2d7210 */ /* 0x000fc60000ffe4ff */
[--C-:B------:R-:W-:Y:S01]  /*31690*/  IMAD.X R43, R245, 0x1, R3.reuse, P2 ;  /* 0x00000001f52b7824 */ /* 0x100fe200010e0603 */
[-C--:B------:R-:W-:Y:S02]  /*316a0*/  IADD3 R244, P2, PT, R32, R80.reuse, RZ ;  /* 0x0000005020f47210 */ /* 0x080fe40007f5e0ff */
[-C--:B------:R-:W-:Y:S02]  /*316b0*/  IADD3 R246, P1, PT, R34, R80.reuse, RZ ;  /* 0x0000005022f67210 */ /* 0x080fe40007f3e0ff */
[-C--:B------:R-:W-:Y:S02]  /*316c0*/  IADD3.X R41, PT, PT, R231, R3.reuse, RZ, P4, !PT ;  /* 0x00000003e7297210 */ /* 0x080fe400027fe4ff */
[-C--:B------:R-:W-:Y:S02]  /*316d0*/  IADD3 R234, P5, PT, R18, R80.reuse, RZ ;  /* 0x0000005012ea7210 */ /* 0x080fe40007fbe0ff */
[-C--:B------:R-:W-:Y:S01]  /*316e0*/  IADD3 R236, P4, PT, R28, R80.reuse, RZ ;  /* 0x000000501cec7210 */ /* 0x080fe20007f9e0ff */
[----:B------:R-:W-:Y:S01]  /*316f0*/  STL.64 [R1+0xd50], R250 ;  /* 0x000d50fa01007387 */ /* 0x000fe20000100a00 */
[-C--:B------:R-:W-:Y:S01]  /*31700*/  IADD3.X R247, PT, PT, R35, R3.reuse, RZ, P1, !PT ;  /* 0x0000000323f77210 */ /* 0x080fe20000ffe4ff */
[--C-:B------:R-:W-:Y:S01]  /*31710*/  IMAD.X R245, R33, 0x1, R3.reuse, P2 ;  /* 0x0000000121f57824 */ /* 0x100fe200010e0603 */
[-C--:B------:R-:W-:Y:S01]  /*31720*/  IADD3 R34, P1, PT, R36, R80.reuse, RZ ;  /* 0x0000005024227210 */ /* 0x080fe20007f3e0ff */
[----:B------:R-:W-:Y:S01]  /*31730*/  STL.64 [R1+0xd90], R248 ;  /* 0x000d90f801007387 */ /* 0x000fe20000100a00 */
[-C--:B------:R-:W-:Y:S01]  /*31740*/  IADD3 R32, P2, PT, R242, R80.reuse, RZ ;  /* 0x00000050f2207210 */ /* 0x080fe20007f5e0ff */
[----:B------:R-:W-:Y:S01]  /*31750*/  IMAD.X R235, R19, 0x1, R3, P5 ;  /* 0x0000000113eb7824 */ /* 0x000fe200028e0603 */
[----:B------:R-:W-:Y:S01]  /*31760*/  IADD3.X R237, PT, PT, R29, R3, RZ, P4, !PT ;  /* 0x000000031ded7210 */ /* 0x000fe200027fe4ff */
[----:B------:R-:W-:Y:S01]  /*31770*/  STL.64 [R1+0xdd0], R44 ;  /* 0x000dd02c01007387 */ /* 0x000fe20000100a00 */
[----:B------:R-:W-:-:S02]  /*31780*/  IADD3 R28, P4, PT, R228, R80, RZ ;  /* 0x00000050e41c7210 */ /* 0x000fc40007f9e0ff */
[----:B------:R-:W-:Y:S01]  /*31790*/  IADD3 R18, P5, PT, R134, R80, RZ ;  /* 0x0000005086127210 */ /* 0x000fe20007fbe0ff */
[----:B------:R-:W-:Y:S01]  /*317a0*/  STL.64 [R1+0xe08], R42 ;  /* 0x000e082a01007387 */ /* 0x000fe20000100a00 */
[-C--:B------:R-:W-:Y:S01]  /*317b0*/  IADD3.X R35, PT, PT, R37, R3.reuse, RZ, P1, !PT ;  /* 0x0000000325237210 */ /* 0x080fe20000ffe4ff */
[----:B------:R-:W-:Y:S02]  /*317c0*/  IMAD.X R33, R243, 0x1, R3, P2 ;  /* 0x00000001f3217824 */ /* 0x000fe400010e0603 */
[----:B------:R-:W-:Y:S01]  /*317d0*/  STL.64 [R1+0xe40], R40 ;  /* 0x000e402801007387 */ /* 0x000fe20000100a00 */
[----:B------:R-:W-:-:S03]  /*317e0*/  IADD3.X R29, PT, PT, R229, R3, RZ, P4, !PT ;  /* 0x00000003e51d7210 */ /* 0x000fc600027fe4ff */
[----:B------:R-:W-:Y:S01]  /*317f0*/  STL.64 [R1+0xe78], R38 ;  /* 0x000e782601007387 */ /* 0x000fe20000100a00 */
[----:B------:R-:W-:-:S03]  /*31800*/  IMAD.X R19, R135, 0x1, R3, P5 ;  /* 0x0000000187137824 */ /* 0x000fc600028e0603 */
[----:B------:R-:W-:Y:S04]  /*31810*/  STL.64 [R1+0xc78], R246 ;  /* 0x000c78f601007387 */ /* 0x000fe80000100a00 */
[----:B------:R-:W-:Y:S01]  /*31820*/  STL.64 [R1+0xcf0], R244 ;  /* 0x000cf0f401007387 */ /* 0x000fe20000100a00 */
[----:B------:R-:W-:-:S03]  /*31830*/  IADD3 R232, P2, PT, R26, R80, RZ ;  /* 0x000000501ae87210 */ /* 0x000fc60007f5e0ff */
[----:B------:R-:W-:Y:S04]  /*31840*/  STL.64 [R1+0xd30], R236 ;  /* 0x000d30ec01007387 */ /* 0x000fe80000100a00 */
[----:B------:R-:W-:Y:S04]  /*31850*/  STL.64 [R1+0xd70], R234 ;  /* 0x000d70ea01007387 */ /* 0x000fe80000100a00 */
[----:B------:R2:W-:Y:S04]  /*31860*/  STL.64 [R1+0xdb0], R34 ;  /* 0x000db02201007387 */ /* 0x0005e80000100a00 */
[----:B------:R-:W-:Y:S04]  /*31870*/  STL.64 [R1+0xdf0], R32 ;  /* 0x000df02001007387 */ /* 0x000fe80000100a00 */
[----:B------:R3:W-:Y:S01]  /*31880*/  STL.64 [R1+0xe28], R28 ;  /* 0x000e281c01007387 */ /* 0x0007e20000100a00 */
[----:B------:R-:W-:-:S03]  /*31890*/  IMAD.X R233, R27, 0x1, R3, P2 ;  /* 0x000000011be97824 */ /* 0x000fc600010e0603 */
[----:B------:R5:W-:Y:S01]  /*318a0*/  STL.64 [R1+0xe60], R18 ;  /* 0x000e601201007387 */ /* 0x000be20000100a00 */
[----:B--2---:R-:W-:Y:S02]  /*318b0*/  MOV R34, R10 ;  /* 0x0000000a00227202 */ /* 0x004fe40000000f00 */
[-C--:B----4-:R-:W-:Y:S02]  /*318c0*/  IADD3 R230, P4, PT, R24, R80.reuse, RZ ;  /* 0x0000005018e67210 */ /* 0x090fe40007f9e0ff */
[-C--:B------:R-:W-:Y:S02]  /*318d0*/  IADD3 R10, P2, PT, R240, R80.reuse, RZ ;  /* 0x00000050f00a7210 */ /* 0x080fe40007f5e0ff */
[-C--:B---3--:R-:W-:Y:S02]  /*318e0*/  IADD3 R28, P1, PT, R30, R80.reuse, RZ ;  /* 0x000000501e1c7210 */ /* 0x088fe40007f3e0ff */
[----:B-----5:R-:W-:Y:S02]  /*318f0*/  IADD3 R18, P5, PT, R22, R80, RZ ;  /* 0x0000005016127210 */ /* 0x020fe40007fbe0ff */
[----:B------:R-:W-:Y:S01]  /*31900*/  IADD3.X R29, PT, PT, R31, R3, RZ, P1, !PT ;  /* 0x000000031f1d7210 */ /* 0x000fe20000ffe4ff */
[----:B------:R-:W-:-:S02]  /*31910*/  IMAD.MOV.U32 R35, RZ, RZ, R11 ;  /* 0x000000ffff237224 */ /* 0x000fc400078e000b */
[--C-:B------:R-:W-:Y:S01]  /*31920*/  IMAD.X R19, R23, 0x1, R3.reuse, P5 ;  /* 0x0000000117137824 */ /* 0x100fe200028e0603 */
[----:B------:R-:W-:Y:S01]  /*31930*/  IADD3.X R231, PT, PT, R25, R3, RZ, P4, !PT ;  /* 0x0000000319e77210 */ /* 0x000fe200027fe4ff */
[----:B------:R-:W-:Y:S01]  /*31940*/  IMAD.X R11, R241, 0x1, R3, P2 ;  /* 0x00000001f10b7824 */ /* 0x000fe200010e0603 */
[----:B------:R-:W-:Y:S04]  /*31950*/  STL.64 [R1+0xc58], R28 ;  /* 0x000c581c01007387 */ /* 0x000fe80000100a00 */
[----:B------:R2:W-:Y:S04]  /*31960*/  STL.64 [R1+0xd58], R18 ;  /* 0x000d581201007387 */ /* 0x0005e80000100a00 */
[----:B------:R-:W-:Y:S04]  /*31970*/  STL.64 [R1+0xcc0], R232 ;  /* 0x000cc0e801007387 */ /* 0x000fe80000100a00 */
[----:B------:R-:W-:Y:S04]  /*31980*/  STL.64 [R1+0xd18], R230 ;  /* 0x000d18e601007387 */ /* 0x000fe80000100a00 */
[----:B------:R3:W-:Y:S01]  /*31990*/  STL.64 [R1+0xdd8], R10 ;  /* 0x000dd80a01007387 */ /* 0x0007e20000100a00 */
[----:B------:R-:W-:-:S02]  /*319a0*/  MOV R26, R16 ;  /* 0x00000010001a7202 */ /* 0x000fc40000000f00 */
[-C--:B--2---:R-:W-:Y:S02]  /*319b0*/  IADD3 R18, P1, PT, R20, R80.reuse, RZ ;  /* 0x0000005014127210 */ /* 0x084fe40007f3e0ff */
[----:B------:R-:W-:Y:S01]  /*319c0*/  IADD3 R16, P4, PT, R226, R80, RZ ;  /* 0x00000050e2107210 */ /* 0x000fe20007f9e0ff */
[----:B---3--:R-:W2:Y:S01]  /*319d0*/  LDL.LU.64 R10, [R1+0x858] ;  /* 0x00085800010a7983 */ /* 0x008ea20000300a00 */
[----:B------:R-:W-:Y:S01]  /*319e0*/  IMAD.MOV.U32 R27, RZ, RZ, R17 ;  /* 0x000000ffff1b7224 */ /* 0x000fe200078e0011 */
[----:B------:R-:W-:Y:S02]  /*319f0*/  MOV R32, R14 ;  /* 0x0000000e00207202 */ /* 0x000fe40000000f00 */
[-C--:B------:R-:W-:Y:S02]  /*31a00*/  IADD3.X R19, PT, PT, R21, R3.reuse, RZ, P1, !PT ;  /* 0x0000000315137210 */ /* 0x080fe40000ffe4ff */
[-C--:B------:R-:W-:Y:S02]  /*31a10*/  IADD3 R14, P5, PT, R94, R80.reuse, RZ ;  /* 0x000000505e0e7210 */ /* 0x080fe40007fbe0ff */
[----:B------:R-:W-:Y:S01]  /*31a20*/  IADD3.X R17, PT, PT, R227, R3, RZ, P4, !PT ;  /* 0x00000003e3117210 */ /* 0x000fe200027fe4ff */
[----:B------:R-:W-:Y:S01]  /*31a30*/  IMAD.MOV.U32 R33, RZ, RZ, R15 ;  /* 0x000000ffff217224 */ /* 0x000fe200078e000f */
[----:B------:R-:W-:Y:S01]  /*31a40*/  STL.64 [R1+0xd98], R18 ;  /* 0x000d981201007387 */ /* 0x000fe20000100a00 */
[----:B------:R-:W-:Y:S01]  /*31a50*/  IMAD.X R15, R95, 0x1, R3, P5 ;  /* 0x000000015f0f7824 */ /* 0x000fe200028e0603 */
[----:B------:R-:W-:-:S02]  /*31a60*/  IADD3 R228, P1, PT, R12, R80, RZ ;  /* 0x000000500ce47210 */ /* 0x000fc40007f3e0ff */
[----:B------:R3:W-:Y:S02]  /*31a70*/  STL.64 [R1+0xe10], R16 ;  /* 0x000e101001007387 */ /* 0x0007e40000100a00 */
[----:B------:R-:W-:Y:S02]  /*31a80*/  IADD3.X R229, PT, PT, R13, R3, RZ, P1, !PT ;  /* 0x000000030de57210 */ /* 0x000fe40000ffe4ff */
[----:B---3--:R-:W3:Y:S04]  /*31a90*/  LDL.LU.64 R16, [R1+0x868] ;  /* 0x0008680001107983 */ /* 0x008ee80000300a00 */
[----:B------:R-:W4:Y:S04]  /*31aa0*/  LDL.LU.64 R22, [R1+0x878] ;  /* 0x0008780001167983 */ /* 0x000f280000300a00 */
[----:B------:R-:W5:Y:S04]  /*31ab0*/  LDL.LU.64 R20, [R1+0x888] ;  /* 0x0008880001147983 */ /* 0x000f680000300a00 */
[----:B------:R1:W-:Y:S04]  /*31ac0*/  STL.64 [R1+0xe48], R14 ;  /* 0x000e480e01007387 */ /* 0x0003e80000100a00 */
[----:B------:R-:W5:Y:S01]  /*31ad0*/  LDL.LU.64 R12, [R1+0x898] ;  /* 0x00089800010c7983 */ /* 0x000f620000300a00 */
[----:B------:R-:W-:-:S02]  /*31ae0*/  IADD3 R226, P2, PT, R8, R80, RZ ;  /* 0x0000005008e27210 */ /* 0x000fc40007f5e0ff */
[-C--:B------:R-:W-:Y:S01]  /*31af0*/  IADD3 R224, P4, PT, R6, R80.reuse, RZ ;  /* 0x0000005006e07210 */ /* 0x080fe20007f9e0ff */
[----:B------:R-:W5:Y:S01]  /*31b00*/  LDL.LU.64 R18, [R1+0x8a8] ;  /* 0x0008a80001127983 */ /* 0x000f620000300a00 */
[-C--:B------:R-:W-:Y:S01]  /*31b10*/  IADD3 R30, P1, PT, R32, R80.reuse, RZ ;  /* 0x00000050201e7210 */ /* 0x080fe20007f3e0ff */
[----:B------:R-:W-:Y:S01]  /*31b20*/  IMAD.X R227, R9, 0x1, R3, P2 ;  /* 0x0000000109e37824 */ /* 0x000fe200010e0603 */
[-C--:B------:R-:W-:Y:S01]  /*31b30*/  IADD3.X R225, PT, PT, R7, R3.reuse, RZ, P4, !PT ;  /* 0x0000000307e17210 */ /* 0x080fe200027fe4ff */
[----:B-1----:R-:W5:Y:S01]  /*31b40*/  LDL.LU.64 R14, [R1+0x8a0] ;  /* 0x0008a000010e7983 */ /* 0x002f620000300a00 */
[-C--:B------:R-:W-:Y:S02]  /*31b50*/  IADD3 R28, P2, PT, R34, R80.reuse, RZ ;  /* 0x00000050221c7210 */ /* 0x080fe40007f5e0ff */
[----:B------:R-:W-:Y:S01]  /*31b60*/  IADD3 R24, P4, PT, R26, R80, RZ ;  /* 0x000000501a187210 */ /* 0x000fe20007f9e0ff */
[----:B------:R-:W5:Y:S01]  /*31b70*/  LDL.LU.64 R8, [R1+0x890] ;  /* 0x0008900001087983 */ /* 0x000f620000300a00 */
[----:B------:R-:W-:-:S03]  /*31b80*/  IADD3.X R31, PT, PT, R33, R3, RZ, P1, !PT ;  /* 0x00000003211f7210 */ /* 0x000fc60000ffe4ff */
[----:B------:R-:W5:Y:S01]  /*31b90*/  LDL.LU.64 R6, [R1+0x880] ;  /* 0x0008800001067983 */ /* 0x000f620000300a00 */
[----:B------:R-:W-:Y:S01]  /*31ba0*/  IADD3.X R25, PT, PT, R27, R3, RZ, P4, !PT ;  /* 0x000000031b197210 */ /* 0x000fe200027fe4ff */
[----:B------:R-:W-:Y:S02]  /*31bb0*/  IMAD.X R29, R35, 0x1, R3, P2 ;  /* 0x00000001231d7824 */ /* 0x000fe400010e0603 */
[----:B------:R-:W-:Y:S04]  /*31bc0*/  STL.64 [R1+0xc30], R228 ;  /* 0x000c30e401007387 */ /* 0x000fe80000100a00 */
[----:B------:R-:W-:Y:S04]  /*31bd0*/  STL.64 [R1+0xc90], R226 ;  /* 0x000c90e201007387 */ /* 0x000fe80000100a00 */
[----:B------:R-:W-:Y:S04]  /*31be0*/  STL.64 [R1+0xd00], R224 ;  /* 0x000d00e001007387 */ /* 0x000fe80000100a00 */
[----:B------:R-:W5:Y:S04]  /*31bf0*/  LDL.LU.64 R32, [R1+0x870] ;  /* 0x0008700001207983 */ /* 0x000f680000300a00 */
[----:B------:R1:W-:Y:S04]  /*31c00*/  STL.64 [R1+0xd40], R30 ;  /* 0x000d401e01007387 */ /* 0x0003e80000100a00 */
[----:B-1----:R-:W5:Y:S04]  /*31c10*/  LDL.LU.64 R30, [R1+0x860] ;  /* 0x00086000011e7983 */ /* 0x002f680000300a00 */
[----:B------:R1:W-:Y:S04]  /*31c20*/  STL.64 [R1+0xdc0], R24 ;  /* 0x000dc01801007387 */ /* 0x0003e80000100a00 */
[----:B------:R2:W-:Y:S04]  /*31c30*/  STL.64 [R1+0xd80], R28 ;  /* 0x000d801c01007387 */ /* 0x0005e80000100a00 */
[----:B-1----:R-:W5:Y:S01]  /*31c40*/  LDL.LU.64 R24, [R1+0x850] ;  /* 0x0008500001187983 */ /* 0x002f620000300a00 */
[----:B--2---:R-:W-:-:S05]  /*31c50*/  IADD3 R172, P1, PT, R10, R2, RZ ;  /* 0x000000020aac7210 */ /* 0x004fca0007f3e0ff */
[--C-:B------:R-:W-:Y:S02]  /*31c60*/  IMAD.X R173, R11, 0x1, R0.reuse, P1 ;  /* 0x000000010bad7824 */ /* 0x100fe400008e0600 */
[----:B------:R-:W2:Y:S01]  /*31c70*/  LDL.LU.64 R10, [R1+0x848] ;  /* 0x00084800010a7983 */ /* 0x000ea20000300a00 */
[-C--:B---3--:R-:W-:Y:S02]  /*31c80*/  IADD3 R68, P2, PT, R16, R2.reuse, RZ ;  /* 0x0000000210447210 */ /* 0x088fe40007f5e0ff */
[----:B----4-:R-:W-:Y:S02]  /*31c90*/  IADD3 R70, P4, PT, R22, R2, RZ ;  /* 0x0000000216467210 */ /* 0x010fe40007f9e0ff */
[----:B------:R-:W-:Y:S02]  /*31ca0*/  IADD3.X R69, PT, PT, R17, R0, RZ, P2, !PT ;  /* 0x0000000011457210 */ /* 0x000fe400017fe4ff */
[----:B------:R-:W3:Y:S01]  /*31cb0*/  LDL.LU.64 R16, [R1+0x840] ;  /* 0x0008400001107983 */ /* 0x000ee20000300a00 */
[----:B------:R-:W-:-:S03]  /*31cc0*/  IMAD.X R71, R23, 0x1, R0, P4 ;  /* 0x0000000117477824 */ /* 0x000fc600020e0600 */
[----:B------:R-:W4:Y:S01]  /*31cd0*/  LDL.LU.64 R28, [R1+0x838] ;  /* 0x00083800011c7983 */ /* 0x000f220000300a00 */
[----:B-----5:R-:W-:-:S03]  /*31ce0*/  IADD3 R74, P2, PT, R12, R2, RZ ;  /* 0x000000020c4a7210 */ /* 0x020fc60007f5e0ff */
[----:B------:R-:W5:Y:S02]  /*31cf0*/  LDL.LU.64 R22, [R1+0x830] ;  /* 0x0008300001167983 */ /* 0x000f640000300a00 */
[----:B------:R-:W-:Y:S02]  /*31d00*/  IMAD.X R75, R13, 0x1, R0, P2 ;  /* 0x000000010d4b7824 */ /* 0x000fe400010e0600 */
[----:B------:R-:W5:Y:S01]  /*31d10*/  LDL.LU.64 R12, [R1+0x828] ;  /* 0x00082800010c7983 */ /* 0x000f620000300a00 */
[----:B------:R-:W-:-:S04]  /*31d20*/  IADD3 R72, P1, PT, R20, R2, RZ ;  /* 0x0000000214487210 */ /* 0x000fc80007f3e0ff */
[----:B------:R-:W-:Y:S02]  /*31d30*/  IADD3.X R73, PT, PT, R21, R0, RZ, P1, !PT ;  /* 0x0000000015497210 */ /* 0x000fe40000ffe4ff */
[-C--:B------:R-:W-:Y:S01]  /*31d40*/  IADD3 R76, P1, PT, R18, R2.reuse, RZ ;  /* 0x00000002124c7210 */ /* 0x080fe20007f3e0ff */
[----:B------:R-:W5:Y:S01]  /*31d50*/  LDL.LU.64 R20, [R1+0x820] ;  /* 0x0008200001147983 */ /* 0x000f620000300a00 */
[----:B------:R-:W-:Y:S02]  /*31d60*/  IADD3 R78, P4, PT, R14, R2, RZ ;  /* 0x000000020e4e7210 */ /* 0x000fe40007f9e0ff */
[----:B------:R-:W-:Y:S02]  /*31d70*/  IADD3.X R77, PT, PT, R19, R0, RZ, P1, !PT ;  /* 0x00000000134d7210 */ /* 0x000fe40000ffe4ff */
[----:B------:R-:W5:Y:S01]  /*31d80*/  LDL.LU.64 R18, [R1+0x818] ;  /* 0x0008180001127983 */ /* 0x000f620000300a00 */
[-C--:B------:R-:W-:Y:S02]  /*31d90*/  IADD3 R96, P1, PT, R6, R2.reuse, RZ ;  /* 0x0000000206607210 */ /* 0x080fe40007f3e0ff */
[----:B------:R-:W-:Y:S01]  /*31da0*/  IADD3 R94, P2, PT, R8, R2, RZ ;  /* 0x00000002085e7210 */ /* 0x000fe20007f5e0ff */
[----:B------:R-:W-:-:S02]  /*31db0*/  IMAD.X R79, R15, 0x1, R0, P4 ;  /* 0x000000010f4f7824 */ /* 0x000fc400020e0600 */
[----:B------:R-:W5:Y:S01]  /*31dc0*/  LDL.LU.64 R14, [R1+0x810] ;  /* 0x00081000010e7983 */ /* 0x000f620000300a00 */
[----:B------:R-:W-:Y:S01]  /*31dd0*/  IADD3.X R95, PT, PT, R9, R0, RZ, P2, !PT ;  /* 0x00000000095f7210 */ /* 0x000fe200017fe4ff */
[----:B------:R-:W-:Y:S02]  /*31de0*/  IMAD.X R97, R7, 0x1, R0, P1 ;  /* 0x0000000107617824 */ /* 0x000fe400008e0600 */
[----:B------:R-:W5:Y:S01]  /*31df0*/  LDL.LU.64 R6, [R1+0x808] ;  /* 0x0008080001067983 */ /* 0x000f620000300a00 */
[----:B------:R-:W-:-:S03]  /*31e00*/  IADD3 R98, P2, PT, R32, R2, RZ ;  /* 0x0000000220627210 */ /* 0x000fc60007f5e0ff */
[----:B------:R-:W5:Y:S01]  /*31e10*/  LDL.LU.64 R8, [R1+0x800] ;  /* 0x0008000001087983 */ /* 0x000f620000300a00 */
[----:B------:R-:W-:-:S03]  /*31e20*/  IADD3.X R99, PT, PT, R33, R0, RZ, P2, !PT ;  /* 0x0000000021637210 */ /* 0x000fc600017fe4ff */
[----:B------:R-:W5:Y:S01]  /*31e30*/  LDL.LU.64 R26, [R1+0x7f8] ;  /* 0x0007f800011a7983 */ /* 0x000f620000300a00 */
[----:B------:R-:W-:-:S05]  /*31e40*/  IADD3 R100, P4, PT, R30, R2, RZ ;  /* 0x000000021e647210 */ /* 0x000fca0007f9e0ff */
[----:B------:R-:W-:Y:S02]  /*31e50*/  IMAD.X R101, R31, 0x1, R0, P4 ;  /* 0x000000011f657824 */ /* 0x000fe400020e0600 */
[----:B------:R-:W5:Y:S01]  /*31e60*/  LDL.LU.64 R30, [R1+0x7f0] ;  /* 0x0007f000011e7983 */ /* 0x000f620000300a00 */
[----:B------:R-:W-:-:S04]  /*31e70*/  IADD3 R102, P1, PT, R24, R2, RZ ;  /* 0x0000000218667210 */ /* 0x000fc80007f3e0ff */
[----:B------:R-:W-:Y:S02]  /*31e80*/  IADD3.X R103, PT, PT, R25, R0, RZ, P1, !PT ;  /* 0x0000000019677210 */ /* 0x000fe40000ffe4ff */
[----:B--2---:R-:W-:-:S05]  /*31e90*/  IADD3 R104, P2, PT, R10, R2, RZ ;  /* 0x000000020a687210 */ /* 0x004fca0007f5e0ff */
[----:B------:R-:W-:Y:S02]  /*31ea0*/  IMAD.X R105, R11, 0x1, R0, P2 ;  /* 0x000000010b697824 */ /* 0x000fe400010e0600 */
[----:B------:R-:W2:Y:S04]  /*31eb0*/  LDL.LU.64 R10, [R1+0x7e8] ;  /* 0x0007e800010a7983 */ /* 0x000ea80000300a00 */
[----:B------:R-:W2:Y:S01]  /*31ec0*/  LDL.LU.64 R24, [R1+0x7e0] ;  /* 0x0007e00001187983 */ /* 0x000ea20000300a00 */
[-C--:B---3--:R-:W-:Y:S02]  /*31ed0*/  IADD3 R106, P1, PT, R16, R2.reuse, RZ ;  /* 0x00000002106a7210 */ /* 0x088fe40007f3e0ff */
[----:B----4-:R-:W-:Y:S02]  /*31ee0*/  IADD3 R108, P4, PT, R28, R2, RZ ;  /* 0x000000021c6c7210 */ /* 0x010fe40007f9e0ff */
[----:B------:R-:W-:-:S02]  /*31ef0*/  IADD3.X R107, PT, PT, R17, R0, RZ, P1, !PT ;  /* 0x00000000116b7210 */ /* 0x000fc40000ffe4ff */
[----:B------:R-:W3:Y:S01]  /*31f00*/  LDL.LU.64 R16, [R1+0x7d8] ;  /* 0x0007d80001107983 */ /* 0x000ee20000300a00 */
[----:B------:R-:W-:-:S03]  /*31f10*/  IMAD.X R109, R29, 0x1, R0, P4 ;  /* 0x000000011d6d7824 */ /* 0x000fc600020e0600 */
[----:B------:R-:W4:Y:S01]  /*31f20*/  LDL.LU.64 R28, [R1+0x7d0] ;  /* 0x0007d000011c7983 */ /* 0x000f220000300a00 */
[----:B-----5:R-:W-:-:S05]  /*31f30*/  IADD3 R112, P1, PT, R12, R2, RZ ;  /* 0x000000020c707210 */ /* 0x020fca0007f3e0ff */
[----:B------:R-:W-:Y:S02]  /*31f40*/  IMAD.X R113, R13, 0x1, R0, P1 ;  /* 0x000000010d717824 */ /* 0x000fe400008e0600 */
[----:B------:R-:W5:Y:S01]  /*31f50*/  LDL.LU.64 R12, [R1+0x7c8] ;  /* 0x0007c800010c7983 */ /* 0x000f620000300a00 */
[----:B------:R-:W-:-:S04]  /*31f60*/  IADD3 R110, P2, PT, R22, R2, RZ ;  /* 0x00000002166e7210 */ /* 0x000fc80007f5e0ff */
[----:B------:R-:W-:Y:S02]  /*31f70*/  IADD3.X R111, PT, PT, R23, R0, RZ, P2, !PT ;  /* 0x00000000176f7210 */ /* 0x000fe400017fe4ff */
[-C--:B------:R-:W-:Y:S01]  /*31f80*/  IADD3 R114, P2, PT, R20, R2.reuse, RZ ;  /* 0x0000000214727210 */ /* 0x080fe20007f5e0ff */
[----:B------:R-:W4:Y:S01]  /*31f90*/  LDL.LU.64 R22, [R1+0x7c0] ;  /* 0x0007c00001167983 */ /* 0x000f220000300a00 */
[----:B------:R-:W-:Y:S02]  /*31fa0*/  IADD3 R116, P4, PT, R18, R2, RZ ;  /* 0x0000000212747210 */ /* 0x000fe40007f9e0ff */
[----:B------:R-:W-:Y:S02]  /*31fb0*/  IADD3.X R115, PT, PT, R21, R0, RZ, P2, !PT ;  /* 0x0000000015737210 */ /* 0x000fe400017fe4ff */
[----:B------:R-:W4:Y:S01]  /*31fc0*/  LDL.LU.64 R20, [R1+0x7b8] ;  /* 0x0007b80001147983 */ /* 0x000f220000300a00 */
[----:B------:R-:W-:-:S03]  /*31fd0*/  IMAD.X R117, R19, 0x1, R0, P4 ;  /* 0x0000000113757824 */ /* 0x000fc600020e0600 */
[----:B------:R-:W4:Y:S01]  /*31fe0*/  LDL.LU.64 R18, [R1+0x7b0] ;  /* 0x0007b00001127983 */ /* 0x000f220000300a00 */
[-C--:B------:R-:W-:Y:S02]  /*31ff0*/  IADD3 R120, P2, PT, R6, R2.reuse, RZ ;  /* 0x0000000206787210 */ /* 0x080fe40007f5e0ff */
[----:B------:R-:W-:-:S03]  /*32000*/  IADD3 R118, P1, PT, R14, R2, RZ ;  /* 0x000000020e767210 */ /* 0x000fc60007f3e0ff */
[----:B------:R-:W-:Y:S01]  /*32010*/  IMAD.X R121, R7, 0x1, R0, P2 ;  /* 0x0000000107797824 */ /* 0x000fe200010e0600 */
[----:B------:R-:W-:Y:S01]  /*32020*/  IADD3.X R119, PT, PT, R15, R0, RZ, P1, !PT ;  /* 0x000000000f777210 */ /* 0x000fe20000ffe4ff */
[----:B------:R-:W4:Y:S01]  /*32030*/  LDL.LU.64 R6, [R1+0x7a8] ;  /* 0x0007a80001067983 */ /* 0x000f220000300a00 */
[-C--:B------:R-:W-:Y:S02]  /*32040*/  IADD3 R122, P1, PT, R8, R2.reuse, RZ ;  /* 0x00000002087a7210 */ /* 0x080fe40007f3e0ff */
[----:B------:R-:W-:Y:S01]  /*32050*/  IADD3 R124, P4, PT, R26, R2, RZ ;  /* 0x000000021a7c7210 */ /* 0x000fe20007f9e0ff */
[----:B------:R-:W4:Y:S01]  /*32060*/  LDL.LU.64 R14, [R1+0x7a0] ;  /* 0x0007a000010e7983 */ /* 0x000f220000300a00 */
[----:B------:R-:W-:-:S03]  /*32070*/  IADD3.X R123, PT, PT, R9, R0, RZ, P1, !PT ;  /* 0x00000000097b7210 */ /* 0x000fc60000ffe4ff */
[----:B------:R-:W4:Y:S01]  /*32080*/  LDL.LU.64 R8, [R1+0x798] ;  /* 0x0007980001087983 */ /* 0x000f220000300a00 */
[----:B------:R-:W-:-:S03]  /*32090*/  IMAD.X R125, R27, 0x1, R0, P4 ;  /* 0x000000011b7d7824 */ /* 0x000fc600020e0600 */
[----:B------:R-:W4:Y:S01]  /*320a0*/  LDL.LU.64 R26, [R1+0x790] ;  /* 0x00079000011a7983 */ /* 0x000f220000300a00 */
[----:B------:R-:W-:-:S04]  /*320b0*/  IADD3 R126, P2, PT, R30, R2, RZ ;  /* 0x000000021e7e7210 */ /* 0x000fc80007f5e0ff */
[----:B------:R-:W-:Y:S02]  /*320c0*/  IADD3.X R127, PT, PT, R31, R0, RZ, P2, !PT ;  /* 0x000000001f7f7210 */ /* 0x000fe400017fe4ff */
[----:B--2---:R-:W-:-:S05]  /*320d0*/  IADD3 R176, P1, PT, R10, R2, RZ ;  /* 0x000000020ab07210 */ /* 0x004fca0007f3e0ff */
[----:B------:R-:W-:Y:S02]  /*320e0*/  IMAD.X R177, R11, 0x1, R0, P1 ;  /* 0x000000010bb17824 */ /* 0x000fe400008e0600 */
[----:B------:R-:W2:Y:S01]  /*320f0*/  LDL.LU.64 R10, [R1+0x788] ;  /* 0x00078800010a7983 */ /* 0x000ea20000300a00 */
[----:B------:R-:W-:-:S03]  /*32100*/  IADD3 R180, P2, PT, R24, R2, RZ ;  /* 0x0000000218b47210 */ /* 0x000fc60007f5e0ff */
[----:B------:R-:W2:Y:S01]  /*32110*/  LDL.LU.64 R34, [R1+0x780] ;  /* 0x0007800001227983 */ /* 0x000ea20000300a00 */
[----:B------:R-:W-:-:S03]  /*32120*/  IADD3.X R181, PT, PT, R25, R0, RZ, P2, !PT ;  /* 0x0000000019b57210 */ /* 0x000fc600017fe4ff */
[----:B------:R-:W2:Y:S01]  /*32130*/  LDL.LU.64 R24, [R1+0x778] ;  /* 0x0007780001187983 */ /* 0x000ea20000300a00 */
[----:B---3--:R-:W-:-:S05]  /*32140*/  IADD3 R184, P4, PT, R16, R2, RZ ;  /* 0x0000000210b87210 */ /* 0x008fca0007f9e0ff */
[----:B------:R-:W-:Y:S02]  /*32150*/  IMAD.X R185, R17, 0x1, R0, P4 ;  /* 0x0000000111b97824 */ /* 0x000fe400020e0600 */
[----:B------:R-:W3:Y:S01]  /*32160*/  LDL.LU.64 R16, [R1+0x770] ;  /* 0x0007700001107983 */ /* 0x000ee20000300a00 */
[----:B-----5:R-:W-:-:S05]  /*32170*/  IADD3 R192, P2, PT, R12, R2, RZ ;  /* 0x000000020cc07210 */ /* 0x020fca0007f5e0ff */
[----:B------:R-:W-:Y:S02]  /*32180*/  IMAD.X R193, R13, 0x1, R0, P2 ;  /* 0x000000010dc17824 */ /* 0x000fe400010e0600 */
[----:B------:R-:W5:Y:S01]  /*32190*/  LDL.LU.64 R12, [R1+0x768] ;  /* 0x00076800010c7983 */ /* 0x000f620000300a00 */
[----:B----4-:R-:W-:-:S03]  /*321a0*/  IADD3 R188, P1, PT, R28, R2, RZ ;  /* 0x000000021cbc7210 */ /* 0x010fc60007f3e0ff */
[----:B------:R-:W4:Y:S01]  /*321b0*/  LDL.LU.64 R32, [R1+0x760] ;  /* 0x0007600001207983 */ /* 0x000f220000300a00 */
[----:B------:R-:W-:-:S03]  /*321c0*/  IADD3.X R189, PT, PT, R29, R0, RZ, P1, !PT ;  /* 0x000000001dbd7210 */ /* 0x000fc60000ffe4ff */
[----:B------:R-:W4:Y:S01]  /*321d0*/  LDL.LU.64 R28, [R1+0x758] ;  /* 0x00075800011c7983 */ /* 0x000f220000300a00 */
[-C--:B------:R-:W-:Y:S02]  /*321e0*/  IADD3 R196, P1, PT, R22, R2.reuse, RZ ;  /* 0x0000000216c47210 */ /* 0x080fe40007f3e0ff */
[----:B------:R-:W-:Y:S02]  /*321f0*/  IADD3 R204, P2, PT, R18, R2, RZ ;  /* 0x0000000212cc7210 */ /* 0x000fe40007f5e0ff */
[-C--:B------:R-:W-:Y:S02]  /*32200*/  IADD3.X R197, PT, PT, R23, R0.reuse, RZ, P1, !PT ;  /* 0x0000000017c57210 */ /* 0x080fe40000ffe4ff */
[----:B------:R-:W4:Y:S01]  /*32210*/  LDL.LU.64 R22, [R1+0x750] ;  /* 0x0007500001167983 */ /* 0x000f220000300a00 */
[----:B------:R-:W-:-:S03]  /*32220*/  IADD3.X R205, PT, PT, R19, R0, RZ, P2, !PT ;  /* 0x0000000013cd7210 */ /* 0x000fc600017fe4ff */
[----:B------:R-:W4:Y:S01]  /*32230*/  LDL.LU.64 R18, [R1+0x748] ;  /* 0x0007480001127983 */ /* 0x000f220000300a00 */
[-C--:B------:R-:W-:Y:S02]  /*32240*/  IADD3 R208, P1, PT, R6, R2.reuse, RZ ;  /* 0x0000000206d07210 */ /* 0x080fe40007f3e0ff */
[-C--:B------:R-:W-:Y:S01]  /*32250*/  IADD3 R212, P2, PT, R14, R2.reuse, RZ ;  /* 0x000000020ed47210 */ /* 0x080fe20007f5e0ff */
[----:B------:R-:W4:Y:S01]  /*32260*/  LDL.LU.64 R30, [R1+0x740] ;  /* 0x00074000011e7983 */ /* 0x000f220000300a00 */
[----:B------:R-:W-:Y:S01]  /*32270*/  IADD3 R200, P4, PT, R20, R2, RZ ;  /* 0x0000000214c87210 */ /* 0x000fe20007f9e0ff */
[--C-:B------:R-:W-:Y:S01]  /*32280*/  IMAD.X R209, R7, 0x1, R0.reuse, P1 ;  /* 0x0000000107d17824 */ /* 0x100fe200008e0600 */
[----:B------:R-:W-:Y:S02]  /*32290*/  IADD3.X R213, PT, PT, R15, R0, RZ, P2, !PT ;  /* 0x000000000fd57210 */ /* 0x000fe400017fe4ff */
[----:B------:R-:W4:Y:S01]  /*322a0*/  LDL.LU.64 R14, [R1+0x738] ;  /* 0x00073800010e7983 */ /* 0x000f220000300a00 */
[-C--:B------:R-:W-:Y:S01]  /*322b0*/  IADD3 R6, P1, PT, R26, R2.reuse, RZ ;  /* 0x000000021a067210 */ /* 0x080fe20007f3e0ff */
[----:B------:R-:W-:Y:S01]  /*322c0*/  IMAD.X R201, R21, 0x1, R0, P4 ;  /* 0x0000000115c97824 */ /* 0x000fe200020e0600 */
[----:B------:R-:W-:Y:S01]  /*322d0*/  IADD3 R216, P4, PT, R8, R2, RZ ;  /* 0x0000000208d87210 */ /* 0x000fe20007f9e0ff */
[----:B------:R-:W4:Y:S01]  /*322e0*/  LDL.LU.64 R20, [R1+0x730] ;  /* 0x0007300001147983 */ /* 0x000f220000300a00 */
[----:B------:R-:W-:-:S03]  /*322f0*/  IADD3.X R7, PT, PT, R27, R0, RZ, P1, !PT ;  /* 0x000000001b077210 */ /* 0x000fc60000ffe4ff */
[----:B------:R-:W-:Y:S02]  /*32300*/  IMAD.X R217, R9, 0x1, R0, P4 ;  /* 0x0000000109d97824 */ /* 0x000fe400020e0600 */
[----:B------:R1:W-:Y:S01]  /*32310*/  STL.64 [R1+0x28], R6 ;  /* 0x0000280601007387 */ /* 0x0003e20000100a00 */
[-C--:B--2---:R-:W-:Y:S02]  /*32320*/  IADD3 R8, P2, PT, R10, R2.reuse, RZ ;  /* 0x000000020a087210 */ /* 0x084fe40007f5e0ff */
[----:B------:R-:W-:-:S03]  /*32330*/  IADD3 R26, P1, PT, R34, R2, RZ ;  /* 0x00000002221a7210 */ /* 0x000fc60007f3e0ff */
[--C-:B------:R-:W-:Y:S02]  /*32340*/  IMAD.X R9, R11, 0x1, R0.reuse, P2 ;  /* 0x000000010b097824 */ /* 0x100fe400010e0600 */
[----:B------:R-:W2:Y:S01]  /*32350*/  LDL.LU.64 R10, [R1+0x720] ;  /* 0x00072000010a7983 */ /* 0x000ea20000300a00 */
[----:B-1----:R-:W-:Y:S02]  /*32360*/  IADD3 R6, P4, PT, R24, R2, RZ ;  /* 0x0000000218067210 */ /* 0x002fe40007f9e0ff */
[----:B------:R-:W-:Y:S01]  /*32370*/  IADD3.X R27, PT, PT, R35, R0, RZ, P1, !PT ;  /* 0x00000000231b7210 */ /* 0x000fe20000ffe4ff */
[----:B------:R3:W-:Y:S02]  /*32380*/  STL.64 [R1+0x38], R8 ;  /* 0x0000380801007387 */ /* 0x0007e40000100a00 */
[----:B------:R-:W-:Y:S02]  /*32390*/  IMAD.X R7, R25, 0x1, R0, P4 ;  /* 0x0000000119077824 */ /* 0x000fe400020e0600 */
[----:B------:R-:W2:Y:S04]  /*323a0*/  LDL.LU.64 R38, [R1+0x718] ;  /* 0x0007180001267983 */ /* 0x000ea80000300a00 */
[----:B------:R1:W-:Y:S01]  /*323b0*/  STL.64 [R1+0x48], R26 ;  /* 0x0000481a01007387 */ /* 0x0003e20000100a00 */
[----:B---3--:R-:W-:-:S03]  /*323c0*/  IADD3 R8, P2, PT, R16, R2, RZ ;  /* 0x0000000210087210 */ /* 0x008fc60007f5e0ff */
[----:B-1----:R-:W3:Y:S01]  /*323d0*/  LDL.LU.64 R26, [R1+0x710] ;  /* 0x00071000011a7983 */ /* 0x002ee20000300a00 */
[----:B------:R-:W-:-:S03]  /*323e0*/  IADD3.X R9, PT, PT, R17, R0, RZ, P2, !PT ;  /* 0x0000000011097210 */ /* 0x000fc600017fe4ff */
[----:B------:R5:W-:Y:S04]  /*323f0*/  STL.64 [R1+0x58], R6 ;  /* 0x0000580601007387 */ /* 0x000be80000100a00 */
[----:B------:R-:W3:Y:S01]  /*32400*/  LDL.LU.64 R16, [R1+0x708] ;  /* 0x0007080001107983 */ /* 0x000ee20000300a00 */
[----:B-----5:R-:W-:-:S03]  /*32410*/  IADD3 R6, P1, PT, R12, R2, RZ ;  /* 0x000000020c067210 */ /* 0x020fc60007f3e0ff */
[----:B------:R1:W-:Y:S02]  /*32420*/  STL.64 [R1+0x68], R8 ;  /* 0x0000680801007387 */ /* 0x0003e40000100a00 */
[----:B------:R-:W-:Y:S02]  /*32430*/  IMAD.X R7, R13, 0x1, R0, P1 ;  /* 0x000000010d077824 */ /* 0x000fe400008e0600 */
[----:B------:R-:W5:Y:S01]  /*32440*/  LDL.LU.64 R12, [R1+0x700] ;  /* 0x00070000010c7983 */ /* 0x000f620000300a00 */
[-C--:B----4-:R-:W-:Y:S02]  /*32450*/  IADD3 R24, P2, PT, R32, R2.reuse, RZ ;  /* 0x0000000220187210 */ /* 0x090fe40007f5e0ff */
[----:B-1----:R-:W-:Y:S01]  /*32460*/  IADD3 R8, P4, PT, R28, R2, RZ ;  /* 0x000000021c087210 */ /* 0x002fe20007f9e0ff */
[----:B------:R1:W-:Y:S01]  /*32470*/  STL.64 [R1+0x78], R6 ;  /* 0x0000780601007387 */ /* 0x0003e20000100a00 */
[----:B------:R-:W-:-:S03]  /*32480*/  IADD3.X R25, PT, PT, R33, R0, RZ, P2, !PT ;  /* 0x0000000021197210 */ /* 0x000fc600017fe4ff */
[----:B------:R-:W4:Y:S01]  /*32490*/  LDL.LU.64 R32, [R1+0x6f8] ;  /* 0x0006f80001207983 */ /* 0x000f220000300a00 */
[----:B------:R-:W-:-:S03]  /*324a0*/  IMAD.X R9, R29, 0x1, R0, P4 ;  /* 0x000000011d097824 */ /* 0x000fc600020e0600 */
[----:B------:R1:W-:Y:S02]  /*324b0*/  STL.64 [R1+0x88], R24 ;  /* 0x0000881801007387 */ /* 0x0003e40000100a00 */
[----:B-1----:R-:W-:Y:S02]  /*324c0*/  IADD3 R6, P1, PT, R22, R2, RZ ;  /* 0x0000000216067210 */ /* 0x002fe40007f3e0ff */
[----:B------:R-:W4:Y:S04]  /*324d0*/  LDL.LU.64 R24, [R1+0x6e8] ;  /* 0x0006e80001187983 */ /* 0x000f280000300a00 */
[----:B------:R-:W4:Y:S01]  /*324e0*/  LDL.LU.64 R28, [R1+0x6e0] ;  /* 0x0006e000011c7983 */ /* 0x000f220000300a00 */
[----:B------:R-:W-:-:S03]  /*324f0*/  IADD3.X R7, PT, PT, R23, R0, RZ, P1, !PT ;  /* 0x0000000017077210 */ /* 0x000fc60000ffe4ff */
[----:B------:R1:W-:Y:S01]  /*32500*/  STL.64 [R1+0x98], R8 ;  /* 0x0000980801007387 */ /* 0x0003e20000100a00 */
[----:B------:R-:W-:-:S03]  /*32510*/  IADD3 R22, P1, PT, R30, R2, RZ ;  /* 0x000000021e167210 */ /* 0x000fc60007f3e0ff */
[----:B------:R1:W-:Y:S02]  /*32520*/  STL.64 [R1+0xa8], R6 ;  /* 0x0000a80601007387 */ /* 0x0003e40000100a00 */
[----:B-1----:R-:W-:-:S05]  /*32530*/  IADD3 R8, P2, PT, R18, R2, RZ ;  /* 0x0000000212087210 */ /* 0x002fca0007f5e0ff */
[----:B------:R-:W-:Y:S01]  /*32540*/  IMAD.X R9, R19, 0x1, R0, P2 ;  /* 0x0000000113097824 */ /* 0x000fe200010e0600 */
[----:B------:R-:W-:Y:S01]  /*32550*/  IADD3 R6, P4, PT, R14, R2, RZ ;  /* 0x000000020e067210 */ /* 0x000fe20007f9e0ff */
[----:B------:R-:W4:Y:S01]  /*32560*/  LDL.LU.64 R18, [R1+0x3c8] ;  /* 0x0003c80001127983 */ /* 0x000f220000300a00 */
[----:B------:R-:W-:-:S03]  /*32570*/  IADD3.X R23, PT, PT, R31, R0, RZ, P1, !PT ;  /* 0x000000001f177210 */ /* 0x000fc60000ffe4ff */
[----:B------:R1:W-:Y:S01]  /*32580*/  STL.64 [R1+0xb8], R8 ;  /* 0x0000b80801007387 */ /* 0x0003e20000100a00 */
[----:B------:R-:W-:-:S03]  /*32590*/  IMAD.X R7, R15, 0x1, R0, P4 ;  /* 0x000000010f077824 */ /* 0x000fc600020e0600 */
[----:B------:R-:W4:Y:S04]  /*325a0*/  LDL.LU.64 R34, [R1+0x6d8] ;  /* 0x0006d80001227983 */ /* 0x000f280000300a00 */
[----:B------:R1:W-:Y:S02]  /*325b0*/  STL.64 [R1+0xc8], R22 ;  /* 0x0000c81601007387 */ /* 0x0003e40000100a00 */
[----:B-1----:R-:W-:Y:S02]  /*325c0*/  IADD3 R8, P2, PT, R20, R2, RZ ;  /* 0x0000000214087210 */ /* 0x002fe40007f5e0ff */
[----:B------:R-:W4:Y:S02]  /*325d0*/  LDL.LU.64 R22, [R1+0x3f0] ;  /* 0x0003f00001167983 */ /* 0x000f240000300a00 */
[----:B------:R-:W-:-:S02]  /*325e0*/  IADD3.X R9, PT, PT, R21, R0, RZ, P2, !PT ;  /* 0x0000000015097210 */ /* 0x000fc400017fe4ff */
[----:B------:R-:W4:Y:S04]  /*325f0*/  LDL.LU.64 R14, [R1+0x6c8] ;  /* 0x0006c800010e7983 */ /* 0x000f280000300a00 */
[----:B------:R2:W-:Y:S04]  /*32600*/  STL.64 [R1+0xd8], R6 ;  /* 0x0000d80601007387 */ /* 0x0005e80000100a00 */
[----:B------:R3:W-:Y:S01]  /*32610*/  STL.64 [R1+0xe8], R8 ;  /* 0x0000e80801007387 */ /* 0x0007e20000100a00 */
[----:B--2---:R-:W-:-:S05]  /*32620*/  IADD3 R6, P1, PT, R10, R2, RZ ;  /* 0x000000020a067210 */ /* 0x004fca0007f3e0ff */
[----:B------:R-:W-:Y:S02]  /*32630*/  IMAD.X R7, R11, 0x1, R0, P1 ;  /* 0x000000010b077824 */ /* 0x000fe400008e0600 */
[----:B------:R-:W2:Y:S01]  /*32640*/  LDL.LU.64 R10, [R1+0x430] ;  /* 0x00043000010a7983 */ /* 0x000ea20000300a00 */
[----:B------:R-:W-:-:S03]  /*32650*/  IADD3 R36, P2, PT, R38, R2, RZ ;  /* 0x0000000226247210 */ /* 0x000fc60007f5e0ff */
[----:B------:R-:W2:Y:S01]  /*32660*/  LDL.LU.64 R30, [R1+0x440] ;  /* 0x00044000011e7983 */ /* 0x000ea20000300a00 */
[----:B------:R-:W-:-:S03]  /*32670*/  IADD3.X R37, PT, PT, R39, R0, RZ, P2, !PT ;  /* 0x0000000027257210 */ /* 0x000fc600017fe4ff */
[----:B------:R-:W2:Y:S01]  /*32680*/  LDL.LU.64 R20, [R1+0x6b0] ;  /* 0x0006b00001147983 */ /* 0x000ea20000300a00 */
[----:B---3--:R-:W-:-:S03]  /*32690*/  IADD3 R8, P4, PT, R26, R2, RZ ;  /* 0x000000021a087210 */ /* 0x008fc60007f9e0ff */
[----:B------:R1:W-:Y:S02]  /*326a0*/  STL.64 [R1+0xf8], R6 ;  /* 0x0000f80601007387 */ /* 0x0003e40000100a00 */
[----:B------:R-:W-:Y:S02]  /*326b0*/  IMAD.X R9, R27, 0x1, R0, P4 ;  /* 0x000000011b097824 */ /* 0x000fe400020e0600 */
[----:B------:R-:W3:Y:S04]  /*326c0*/  LDL.LU.64 R26, [R1+0x6a8] ;  /* 0x0006a800011a7983 */ /* 0x000ee80000300a00 */
[----:B------:R-:W-:Y:S01]  /*326d0*/  STL.64 [R1+0x108], R36 ;  /* 0x0001082401007387 */ /* 0x000fe20000100a00 */
[----:B-1----:R-:W-:-:S03]  /*326e0*/  IADD3 R6, P1, PT, R16, R2, RZ ;  /* 0x0000000210067210 */ /* 0x002fc60007f3e0ff */
[----:B------:R5:W-:Y:S01]  /*326f0*/  STL.64 [R1+0x118], R8 ;  /* 0x0001180801007387 */ /* 0x000be20000100a00 */
[----:B------:R-:W-:-:S05]  /*32700*/  IADD3.X R7, PT, PT, R17, R0, RZ, P1, !PT ;  /* 0x0000000011077210 */ /* 0x000fca0000ffe4ff */
[----:B------:R1:W-:Y:S01]  /*32710*/  STL.64 [R1+0x128], R6 ;  /* 0x0001280601007387 */ /* 0x0003e20000100a00 */
[----:B-----5:R-:W-:-:S05]  /*32720*/  IADD3 R8, P2, PT, R12, R2, RZ ;  /* 0x000000020c087210 */ /* 0x020fca0007f5e0ff */
[----:B------:R-:W-:Y:S02]  /*32730*/  IMAD.X R9, R13, 0x1, R0, P2 ;  /* 0x000000010d097824 */ /* 0x000fe400010e0600 */
[----:B------:R-:W5:Y:S01]  /*32740*/  LDL.LU.64 R12, [R1+0x480] ;  /* 0x00048000010c7983 */ /* 0x000f620000300a00 */
[----:B----4-:R-:W-:-:S03]  /*32750*/  IADD3 R16, P1, PT, R32, R2, RZ ;  /* 0x0000000220107210 */ /* 0x010fc60007f3e0ff */
[----:B------:R4:W-:Y:S01]  /*32760*/  STL.64 [R1+0x138], R8 ;  /* 0x0001380801007387 */ /* 0x0009e20000100a00 */
[----:B------:R-:W-:-:S03]  /*32770*/  IADD3.X R17, PT, PT, R33, R0, RZ, P1, !PT ;  /* 0x0000000021117210 */ /* 0x000fc60000ffe4ff */
[----:B------:R-:W5:Y:S01]  /*32780*/  LDL.LU.64 R32, [R1+0x698] ;  /* 0x0006980001207983 */ /* 0x000f620000300a00 */
[----:B-1----:R-:W-:-:S03]  /*32790*/  IADD3 R6, P4, PT, R24, R2, RZ ;  /* 0x0000000218067210 */ /* 0x002fc60007f9e0ff */
[----:B------:R1:W-:Y:S02]  /*327a0*/  STL.64 [R1+0x148], R16 ;  /* 0x0001481001007387 */ /* 0x0003e40000100a00 */
[----:B------:R-:W-:Y:S01]  /*327b0*/  IMAD.X R7, R25, 0x1, R0, P4 ;  /* 0x0000000119077824 */ /* 0x000fe200020e0600 */
[----:B----4-:R-:W-:Y:S01]  /*327c0*/  IADD3 R8, P2, PT, R28, R2, RZ ;  /* 0x000000021c087210 */ /* 0x010fe20007f5e0ff */
[----:B-1----:R-:W4:Y:S03]  /*327d0*/  LDL.LU.64 R16, [R1+0x4a8] ;  /* 0x0004a80001107983 */ /* 0x002f260000300a00 */
[----:B------:R-:W-:Y:S01]  /*327e0*/  IADD3.X R9, PT, PT, R29, R0, RZ, P2, !PT ;  /* 0x000000001d097210 */ /* 0x000fe200017fe4ff */
[----:B------:R-:W4:Y:S04]  /*327f0*/  LDL.LU.64 R24, [R1+0x690] ;  /* 0x0006900001187983 */ /* 0x000f280000300a00 */
[----:B------:R1:W-:Y:S04]  /*32800*/  STL.64 [R1+0x388], R6 ;  /* 0x0003880601007387 */ /* 0x0003e80000100a00 */
[----:B------:R1:W-:Y:S02]  /*32810*/  STL.64 [R1+0x3b0], R8 ;  /* 0x0003b00801007387 */ /* 0x0003e40000100a00 */
[----:B-1----:R-:W-:-:S02]  /*32820*/  IADD3 R6, P1, PT, R18, R2, RZ ;  /* 0x0000000212067210 */ /* 0x002fc40007f3e0ff */
[----:B------:R-:W-:-:S03]  /*32830*/  IADD3 R28, P2, PT, R34, R2, RZ ;  /* 0x00000002221c7210 */ /* 0x000fc60007f5e0ff */
[----:B------:R-:W-:Y:S01]  /*32840*/  IMAD.X R7, R19, 0x1, R0, P1 ;  /* 0x0000000113077824 */ /* 0x000fe200008e0600 */
[----:B------:R-:W-:Y:S01]  /*32850*/  IADD3.X R29, PT, PT, R35, R0, RZ, P2, !PT ;  /* 0x00000000231d7210 */ /* 0x000fe200017fe4ff */
[----:B------:R-:W4:Y:S04]  /*32860*/  LDL.LU.64 R18, [R1+0x4d8] ;  /* 0x0004d80001127983 */ /* 0x000f280000300a00 */
[----:B------:R1:W-:Y:S04]  /*32870*/  STL.64 [R1+0x3c8], R6 ;  /* 0x0003c80601007387 */ /* 0x0003e80000100a00 */
[----:B------:R-:W4:Y:S01]  /*32880*/  LDL.LU.64 R38, [R1+0x680] ;  /* 0x0006800001267983 */ /* 0x000f220000300a00 */
[----:B------:R-:W-:-:S03]  /*32890*/  IADD3 R8, P4, PT, R22, R2, RZ ;  /* 0x0000000216087210 */ /* 0x000fc60007f9e0ff */
[----:B------:R1:W-:Y:S02]  /*328a0*/  STL.64 [R1+0x3d8], R28 ;  /* 0x0003d81c01007387 */ /* 0x0003e40000100a00 */
[----:B------:R-:W-:Y:S01]  /*328b0*/  IMAD.X R9, R23, 0x1, R0, P4 ;  /* 0x0000000117097824 */ /* 0x000fe200020e0600 */
[----:B-1----:R-:W-:Y:S01]  /*328c0*/  IADD3 R6, P1, PT, R14, R2, RZ ;  /* 0x000000020e067210 */ /* 0x002fe20007f3e0ff */
[----:B------:R-:W4:Y:S03]  /*328d0*/  LDL.LU.64 R28, [R1+0x500] ;  /* 0x00050000011c7983 */ /* 0x000f260000300a00 */
[----:B------:R-:W-:Y:S01]  /*328e0*/  IADD3.X R7, PT, PT, R15, R0, RZ, P1, !PT ;  /* 0x000000000f077210 */ /* 0x000fe20000ffe4ff */
[----:B------:R2:W-:Y:S04]  /*328f0*/  STL.64 [R1+0x3f0], R8 ;  /* 0x0003f00801007387 */ /* 0x0005e80000100a00 */
[----:B------:R-:W4:Y:S04]  /*32900*/  LDL.LU.64 R14, [R1+0x670] ;  /* 0x00067000010e7983 */ /* 0x000f280000300a00 */
[----:B------:R1:W-:Y:S01]  /*32910*/  STL.64 [R1+0x410], R6 ;  /* 0x0004100601007387 */ /* 0x0003e20000100a00 */
[----:B--2---:R-:W-:-:S02]  /*32920*/  IADD3 R8, P2, PT, R10, R2, RZ ;  /* 0x000000020a087210 */ /* 0x004fc40007f5e0ff */
[----:B------:R-:W-:-:S03]  /*32930*/  IADD3 R22, P1, PT, R30, R2, RZ ;  /* 0x000000021e167210 */ /* 0x000fc60007f3e0ff */
[--C-:B------:R-:W-:Y:S02]  /*32940*/  IMAD.X R9, R11, 0x1, R0.reuse, P2 ;  /* 0x000000010b097824 */ /* 0x100fe400010e0600 */
[----:B------:R-:W2:Y:S01]  /*32950*/  LDL.LU.64 R10, [R1+0x660] ;  /* 0x00066000010a7983 */ /* 0x000ea20000300a00 */
[----:B-1----:R-:W-:Y:S02]  /*32960*/  IADD3 R6, P4, PT, R20, R2, RZ ;  /* 0x0000000214067210 */ /* 0x002fe40007f9e0ff */
[----:B------:R-:W-:Y:S01]  /*32970*/  IADD3.X R23, PT, PT, R31, R0, RZ, P1, !PT ;  /* 0x000000001f177210 */ /* 0x000fe20000ffe4ff */
[----:B------:R3:W-:Y:S04]  /*32980*/  STL.64 [R1+0x430], R8 ;  /* 0x0004300801007387 */ /* 0x0007e80000100a00 */
[----:B------:R-:W2:Y:S01]  /*32990*/  LDL.LU.64 R30, [R1+0x658] ;  /* 0x00065800011e7983 */ /* 0x000ea20000300a00 */
[----:B------:R-:W-:-:S03]  /*329a0*/  IMAD.X R7, R21, 0x1, R0, P4 ;  /* 0x0000000115077824 */ /* 0x000fc600020e0600 */
[----:B------:R1:W-:Y:S01]  /*329b0*/  STL.64 [R1+0x440], R22 ;  /* 0x0004401601007387 */ /* 0x0003e20000100a00 */
[----:B---3--:R-:W-:-:S03]  /*329c0*/  IADD3 R8, P2, PT, R26, R2, RZ ;  /* 0x000000021a087210 */ /* 0x008fc60007f5e0ff */
[----:B-1----:R-:W3:Y:S01]  /*329d0*/  LDL.LU.64 R22, [R1+0x648] ;  /* 0x0006480001167983 */ /* 0x002ee20000300a00 */
[----:B------:R-:W-:-:S03]  /*329e0*/  IADD3.X R9, PT, PT, R27, R0, RZ, P2, !PT ;  /* 0x000000001b097210 */ /* 0x000fc600017fe4ff */
[----:B------:R-:W3:Y:S04]  /*329f0*/  LDL.LU.64 R20, [R1+0x640] ;  /* 0x0006400001147983 */ /* 0x000ee80000300a00 */
[----:B------:R5:W-:Y:S04]  /*32a00*/  STL.64 [R1+0x448], R6 ;  /* 0x0004480601007387 */ /* 0x000be80000100a00 */
[----:B------:R4:W-:Y:S01]  /*32a10*/  STL.64 [R1+0x460], R8 ;  /* 0x0004600801007387 */ /* 0x0009e20000100a00 */
[----:B-----5:R-:W-:-:S05]  /*32a20*/  IADD3 R6, P1, PT, R12, R2, RZ ;  /* 0x000000020c067210 */ /* 0x020fca0007f3e0ff */
[----:B------:R-:W-:Y:S02]  /*32a30*/  IMAD.X R7, R13, 0x1, R0, P1 ;  /* 0x000000010d077824 */ /* 0x000fe400008e0600 */
[----:B------:R-:W5:Y:S01]  /*32a40*/  LDL.LU.64 R12, [R1+0x638] ;  /* 0x00063800010c7983 */ /* 0x000f620000300a00 */
[----:B------:R-:W-:-:S04]  /*32a50*/  IADD3 R26, P2, PT, R32, R2, RZ ;  /* 0x00000002201a7210 */ /* 0x000fc80007f5e0ff */
[----:B------:R-:W-:Y:S01]  /*32a60*/  IADD3.X R27, PT, PT, R33, R0, RZ, P2, !PT ;  /* 0x00000000211b7210 */ /* 0x000fe200017fe4ff */
[----:B------:R-:W-:Y:S04]  /*32a70*/  STL.64 [R1+0x480], R6 ;  /* 0x0004800601007387 */ /* 0x000fe80000100a00 */
[----:B------:R-:W5:Y:S04]  /*32a80*/  LDL.LU.64 R34, [R1+0x630] ;  /* 0x0006300001227983 */ /* 0x000f680000300a00 */
[----:B------:R1:W-:Y:S01]  /*32a90*/  STL.64 [R1+0x498], R26 ;  /* 0x0004981a01007387 */ /* 0x0003e20000100a00 */
[----:B----4-:R-:W-:-:S03]  /*32aa0*/  IADD3 R8, P4, PT, R16, R2, RZ ;  /* 0x0000000210087210 */ /* 0x010fc60007f9e0ff */
[----:B-1----:R-:W4:Y:S02]  /*32ab0*/  LDL.LU.64 R26, [R1+0x620] ;  /* 0x00062000011a7983 */ /* 0x002f240000300a00 */
[----:B------:R-:W-:Y:S01]  /*32ac0*/  IMAD.X R9, R17, 0x1, R0, P4 ;  /* 0x0000000111097824 */ /* 0x000fe200020e0600 */
[----:B------:R-:W-:Y:S01]  /*32ad0*/  IADD3 R6, P1, PT, R24, R2, RZ ;  /* 0x0000000218067210 */ /* 0x000fe20007f3e0ff */
[----:B------:R-:W4:Y:S03]  /*32ae0*/  LDL.LU.64 R16, [R1+0x618] ;  /* 0x0006180001107983 */ /* 0x000f260000300a00 */
[----:B------:R-:W-:Y:S01]  /*32af0*/  IADD3.X R7, PT, PT, R25, R0, RZ, P1, !PT ;  /* 0x0000000019077210 */ /* 0x000fe20000ffe4ff */
[----:B------:R1:W-:Y:S04]  /*32b00*/  STL.64 [R1+0x4a8], R8 ;  /* 0x0004a80801007387 */ /* 0x0003e80000100a00 */
[----:B------:R1:W-:Y:S02]  /*32b10*/  STL.64 [R1+0x4b8], R6 ;  /* 0x0004b80601007387 */ /* 0x0003e40000100a00 */
[----:B-1----:R-:W-:-:S05]  /*32b20*/  IADD3 R8, P2, PT, R18, R2, RZ ;  /* 0x0000000212087210 */ /* 0x002fca0007f5e0ff */
[----:B------:R-:W-:Y:S02]  /*32b30*/  IMAD.X R9, R19, 0x1, R0, P2 ;  /* 0x0000000113097824 */ /* 0x000fe400010e0600 */
[----:B------:R-:W4:Y:S01]  /*32b40*/  LDL.LU.64 R18, [R1+0x608] ;  /* 0x0006080001127983 */ /* 0x000f220000300a00 */
[----:B------:R-:W-:-:S03]  /*32b50*/  IADD3 R36, P1, PT, R38, R2, RZ ;  /* 0x0000000226247210 */ /* 0x000fc60007f3e0ff */
[----:B------:R-:W4:Y:S01]  /*32b60*/  LDL.LU.64 R32, [R1+0x600] ;  /* 0x0006000001207983 */ /* 0x000f220000300a00 */
[----:B------:R-:W-:-:S03]  /*32b70*/  IADD3.X R37, PT, PT, R39, R0, RZ, P1, !PT ;  /* 0x0000000027257210 */ /* 0x000fc60000ffe4ff */
[----:B------:R-:W4:Y:S01]  /*32b80*/  LDL.LU.64 R24, [R1+0x5f0] ;  /* 0x0005f00001187983 */ /* 0x000f220000300a00 */
[----:B------:R-:W-:-:S03]  /*32b90*/  IADD3 R6, P4, PT, R28, R2, RZ ;  /* 0x000000021c067210 */ /* 0x000fc60007f9e0ff */
[----:B------:R1:W-:Y:S02]  /*32ba0*/  STL.64 [R1+0x4d8], R8 ;  /* 0x0004d80801007387 */ /* 0x0003e40000100a00 */
[----:B------:R-:W-:Y:S02]  /*32bb0*/  IMAD.X R7, R29, 0x1, R0, P4 ;  /* 0x000000011d077824 */ /* 0x000fe400020e0600 */
[----:B------:R-:W4:Y:S04]  /*32bc0*/  LDL.LU.64 R28, [R1+0x5d8] ;  /* 0x0005d800011c7983 */ /* 0x000f280000300a00 */
[----:B------:R-:W-:Y:S01]  /*32bd0*/  STL.64 [R1+0x4e8], R36 ;  /* 0x0004e82401007387 */ /* 0x000fe20000100a00 */
[----:B-1----:R-:W-:-:S03]  /*32be0*/  IADD3 R8, P2, PT, R14, R2, RZ ;  /* 0x000000020e087210 */ /* 0x002fc60007f5e0ff */
[----:B------:R2:W-:Y:S01]  /*32bf0*/  STL.64 [R1+0x500], R6 ;  /* 0x0005000601007387 */ /* 0x0005e20000100a00 */
[----:B------:R-:W-:-:S05]  /*32c00*/  IADD3.X R9, PT, PT, R15, R0, RZ, P2, !PT ;  /* 0x000000000f097210 */ /* 0x000fca00017fe4ff */
[----:B------:R3:W-:Y:S01]  /*32c10*/  STL.64 [R1+0x510], R8 ;  /* 0x0005100801007387 */ /* 0x0007e20000100a00 */
[----:B--2---:R-:W-:-:S05]  /*32c20*/  IADD3 R6, P1, PT, R10, R2, RZ ;  /* 0x000000020a067210 */ /* 0x004fca0007f3e0ff */
[----:B------:R-:W-:Y:S02]  /*32c30*/  IMAD.X R7, R11, 0x1, R0, P1 ;  /* 0x000000010b077824 */ /* 0x000fe400008e0600 */
[----:B------:R-:W2:Y:S01]  /*32c40*/  LDL.LU.64 R10, [R1+0x5c8] ;  /* 0x0005c800010a7983 */ /* 0x000ea20000300a00 */
[----:B------:R-:W-:-:S03]  /*32c50*/  IADD3 R14, P2, PT, R30, R2, RZ ;  /* 0x000000021e0e7210 */ /* 0x000fc60007f5e0ff */
[----:B------:R1:W-:Y:S01]  /*32c60*/  STL.64 [R1+0x520], R6 ;  /* 0x0005200601007387 */ /* 0x0003e20000100a00 */
[----:B------:R-:W-:-:S03]  /*32c70*/  IADD3.X R15, PT, PT, R31, R0, RZ, P2, !PT ;  /* 0x000000001f0f7210 */ /* 0x000fc600017fe4ff */
[----:B------:R-:W2:Y:S04]  /*32c80*/  LDL.LU.64 R30, [R1+0x5b8] ;  /* 0x0005b800011e7983 */ /* 0x000ea80000300a00 */
[----:B------:R1:W-:Y:S01]  /*32c90*/  STL.64 [R1+0x528], R14 ;  /* 0x0005280e01007387 */ /* 0x0003e20000100a00 */
[----:B---3--:R-:W-:-:S05]  /*32ca0*/  IADD3 R8, P4, PT, R22, R2, RZ ;  /* 0x0000000216087210 */ /* 0x008fca0007f9e0ff */
[----:B------:R-:W-:Y:S01]  /*32cb0*/  IMAD.X R9, R23, 0x1, R0, P4 ;  /* 0x0000000117097824 */ /* 0x000fe200020e0600 */
[----:B-1----:R-:W-:Y:S01]  /*32cc0*/  IADD3 R6, P1, PT, R20, R2, RZ ;  /* 0x0000000214067210 */ /* 0x002fe20007f3e0ff */
[----:B------:R-:W3:Y:S04]  /*32cd0*/  LDL.LU.64 R14, [R1+0x5a0] ;  /* 0x0005a000010e7983 */ /* 0x000ee80000300a00 */
[----:B------:R-:W3:Y:S01]  /*32ce0*/  LDL.LU.64 R22, [R1+0x590] ;  /* 0x0005900001167983 */ /* 0x000ee20000300a00 */
[----:B------:R-:W-:-:S03]  /*32cf0*/  IADD3.X R7, PT, PT, R21, R0, RZ, P1, !PT ;  /* 0x0000000015077210 */ /* 0x000fc60000ffe4ff */
[----:B------:R5:W-:Y:S04]  /*32d00*/  STL.64 [R1+0x530], R8 ;  /* 0x0005300801007387 */ /* 0x000be80000100a00 */
[----:B------:R4:W-:Y:S01]  /*32d10*/  STL.64 [R1+0x540], R6 ;  /* 0x0005400601007387 */ /* 0x0009e20000100a00 */
[----:B-----5:R-:W-:-:S05]  /*32d20*/  IADD3 R8, P2, PT, R12, R2, RZ ;  /* 0x000000020c087210 */ /* 0x020fca0007f5e0ff */
[----:B------:R-:W-:Y:S02]  /*32d30*/  IMAD.X R9, R13, 0x1, R0, P2 ;  /* 0x000000010d097824 */ /* 0x000fe400010e0600 */
[----:B------:R-:W5:Y:S01]  /*32d40*/  LDL.LU.64 R12, [R1+0x578] ;  /* 0x00057800010c7983 */ /* 0x000f620000300a00 */
[----:B------:R-:W-:-:S03]  /*32d50*/  IADD3 R20, P1, PT, R34, R2, RZ ;  /* 0x0000000222147210 */ /* 0x000fc60007f3e0ff */
[----:B------:R1:W-:Y:S01]  /*32d60*/  STL.64 [R1+0x550], R8 ;  /* 0x0005500801007387 */ /* 0x0003e20000100a00 */
[----:B------:R-:W-:-:S03]  /*32d70*/  IADD3.X R21, PT, PT, R35, R0, RZ, P1, !PT ;  /* 0x0000000023157210 */ /* 0x000fc60000ffe4ff */
[----:B------:R-:W5:Y:S01]  /*32d80*/  LDL.LU.64 R38, [R1+0x560] ;  /* 0x0005600001267983 */ /* 0x000f620000300a00 */
[----:B----4-:R-:W-:-:S03]  /*32d90*/  IADD3 R6, P4, PT, R26, R2, RZ ;  /* 0x000000021a067210 */ /* 0x010fc60007f9e0ff */
[----:B------:R4:W-:Y:S02]  /*32da0*/  STL.64 [R1+0x558], R20 ;  /* 0x0005581401007387 */ /* 0x0009e40000100a00 */
[----:B------:R-:W-:Y:S01]  /*32db0*/  IMAD.X R7, R27, 0x1, R0, P4 ;  /* 0x000000011b077824 */ /* 0x000fe200020e0600 */
[----:B-1----:R-:W-:-:S04]  /*32dc0*/  IADD3 R8, P2, PT, R16, R2, RZ ;  /* 0x0000000210087210 */ /* 0x002fc80007f5e0ff */
[----:B------:R-:W-:Y:S01]  /*32dd0*/  IADD3.X R9, PT, PT, R17, R0, RZ, P2, !PT ;  /* 0x0000000011097210 */ /* 0x000fe200017fe4ff */
[----:B----4-:R-:W4:Y:S04]  /*32de0*/  LDL.LU.64 R20, [R1+0x548] ;  /* 0x0005480001147983 */ /* 0x010f280000300a00 */
[----:B------:R1:W-:Y:S04]  /*32df0*/  STL.64 [R1+0x568], R6 ;  /* 0x0005680601007387 */ /* 0x0003e80000100a00 */
[----:B------:R-:W4:Y:S01]  /*32e00*/  LDL.LU.64 R16, [R1+0x538] ;  /* 0x0005380001107983 */ /* 0x000f220000300a00 */
[----:B-1----:R-:W-:-:S03]  /*32e10*/  IADD3 R6, P1, PT, R18, R2, RZ ;  /* 0x0000000212067210 */ /* 0x002fc60007f3e0ff */
[----:B------:R1:W-:Y:S01]  /*32e20*/  STL.64 [R1+0x570], R8 ;  /* 0x0005700801007387 */ /* 0x0003e20000100a00 */
[----:B------:R-:W-:Y:S01]  /*32e30*/  IADD3 R26, P2, PT, R32, R2, RZ ;  /* 0x00000002201a7210 */ /* 0x000fe20007f5e0ff */
[--C-:B------:R-:W-:Y:S02]  /*32e40*/  IMAD.X R7, R19, 0x1, R0.reuse, P1 ;  /* 0x0000000113077824 */ /* 0x100fe400008e0600 */
[----:B------:R-:W4:Y:S01]  /*32e50*/  LDL.LU.64 R18, [R1+0x518] ;  /* 0x0005180001127983 */ /* 0x000f220000300a00 */
[----:B------:R-:W-:Y:S02]  /*32e60*/  IADD3.X R27, PT, PT, R33, R0, RZ, P2, !PT ;  /* 0x00000000211b7210 */ /* 0x000fe400017fe4ff */
[----:B-1----:R-:W-:Y:S01]  /*32e70*/  IADD3 R8, P4, PT, R24, R2, RZ ;  /* 0x0000000218087210 */ /* 0x002fe20007f9e0ff */
[----:B------:R1:W-:Y:S04]  /*32e80*/  STL.64 [R1+0x580], R6 ;  /* 0x0005800601007387 */ /* 0x0003e80000100a00 */
[----:B------:R-:W4:Y:S01]  /*32e90*/  LDL.LU.64 R34, [R1+0x508] ;  /* 0x0005080001227983 */ /* 0x000f220000300a00 */
[----:B------:R-:W-:-:S03]  /*32ea0*/  IMAD.X R9, R25, 0x1, R0, P4 ;  /* 0x0000000119097824 */ /* 0x000fc600020e0600 */
[----:B------:R1:W-:Y:S02]  /*32eb0*/  STL.64 [R1+0x588], R26 ;  /* 0x0005881a01007387 */ /* 0x0003e40000100a00 */
[----:B-1----:R-:W-:Y:S02]  /*32ec0*/  IADD3 R6, P1, PT, R28, R2, RZ ;  /* 0x000000021c067210 */ /* 0x002fe40007f3e0ff */
[----:B------:R-:W4:Y:S02]  /*32ed0*/  LDL.LU.64 R26, [R1+0x4f8] ;  /* 0x0004f800011a7983 */ /* 0x000f240000300a00 */
[----:B------:R-:W-:Y:S02]  /*32ee0*/  IADD3.X R7, PT, PT, R29, R0, RZ, P1, !PT ;  /* 0x000000001d077210 */ /* 0x000fe40000ffe4ff */
[----:B------:R-:W4:Y:S04]  /*32ef0*/  LDL.LU.64 R24, [R1+0x4f0] ;  /* 0x0004f00001187983 */ /* 0x000f280000300a00 */
[----:B------:R2:W-:Y:S04]  /*32f00*/  STL.64 [R1+0x598], R8 ;  /* 0x0005980801007387 */ /* 0x0005e80000100a00 */
[----:B------:R3:W-:Y:S01]  /*32f10*/  STL.64 [R1+0x5a8], R6 ;  /* 0x0005a80601007387 */ /* 0x0007e20000100a00 */
[----:B--2---:R-:W-:-:S05]  /*32f20*/  IADD3 R8, P2, PT, R10, R2, RZ ;  /* 0x000000020a087210 */ /* 0x004fca0007f5e0ff */
[----:B------:R-:W-:Y:S02]  /*32f30*/  IMAD.X R9, R11, 0x1, R0, P2 ;  /* 0x000000010b097824 */ /* 0x000fe400010e0600 */
[----:B------:R-:W2:Y:S01]  /*32f40*/  LDL.LU.64 R10, [R1+0x4e0] ;  /* 0x0004e000010a7983 */ /* 0x000ea20000300a00 */
[----:B------:R-:W-:-:S04]  /*32f50*/  IADD3 R28, P1, PT, R30, R2, RZ ;  /* 0x000000021e1c7210 */ /* 0x000fc80007f3e0ff */
[----:B------:R-:W-:Y:S01]  /*32f60*/  IADD3.X R29, PT, PT, R31, R0, RZ, P1, !PT ;  /* 0x000000001f1d7210 */ /* 0x000fe20000ffe4ff */
[----:B------:R1:W-:Y:S04]  /*32f70*/  STL.64 [R1+0x5b0], R8 ;  /* 0x0005b00801007387 */ /* 0x0003e80000100a00 */
[----:B------:R-:W2:Y:S01]  /*32f80*/  LDL.LU.64 R32, [R1+0x4d0] ;  /* 0x0004d00001207983 */ /* 0x000ea20000300a00 */
[----:B---3--:R-:W-:-:S03]  /*32f90*/  IADD3 R6, P4, PT, R14, R2, RZ ;  /* 0x000000020e067210 */ /* 0x008fc60007f9e0ff */
[----:B------:R3:W-:Y:S02]  /*32fa0*/  STL.64 [R1+0x5b8], R28 ;  /* 0x0005b81c01007387 */ /* 0x0007e40000100a00 */
[----:B------:R-:W-:Y:S01]  /*32fb0*/  IMAD.X R7, R15, 0x1, R0, P4 ;  /* 0x000000010f077824 */ /* 0x000fe200020e0600 */
[----:B-1----:R-:W-:Y:S01]  /*32fc0*/  IADD3 R8, P2, PT, R22, R2, RZ ;  /* 0x0000000216087210 */ /* 0x002fe20007f5e0ff */
[----:B---3--:R-:W3:Y:S03]  /*32fd0*/  LDL.LU.64 R28, [R1+0x4c8] ;  /* 0x0004c800011c7983 */ /* 0x008ee60000300a00 */
[----:B------:R-:W-:Y:S01]  /*32fe0*/  IADD3.X R9, PT, PT, R23, R0, RZ, P2, !PT ;  /* 0x0000000017097210 */ /* 0x000fe200017fe4ff */
[----:B------:R-:W3:Y:S04]  /*32ff0*/  LDL.LU.64 R14, [R1+0x4c0] ;  /* 0x0004c000010e7983 */ /* 0x000ee80000300a00 */
[----:B------:R5:W-:Y:S04]  /*33000*/  STL.64 [R1+0x5c0], R6 ;  /* 0x0005c00601007387 */ /* 0x000be80000100a00 */
[----:B------:R4:W-:Y:S01]  /*33010*/  STL.64 [R1+0x5c8], R8 ;  /* 0x0005c80801007387 */ /* 0x0009e20000100a00 */
[----:B-----5:R-:W-:-:S05]  /*33020*/  IADD3 R6, P1, PT, R12, R2, RZ ;  /* 0x000000020c067210 */ /* 0x020fca0007f3e0ff */
[----:B------:R-:W-:Y:S02]  /*33030*/  IMAD.X R7, R13, 0x1, R0, P1 ;  /* 0x000000010d077824 */ /* 0x000fe400008e0600 */
[----:B------:R-:W5:Y:S01]  /*33040*/  LDL.LU.64 R12, [R1+0x4b0] ;  /* 0x0004b000010c7983 */ /* 0x000f620000300a00 */
[----:B------:R-:W-:-:S03]  /*33050*/  IADD3 R36, P2, PT, R38, R2, RZ ;  /* 0x0000000226247210 */ /* 0x000fc60007f5e0ff */
[----:B------:R-:W5:Y:S04]  /*33060*/  LDL.LU.64 R30, [R1+0x4a0] ;  /* 0x0004a000011e7983 */ /* 0x000f680000300a00 */
[----:B------:R-:W5:Y:S01]  /*33070*/  LDL.LU.64 R22, [R1+0x490] ;  /* 0x0004900001167983 */ /* 0x000f620000300a00 */
[----:B------:R-:W-:-:S03]  /*33080*/  IADD3.X R37, PT, PT, R39, R0, RZ, P2, !PT ;  /* 0x0000000027257210 */ /* 0x000fc600017fe4ff */
[----:B------:R1:W-:Y:S01]  /*33090*/  STL.64 [R1+0x5d8], R6 ;  /* 0x0005d80601007387 */ /* 0x0003e20000100a00 */
[----:B----4-:R-:W-:-:S05]  /*330a0*/  IADD3 R8, P4, PT, R20, R2, RZ ;  /* 0x0000000214087210 */ /* 0x010fca0007f9e0ff */
[----:B------:R-:W-:Y:S01]  /*330b0*/  IMAD.X R9, R21, 0x1, R0, P4 ;  /* 0x0000000115097824 */ /* 0x000fe200020e0600 */
[----:B-1----:R-:W-:-:S04]  /*330c0*/  IADD3 R6, P1, PT, R16, R2, RZ ;  /* 0x0000000210067210 */ /* 0x002fc80007f3e0ff */
[----:B------:R1:W-:Y:S01]  /*330d0*/  STL.64 [R1+0x5f8], R8 ;  /* 0x0005f80801007387 */ /* 0x0003e20000100a00 */
[----:B------:R-:W-:-:S03]  /*330e0*/  IADD3.X R7, PT, PT, R17, R0, RZ, P1, !PT ;  /* 0x0000000011077210 */ /* 0x000fc60000ffe4ff */
[----:B------:R-:W-:Y:S04]  /*330f0*/  STL.64 [R1+0x5e8], R36 ;  /* 0x0005e82401007387 */ /* 0x000fe80000100a00 */
[----:B------:R-:W4:Y:S01]  /*33100*/  LDL.LU.64 R16, [R1+0x488] ;  /* 0x0004880001107983 */ /* 0x000f220000300a00 */
[----:B-1----:R-:W-:-:S03]  /*33110*/  IADD3 R8, P2, PT, R18, R2, RZ ;  /* 0x0000000212087210 */ /* 0x002fc60007f5e0ff */
[----:B------:R1:W-:Y:S02]  /*33120*/  STL.64 [R1+0x600], R6 ;  /* 0x0006000601007387 */ /* 0x0003e40000100a00 */
[----:B------:R-:W-:Y:S02]  /*33130*/  IMAD.X R9, R19, 0x1, R0, P2 ;  /* 0x0000000113097824 */ /* 0x000fe400010e0600 */
[----:B------:R-:W4:Y:S01]  /*33140*/  LDL.LU.64 R18, [R1+0x478] ;  /* 0x0004780001127983 */ /* 0x000f220000300a00 */
[----:B------:R-:W-:-:S03]  /*33150*/  IADD3 R20, P1, PT, R34, R2, RZ ;  /* 0x0000000222147210 */ /* 0x000fc60007f3e0ff */
[----:B------:R1:W-:Y:S01]  /*33160*/  STL.64 [R1+0x610], R8 ;  /* 0x0006100801007387 */ /* 0x0003e20000100a00 */
[----:B------:R-:W-:-:S03]  /*33170*/  IADD3.X R21, PT, PT, R35, R0, RZ, P1, !PT ;  /* 0x0000000023157210 */ /* 0x000fc60000ffe4ff */
[----:B------:R-:W4:Y:S01]  /*33180*/  LDL.LU.64 R34, [R1+0x470] ;  /* 0x0004700001227983 */ /* 0x000f220000300a00 */
[----:B-1----:R-:W-:-:S03]  /*33190*/  IADD3 R6, P4, PT, R26, R2, RZ ;  /* 0x000000021a067210 */ /* 0x002fc60007f9e0ff */
[----:B------:R1:W-:Y:S02]  /*331a0*/  STL.64 [R1+0x620], R20 ;  /* 0x0006201401007387 */ /* 0x0003e40000100a00 */
[----:B------:R-:W-:Y:S01]  /*331b0*/  IMAD.X R7, R27, 0x1, R0, P4 ;  /* 0x000000011b077824 */ /* 0x000fe200020e0600 */
[----:B------:R-:W-:Y:S01]  /*331c0*/  IADD3 R8, P2, PT, R24, R2, RZ ;  /* 0x0000000218087210 */ /* 0x000fe20007f5e0ff */
[----:B-1----:R-:W4:Y:S04]  /*331d0*/  LDL.LU.64 R20, [R1+0x468] ;  /* 0x0004680001147983 */ /* 0x002f280000300a00 */
[----:B------:R2:W-:Y:S01]  /*331e0*/  STL.64 [R1+0x630], R6 ;  /* 0x0006300601007387 */ /* 0x0005e20000100a00 */
[----:B------:R-:W-:-:S03]  /*331f0*/  IADD3.X R9, PT, PT, R25, R0, RZ, P2, !PT ;  /* 0x0000000019097210 */ /* 0x000fc600017fe4ff */
[----:B------:R-:W4:Y:S04]  /*33200*/  LDL.LU.64 R26, [R1+0x458] ;  /* 0x00045800011a7983 */ /* 0x000f280000300a00 */
[----:B------:R-:W-:Y:S01]  /*33210*/  STL.64 [R1+0x638], R8 ;  /* 0x0006380801007387 */ /* 0x000fe20000100a00 */
[----:B--2---:R-:W-:-:S05]  /*33220*/  IADD3 R6, P1, PT, R10, R2, RZ ;  /* 0x000000020a067210 */ /* 0x004fca0007f3e0ff */
[----:B------:R-:W-:Y:S01]  /*33230*/  IMAD.X R7, R11, 0x1, R0, P1 ;  /* 0x000000010b077824 */ /* 0x000fe200008e0600 */
[----:B------:R-:W-:-:S04]  /*33240*/  IADD3 R24, P2, PT, R32, R2, RZ ;  /* 0x0000000220187210 */ /* 0x000fc80007f5e0ff */
[----:B------:R1:W-:Y:S01]  /*33250*/  STL.64 [R1+0x648], R6 ;  /* 0x0006480601007387 */ /* 0x0003e20000100a00 */
[----:B------:R-:W-:-:S03]  /*33260*/  IADD3.X R25, PT, PT, R33, R0, RZ, P2, !PT ;  /* 0x0000000021197210 */ /* 0x000fc600017fe4ff */
[----:B-1----:R-:W2:Y:S04]  /*33270*/  LDL.LU.64 R6, [R1+0x450] ;  /* 0x0004500001067983 */ /* 0x002ea80000300a00 */
[----:B------:R-:W2:Y:S01]  /*33280*/  LDL.LU.64 R38, [R1+0x438] ;  /* 0x0004380001267983 */ /* 0x000ea20000300a00 */
[----:B---3--:R-:W-:-:S03]  /*33290*/  IADD3 R8, P4, PT, R28, R2, RZ ;  /* 0x000000021c087210 */ /* 0x008fc60007f9e0ff */
[----:B------:R1:W-:Y:S02]  /*332a0*/  STL.64 [R1+0x658], R24 ;  /* 0x0006581801007387 */ /* 0x0003e40000100a00 */
[----:B------:R-:W-:Y:S01]  /*332b0*/  IMAD.X R9, R29, 0x1, R0, P4 ;  /* 0x000000011d097824 */ /* 0x000fe200020e0600 */
[----:B------:R-:W-:-:S04]  /*332c0*/  IADD3 R10, P1, PT, R14, R2, RZ ;  /* 0x000000020e0a7210 */ /* 0x000fc80007f3e0ff */
[----:B------:R-:W-:Y:S01]  /*332d0*/  IADD3.X R11, PT, PT, R15, R0, RZ, P1, !PT ;  /* 0x000000000f0b7210 */ /* 0x000fe20000ffe4ff */
[----:B-1----:R-:W3:Y:S04]  /*332e0*/  LDL.LU.64 R24, [R1+0x428] ;  /* 0x0004280001187983 */ /* 0x002ee80000300a00 */
[----:B------:R5:W-:Y:S04]  /*332f0*/  STL.64 [R1+0x668], R8 ;  /* 0x0006680801007387 */ /* 0x000be80000100a00 */
[----:B------:R-:W3:Y:S01]  /*33300*/  LDL.LU.64 R14, [R1+0x420] ;  /* 0x00042000010e7983 */ /* 0x000ee20000300a00 */
[----:B-----5:R-:W-:-:S03]  /*33310*/  IADD3 R8, P2, PT, R12, R2, RZ ;  /* 0x000000020c087210 */ /* 0x020fc60007f5e0ff */
[----:B------:R1:W-:Y:S02]  /*33320*/  STL.64 [R1+0x670], R10 ;  /* 0x0006700a01007387 */ /* 0x0003e40000100a00 */
[----:B------:R-:W-:-:S05]  /*33330*/  IMAD.X R9, R13, 0x1, R0, P2 ;  /* 0x000000010d097824 */ /* 0x000fca00010e0600 */
[----:B------:R5:W-:Y:S04]  /*33340*/  STL.64 [R1+0x680], R8 ;  /* 0x0006800801007387 */ /* 0x000be80000100a00 */
[----:B------:R-:W3:Y:S04]  /*33350*/  LDL.LU.64 R12, [R1+0x418] ;  /* 0x00041800010c7983 */ /* 0x000ee80000300a00 */
[----:B------:R-:W3:Y:S04]  /*33360*/  LDL.LU.64 R36, [R1+0x408] ;  /* 0x0004080001247983 */ /* 0x000ee80000300a00 */
[----:B------:R-:W3:Y:S01]  /*33370*/  LDL.LU.64 R32, [R1+0x3e8] ;  /* 0x0003e80001207983 */ /* 0x000ee20000300a00 */
[----:B-1----:R-:W-:-:S02]  /*33380*/  IADD3 R10, P4, PT, R22, R2, RZ ;  /* 0x00000002160a7210 */ /* 0x002fc40007f9e0ff */
[----:B------:R-:W-:Y:S02]  /*33390*/  IADD3 R28, P1, PT, R30, R2, RZ ;  /* 0x000000021e1c7210 */ /* 0x000fe40007f3e0ff */
[----:B-----5:R-:W-:Y:S01]  /*333a0*/  MOV R8, R4 ;  /* 0x0000000400087202 */ /* 0x020fe20000000f00 */
[----:B------:R-:W-:Y:S01]  /*333b0*/  IMAD.X R11, R23, 0x1, R0, P4 ;  /* 0x00000001170b7824 */ /* 0x000fe200020e0600 */
[----:B------:R-:W-:Y:S01]  /*333c0*/  IADD3.X R29, PT, PT, R31, R0, RZ, P1, !PT ;  /* 0x000000001f1d7210 */ /* 0x000fe20000ffe4ff */
[----:B------:R-:W-:Y:S01]  /*333d0*/  IMAD.MOV.U32 R9, RZ, RZ, R5 ;  /* 0x000000ffff097224 */ /* 0x000fe200078e0005 */
[----:B----4-:R-:W-:Y:S02]  /*333e0*/  IADD3 R4, P2, PT, R16, R2, RZ ;  /* 0x0000000210047210 */ /* 0x010fe40007f5e0ff */
[----:B------:R1:W-:Y:S02]  /*333f0*/  STL.64 [R1+0x6a0], R10 ;  /* 0x0006a00a01007387 */ /* 0x0003e40000100a00 */
[----:B------:R-:W-:-:S02]  /*33400*/  IADD3.X R5, PT, PT, R17, R0, RZ, P2, !PT ;  /* 0x0000000011057210 */ /* 0x000fc400017fe4ff */
[----:B------:R4:W-:Y:S04]  /*33410*/  STL.64 [R1+0x690], R28 ;  /* 0x0006901c01007387 */ /* 0x0009e80000100a00 */
[----:B------:R-:W5:Y:S01]  /*33420*/  LDL.LU.64 R16, [R1+0x3e0] ;  /* 0x0003e00001107983 */ /* 0x000f620000300a00 */
[----:B-1----:R-:W-:-:S03]  /*33430*/  IADD3 R10, P1, PT, R18, R2, RZ ;  /* 0x00000002120a7210 */ /* 0x002fc60007f3e0ff */
[----:B------:R-:W-:Y:S02]  /*33440*/  STL.64 [R1+0x6a8], R4 ;  /* 0x0006a80401007387 */ /* 0x000fe40000100a00 */
[----:B------:R-:W-:Y:S02]  /*33450*/  IMAD.X R11, R19, 0x1, R0, P1 ;  /* 0x00000001130b7824 */ /* 0x000fe400008e0600 */
[----:B------:R-:W5:Y:S01]  /*33460*/  LDL.LU.64 R30, [R1+0x3d0] ;  /* 0x0003d000011e7983 */ /* 0x000f620000300a00 */
[----:B----4-:R-:W-:-:S03]  /*33470*/  IADD3 R28, P2, PT, R34, R2, RZ ;  /* 0x00000002221c7210 */ /* 0x010fc60007f5e0ff */
[----:B------:R-:W4:Y:S04]  /*33480*/  LDL.LU.64 R18, [R1+0x3c0] ;  /* 0x0003c00001127983 */ /* 0x000f280000300a00 */
[----:B------:R1:W-:Y:S01]  /*33490*/  STL.64 [R1+0x6b8], R10 ;  /* 0x0006b80a01007387 */ /* 0x0003e20000100a00 */
[----:B------:R-:W-:-:S03]  /*334a0*/  IADD3.X R29, PT, PT, R35, R0, RZ, P2, !PT ;  /* 0x00000000231d7210 */ /* 0x000fc600017fe4ff */
[----:B-1----:R-:W4:Y:S01]  /*334b0*/  LDL.LU.64 R10, [R1+0x3b8] ;  /* 0x0003b800010a7983 */ /* 0x002f220000300a00 */
[----:B------:R-:W-:-:S05]  /*334c0*/  IADD3 R4, P4, PT, R20, R2, RZ ;  /* 0x0000000214047210 */ /* 0x000fca0007f9e0ff */
[----:B------:R-:W-:Y:S02]  /*334d0*/  IMAD.X R5, R21, 0x1, R0, P4 ;  /* 0x0000000115057824 */ /* 0x000fe400020e0600 */
[----:B------:R-:W4:Y:S01]  /*334e0*/  LDL.LU.64 R20, [R1+0x3a8] ;  /* 0x0003a80001147983 */ /* 0x000f220000300a00 */
[----:B------:R-:W-:-:S03]  /*334f0*/  IADD3 R22, P1, PT, R26, R2, RZ ;  /* 0x000000021a167210 */ /* 0x000fc60007f3e0ff */
[----:B------:R-:W-:Y:S01]  /*33500*/  STL.64 [R1+0x6d8], R4 ;  /* 0x0006d80401007387 */ /* 0x000fe20000100a00 */
[----:B------:R-:W-:-:S03]  /*33510*/  IADD3.X R23, PT, PT, R27, R0, RZ, P1, !PT ;  /* 0x000000001b177210 */ /* 0x000fc60000ffe4ff */
[----:B------:R1:W-:Y:S04]  /*33520*/  STL.64 [R1+0x6c8], R28 ;  /* 0x0006c81c01007387 */ /* 0x0003e80000100a00 */
[----:B------:R3:W-:Y:S04]  /*33530*/  STL.64 [R1+0x6e0], R22 ;  /* 0x0006e01601007387 */ /* 0x0007e80000100a00 */
[----:B-1----:R-:W4:Y:S04]  /*33540*/  LDL.LU.64 R28, [R1+0x3a0] ;  /* 0x0003a000011c7983 */ /* 0x002f280000300a00 */
[----:B------:R-:W4:Y:S01]  /*33550*/  LDL.LU.64 R26, [R1+0x398] ;  /* 0x00039800011a7983 */ /* 0x000f220000300a00 */
[----:B--2---:R-:W-:-:S05]  /*33560*/  IADD3 R4, P2, PT, R6, R2, RZ ;  /* 0x0000000206047210 */ /* 0x004fca0007f5e0ff */
[----:B------:R-:W-:Y:S01]  /*33570*/  IMAD.X R5, R7, 0x1, R0, P2 ;  /* 0x0000000107057824 */ /* 0x000fe200010e0600 */
[----:B------:R-:W-:Y:S01]  /*33580*/  IADD3 R34, P1, PT, R38, R2, RZ ;  /* 0x0000000226227210 */ /* 0x000fe20007f3e0ff */
[----:B------:R-:W2:Y:S04]  /*33590*/  LDL.LU.64 R6, [R1+0x390] ;  /* 0x0003900001067983 */ /* 0x000ea80000300a00 */
[----:B------:R1:W-:Y:S01]  /*335a0*/  STL.64 [R1+0x6f0], R4 ;  /* 0x0006f00401007387 */ /* 0x0003e20000100a00 */
[----:B------:R-:W-:Y:S02]  /*335b0*/  IADD3.X R35, PT, PT, R39, R0, RZ, P1, !PT ;  /* 0x0000000027237210 */ /* 0x000fe40000ffe4ff */
[----:B---3--:R-:W-:-:S03]  /*335c0*/  IADD3 R22, P4, PT, R24, R2, RZ ;  /* 0x0000000218167210 */ /* 0x008fc60007f9e0ff */
[----:B------:R-:W-:Y:S02]  /*335d0*/  STL.64 [R1+0x700], R34 ;  /* 0x0007002201007387 */ /* 0x000fe40000100a00 */
[----:B------:R-:W-:Y:S01]  /*335e0*/  IMAD.X R23, R25, 0x1, R0, P4 ;  /* 0x0000000119177824 */ /* 0x000fe200020e0600 */
[----:B-1----:R-:W-:-:S04]  /*335f0*/  IADD3 R4, P2, PT, R14, R2, RZ ;  /* 0x000000020e047210 */ /* 0x002fc80007f5e0ff */
[----:B------:R-:W-:Y:S01]  /*33600*/  IADD3.X R5, PT, PT, R15, R0, RZ, P2, !PT ;  /* 0x000000000f057210 */ /* 0x000fe200017fe4ff */
[----:B------:R1:W-:Y:S01]  /*33610*/  STL.64 [R1+0x710], R22 ;  /* 0x0007101601007387 */ /* 0x0003e20000100a00 */
[----:B------:R-:W-:-:S03]  /*33620*/  MOV R24, R8 ;  /* 0x0000000800187202 */ /* 0x000fc60000000f00 */
[----:B------:R3:W-:Y:S01]  /*33630*/  STL.64 [R1+0x718], R4 ;  /* 0x0007180401007387 */ /* 0x0007e20000100a00 */
[----:B------:R-:W-:-:S03]  /*33640*/  IMAD.MOV.U32 R25, RZ, RZ, R9 ;  /* 0x000000ffff197224 */ /* 0x000fc600078e0009 */
[----:B-1----:R-:W2:Y:S04]  /*33650*/  LDL.LU.64 R22, [R1+0x378] ;  /* 0x0003780001167983 */ /* 0x002ea80000300a00 */
[----:B------:R-:W2:Y:S01]  /*33660*/  LDL.LU.64 R14, [R1+0x370] ;  /* 0x00037000010e7983 */ /* 0x000ea20000300a00 */
[----:B------:R-:W-:-:S05]  /*33670*/  IADD3 R8, P1, PT, R12, R2, RZ ;  /* 0x000000020c087210 */ /* 0x000fca0007f3e0ff */
[----:B------:R-:W-:Y:S02]  /*33680*/  IMAD.X R9, R13, 0x1, R0, P1 ;  /* 0x000000010d097824 */ /* 0x000fe400008e0600 */
[----:B------:R-:W2:Y:S01]  /*33690*/  LDL.LU.64 R12, [R1+0x368] ;  /* 0x00036800010c7983 */ /* 0x000ea20000300a00 */
[----:B---3--:R-:W-:-:S03]  /*336a0*/  IADD3 R4, P4, PT, R32, R2, RZ ;  /* 0x0000000220047210 */ /* 0x008fc60007f9e0ff */
[----:B------:R5:W-:Y:S02]  /*336b0*/  STL.64 [R1+0x730], R8 ;  /* 0x0007300801007387 */ /* 0x000be40000100a00 */
[----:B------:R-:W-:Y:S02]  /*336c0*/  IMAD.X R5, R33, 0x1, R0, P4 ;  /* 0x0000000121057824 */ /* 0x000fe400020e0600 */
[----:B------:R-:W3:Y:S01]  /*336d0*/  LDL.LU.64 R32, [R1+0x358] ;  /* 0x0003580001207983 */ /* 0x000ee20000300a00 */
[----:B------:R-:W-:-:S03]  /*336e0*/  IADD3 R34, P2, PT, R36, R2, RZ ;  /* 0x0000000224227210 */ /* 0x000fc60007f5e0ff */
[----:B------:R1:W-:Y:S01]  /*336f0*/  STL.64 [R1+0x750], R4 ;  /* 0x0007500401007387 */ /* 0x0003e20000100a00 */
[----:B------:R-:W-:Y:S02]  /*33700*/  IADD3.X R35, PT, PT, R37, R0, RZ, P2, !PT ;  /* 0x0000000025237210 */ /* 0x000fe400017fe4ff */
[----:B-----5:R-:W-:-:S04]  /*33710*/  IADD3 R8, P1, PT, R16, R2, RZ ;  /* 0x0000000210087210 */ /* 0x020fc80007f3e0ff */
[----:B------:R-:W-:Y:S02]  /*33720*/  IADD3.X R9, PT, PT, R17, R0, RZ, P1, !PT ;  /* 0x0000000011097210 */ /* 0x000fe40000ffe4ff */
[-C--:B-1----:R-:W-:Y:S01]  /*33730*/  IADD3 R4, P2, PT, R30, R2.reuse, RZ ;  /* 0x000000021e047210 */ /* 0x082fe20007f5e0ff */
[----:B------:R-:W-:Y:S04]  /*33740*/  STL.64 [R1+0x740], R34 ;  /* 0x0007402201007387 */ /* 0x000fe80000100a00 */
[----:B------:R-:W-:Y:S01]  /*33750*/  IMAD.X R5, R31, 0x1, R0, P2 ;  /* 0x000000011f057824 */ /* 0x000fe200010e0600 */
[----:B----4-:R-:W-:Y:S01]  /*33760*/  IADD3 R16, P1, PT, R18, R2, RZ ;  /* 0x0000000212107210 */ /* 0x010fe20007f3e0ff */
[----:B------:R1:W-:Y:S04]  /*33770*/  STL.64 [R1+0x758], R8 ;  /* 0x0007580801007387 */ /* 0x0003e80000100a00 */
[----:B------:R-:W4:Y:S01]  /*33780*/  LDL.LU.64 R30, [R1+0x350] ;  /* 0x00035000011e7983 */ /* 0x000f220000300a00 */
[----:B------:R-:W-:-:S03]  /*33790*/  IADD3.X R17, PT, PT, R19, R0, RZ, P1, !PT ;  /* 0x0000000013117210 */ /* 0x000fc60000ffe4ff */
[----:B------:R5:W-:Y:S04]  /*337a0*/  STL.64 [R1+0x768], R4 ;  /* 0x0007680401007387 */ /* 0x000be80000100a00 */
[----:B------:R-:W4:Y:S01]  /*337b0*/  LDL.LU.64 R18, [R1+0xcf8] ;  /* 0x000cf80001127983 */ /* 0x000f220000300a00 */
[----:B-1----:R-:W-:-:S03]  /*337c0*/  IADD3 R8, P4, PT, R10, R2, RZ ;  /* 0x000000020a087210 */ /* 0x002fc60007f9e0ff */
[----:B------:R1:W-:Y:S02]  /*337d0*/  STL.64 [R1+0x778], R16 ;  /* 0x0007781001007387 */ /* 0x0003e40000100a00 */
[----:B------:R-:W-:Y:S01]  /*337e0*/  IMAD.X R9, R11, 0x1, R0, P4 ;  /* 0x000000010b097824 */ /* 0x000fe200020e0600 */
[----:B-----5:R-:W-:Y:S01]  /*337f0*/  IADD3 R4, P2, PT, R20, R2, RZ ;  /* 0x0000000214047210 */ /* 0x020fe20007f5e0ff */
[----:B-1----:R-:W5:Y:S03]  /*33800*/  LDL.LU.64 R16, [R1+0xce8] ;  /* 0x000ce80001107983 */ /* 0x002f660000300a00 */
[----:B------:R-:W-:Y:S01]  /*33810*/  IADD3.X R5, PT, PT, R21, R0, RZ, P2, !PT ;  /* 0x0000000015057210 */ /* 0x000fe200017fe4ff */
[----:B------:R1:W-:Y:S04]  /*33820*/  STL.64 [R1+0x788], R8 ;  /* 0x0007880801007387 */ /* 0x0003e80000100a00 */
[----:B-1----:R-:W5:Y:S01]  /*33830*/  LDL.LU.64 R8, [R1+0xce0] ;  /* 0x000ce00001087983 */ /* 0x002f620000300a00 */
[----:B------:R-:W-:-:S03]  /*33840*/  IADD3 R10, P1, PT, R28, R2, RZ ;  /* 0x000000021c0a7210 */ /* 0x000fc60007f3e0ff */
[----:B------:R-:W-:Y:S01]  /*33850*/  STL.64 [R1+0x790], R4 ;  /* 0x0007900401007387 */ /* 0x000fe20000100a00 */
[----:B------:R-:W-:Y:S01]  /*33860*/  IADD3 R20, P2, PT, R26, R2, RZ ;  /* 0x000000021a147210 */ /* 0x000fe20007f5e0ff */
[----:B------:R-:W-:Y:S02]  /*33870*/  IMAD.X R11, R29, 0x1, R0, P1 ;  /* 0x000000011d0b7824 */ /* 0x000fe400008e0600 */
[----:B------:R-:W5:Y:S01]  /*33880*/  LDL.LU.64 R28, [R1+0xcd0] ;  /* 0x000cd000011c7983 */ /* 0x000f620000300a00 */
[----:B------:R-:W-:-:S03]  /*33890*/  IADD3.X R21, PT, PT, R27, R0, RZ, P2, !PT ;  /* 0x000000001b157210 */ /* 0x000fc600017fe4ff */
[----:B------:R1:W-:Y:S02]  /*338a0*/  STL.64 [R1+0x7a0], R10 ;  /* 0x0007a00a01007387 */ /* 0x0003e40000100a00 */
[----:B-1----:R-:W-:-:S04]  /*338b0*/  IADD3 R10, P1, PT, R24, R2, RZ ;  /* 0x00000002180a7210 */ /* 0x002fc80007f3e0ff */
[----:B------:R-:W-:Y:S02]  /*338c0*/  IADD3.X R11, PT, PT, R25, R0, RZ, P1, !PT ;  /* 0x00000000190b7210 */ /* 0x000fe40000ffe4ff */
[----:B--2---:R-:W-:-:S05]  /*338d0*/  IADD3 R4, P4, PT, R6, R2, RZ ;  /* 0x0000000206047210 */ /* 0x004fca0007f9e0ff */
[----:B------:R-:W-:Y:S02]  /*338e0*/  IMAD.X R5, R7, 0x1, R0, P4 ;  /* 0x0000000107057824 */ /* 0x000fe400020e0600 */
[----:B------:R-:W2:Y:S04]  /*338f0*/  LDL.LU.64 R6, [R1+0xcc8] ;  /* 0x000cc80001067983 */ /* 0x000ea80000300a00 */
[----:B------:R-:W2:Y:S04]  /*33900*/  LDL.LU.64 R26, [R1+0xcb8] ;  /* 0x000cb800011a7983 */ /* 0x000ea80000300a00 */
[----:B------:R-:W-:Y:S04]  /*33910*/  STL.64 [R1+0x7b0], R20 ;  /* 0x0007b01401007387 */ /* 0x000fe80000100a00 */
[----:B------:R1:W-:Y:S04]  /*33920*/  STL.64 [R1+0x7c0], R4 ;  /* 0x0007c00401007387 */ /* 0x0003e80000100a00 */
[----:B-1----:R-:W2:Y:S01]  /*33930*/  LDL.LU.64 R4, [R1+0xcb0] ;  /* 0x000cb00001047983 */ /* 0x002ea20000300a00 */
[----:B------:R-:W-:-:S03]  /*33940*/  IADD3 R20, P2, PT, R22, R2, RZ ;  /* 0x0000000216147210 */ /* 0x000fc60007f5e0ff */
[----:B------:R1:W-:Y:S01]  /*33950*/  STL.64 [R1+0x7c8], R10 ;  /* 0x0007c80a01007387 */ /* 0x0003e20000100a00 */
[----:B------:R-:W-:Y:S01]  /*33960*/  IADD3 R240, P1, PT, R14, R2, RZ ;  /* 0x000000020ef07210 */ /* 0x000fe20007f3e0ff */
[--C-:B------:R-:W-:Y:S02]  /*33970*/  IMAD.X R21, R23, 0x1, R0.reuse, P2 ;  /* 0x0000000117157824 */ /* 0x100fe400010e0600 */
[----:B------:R-:W2:Y:S01]  /*33980*/  LDL.LU.64 R24, [R1+0xca0] ;  /* 0x000ca00001187983 */ /* 0x000ea20000300a00 */
[----:B------:R-:W-:Y:S02]  /*33990*/  IADD3.X R241, PT, PT, R15, R0, RZ, P1, !PT ;  /* 0x000000000ff17210 */ /* 0x000fe40000ffe4ff */
[-C--:B-1----:R-:W-:Y:S01]  /*339a0*/  IADD3 R10, P4, PT, R12, R2.reuse, RZ ;  /* 0x000000020c0a7210 */ /* 0x082fe20007f9e0ff */
[----:B------:R-:W-:Y:S04]  /*339b0*/  STL.64 [R1+0x7d8], R20 ;  /* 0x0007d81401007387 */ /* 0x000fe80000100a00 */
[----:B------:R-:W-:Y:S01]  /*339c0*/  IMAD.X R11, R13, 0x1, R0, P4 ;  /* 0x000000010d0b7824 */ /* 0x000fe200020e0600 */
[----:B------:R-:W2:Y:S04]  /*339d0*/  LDL.LU.64 R14, [R1+0xc98] ;  /* 0x000c9800010e7983 */ /* 0x000ea80000300a00 */
[----:B------:R-:W2:Y:S01]  /*339e0*/  LDL.LU.64 R12, [R1+0xc88] ;  /* 0x000c8800010c7983 */ /* 0x000ea20000300a00 */
[----:B---3--:R-:W-:-:S04]  /*339f0*/  IADD3 R22, P2, PT, R32, R2, RZ ;  /* 0x0000000220167210 */ /* 0x008fc80007f5e0ff */
[----:B------:R-:W-:Y:S01]  /*33a00*/  IADD3.X R23, PT, PT, R33, R0, RZ, P2, !PT ;  /* 0x0000000021177210 */ /* 0x000fe200017fe4ff */
[----:B------:R1:W-:Y:S04]  /*33a10*/  STL.64 [R1+0x7f8], R10 ;  /* 0x0007f80a01007387 */ /* 0x0003e80000100a00 */
[----:B-1----:R-:W3:Y:S04]  /*33a20*/  LDL.LU.64 R10, [R1+0xc80] ;  /* 0x000c8000010a7983 */ /* 0x002ee80000300a00 */
[----:B------:R1:W-:Y:S04]  /*33a30*/  STL.64 [R1+0x978], R22 ;  /* 0x0009781601007387 */ /* 0x0003e80000100a00 */
[----:B-1----:R-:W3:Y:S01]  /*33a40*/  LDL.LU.64 R22, [R1+0xc70] ;  /* 0x000c700001167983 */ /* 0x002ee20000300a00 */
[----:B----4-:R-:W-:-:S05]  /*33a50*/  IADD3 R20, P4, PT, R30, R2, RZ ;  /* 0x000000021e147210 */ /* 0x010fca0007f9e0ff */
[----:B------:R-:W-:Y:S01]  /*33a60*/  IMAD.X R21, R31, 0x1, R0, P4 ;  /* 0x000000011f157824 */ /* 0x000fe200020e0600 */
[----:B------:R-:W-:Y:S01]  /*33a70*/  IADD3 R128, P1, PT, R18, R2, RZ ;  /* 0x0000000212807210 */ /* 0x000fe20007f3e0ff */
[----:B------:R-:W-:Y:S03]  /*33a80*/  STL.64 [R1+0x7e8], R240 ;  /* 0x0007e8f001007387 */ /* 0x000fe60000100a00 */
[----:B------:R-:W-:Y:S01]  /*33a90*/  IADD3.X R129, PT, PT, R19, R0, RZ, P1, !PT ;  /* 0x0000000013817210 */ /* 0x000fe20000ffe4ff */
[----:B------:R1:W-:Y:S04]  /*33aa0*/  STL.64 [R1+0x980], R20 ;  /* 0x0009801401007387 */ /* 0x0003e80000100a00 */
[----:B-1----:R-:W4:Y:S01]  /*33ab0*/  LDL.LU.64 R20, [R1+0xc68] ;  /* 0x000c680001147983 */ /* 0x002f220000300a00 */
[----:B-----5:R-:W-:-:S03]  /*33ac0*/  IADD3 R130, P2, PT, R16, R2, RZ ;  /* 0x0000000210827210 */ /* 0x020fc60007f5e0ff */
[----:B------:R-:W5:Y:S02]  /*33ad0*/  LDL.LU.64 R18, [R1+0xc60] ;  /* 0x000c600001127983 */ /* 0x000f640000300a00 */
[----:B------:R-:W-:Y:S02]  /*33ae0*/  IMAD.X R131, R17, 0x1, R0, P2 ;  /* 0x0000000111837824 */ /* 0x000fe400010e0600 */
[----:B------:R-:W4:Y:S01]  /*33af0*/  LDL.LU.64 R16, [R1+0xc50] ;  /* 0x000c500001107983 */ /* 0x000f220000300a00 */
[----:B------:R-:W-:-:S04]  /*33b00*/  IADD3 R134, P4, PT, R8, R2, RZ ;  /* 0x0000000208867210 */ /* 0x000fc80007f9e0ff */
[----:B------:R-:W-:Y:S02]  /*33b10*/  IADD3.X R135, PT, PT, R9, R0, RZ, P4, !PT ;  /* 0x0000000009877210 */ /* 0x000fe400027fe4ff */
[----:B------:R-:W4:Y:S01]  /*33b20*/  LDL.LU.64 R8, [R1+0xc48] ;  /* 0x000c480001087983 */ /* 0x000f220000300a00 */
[----:B------:R-:W-:-:S05]  /*33b30*/  IADD3 R136, P1, PT, R28, R2, RZ ;  /* 0x000000021c887210 */ /* 0x000fca0007f3e0ff */
[--C-:B------:R-:W-:Y:S02]  /*33b40*/  IMAD.X R137, R29, 0x1, R0.reuse, P1 ;  /* 0x000000011d897824 */ /* 0x100fe400008e0600 */
[----:B------:R-:W4:Y:S01]  /*33b50*/  LDL.LU.64 R28, [R1+0xc40] ;  /* 0x000c4000011c7983 */ /* 0x000f220000300a00 */
[-C--:B--2---:R-:W-:Y:S02]  /*33b60*/  IADD3 R138, P2, PT, R6, R2.reuse, RZ ;  /* 0x00000002068a7210 */ /* 0x084fe40007f5e0ff */
[----:B------:R-:W-:Y:S02]  /*33b70*/  IADD3 R140, P4, PT, R26, R2, RZ ;  /* 0x000000021a8c7210 */ /* 0x000fe40007f9e0ff */
[----:B------:R-:W-:Y:S02]  /*33b80*/  IADD3.X R139, PT, PT, R7, R0, RZ, P2, !PT ;  /* 0x00000000078b7210 */ /* 0x000fe400017fe4ff */
[----:B------:R-:W2:Y:S01]  /*33b90*/  LDL.LU.64 R6, [R1+0xc38] ;  /* 0x000c380001067983 */ /* 0x000ea20000300a00 */
[----:B------:R-:W-:Y:S01]  /*33ba0*/  IMAD.X R141, R27, 0x1, R0, P4 ;  /* 0x000000011b8d7824 */ /* 0x000fe200020e0600 */
[----:B------:R-:W-:-:S04]  /*33bb0*/  IADD3 R142, P1, PT, R4, R2, RZ ;  /* 0x00000002048e7210 */ /* 0x000fc80007f3e0ff */
[----:B------:R-:W-:Y:S02]  /*33bc0*/  IADD3.X R143, PT, PT, R5, R0, RZ, P1, !PT ;  /* 0x00000000058f7210 */ /* 0x000fe40000ffe4ff */
[----:B------:R-:W2:Y:S04]  /*33bd0*/  LDL.LU.64 R4, [R1+0xc28] ;  /* 0x000c280001047983 */ /* 0x000ea80000300a00 */
[----:B------:R-:W2:Y:S04]  /*33be0*/  LDL.LU.64 R26, [R1+0xc20] ;  /* 0x000c2000011a7983 */ /* 0x000ea80000300a00 */
[----:B------:R-:W2:Y:S01]  /*33bf0*/  LDL.LU.64 R30, [R1+0xc18] ;  /* 0x000c1800011e7983 */ /* 0x000ea20000300a00 */
[----:B------:R-:W-:-:S02]  /*33c00*/  IADD3 R144, P2, PT, R24, R2, RZ ;  /* 0x0000000218907210 */ /* 0x000fc40007f5e0ff */
[-C--:B------:R-:W-:Y:S02]  /*33c10*/  IADD3 R146, P1, PT, R14, R2.reuse, RZ ;  /* 0x000000020e927210 */ /* 0x080fe40007f3e0ff */
[----:B------:R-:W-:Y:S02]  /*33c20*/  IADD3 R148, P4, PT, R12, R2, RZ ;  /* 0x000000020c947210 */ /* 0x000fe40007f9e0ff */
[----:B------:R-:W-:Y:S02]  /*33c30*/  IADD3.X R147, PT, PT, R15, R0, RZ, P1, !PT ;  /* 0x000000000f937210 */ /* 0x000fe40000ffe4ff */
[----:B------:R-:W2:Y:S01]  /*33c40*/  LDL.LU.64 R14, [R1+0xc10] ;  /* 0x000c1000010e7983 */ /* 0x000ea20000300a00 */
[----:B------:R-:W-:-:S03]  /*33c50*/  IMAD.X R149, R13, 0x1, R0, P4 ;  /* 0x000000010d957824 */ /* 0x000fc600020e0600 */
[----:B------:R-:W2:Y:S01]  /*33c60*/  LDL.LU.64 R12, [R1+0xc08] ;  /* 0x000c0800010c7983 */ /* 0x000ea20000300a00 */
[----:B------:R-:W-:Y:S01]  /*33c70*/  IMAD.X R145, R25, 0x1, R0, P2 ;  /* 0x0000000119917824 */ /* 0x000fe200010e0600 */
[----:B---3--:R-:W-:-:S04]  /*33c80*/  IADD3 R150, P2, PT, R10, R2, RZ ;  /* 0x000000020a967210 */ /* 0x008fc80007f5e0ff */
[----:B------:R-:W-:Y:S02]  /*33c90*/  IADD3.X R151, PT, PT, R11, R0, RZ, P2, !PT ;  /* 0x000000000b977210 */ /* 0x000fe400017fe4ff */
[----:B------:R-:W3:Y:S04]  /*33ca0*/  LDL.LU.64 R10, [R1+0xc00] ;  /* 0x000c0000010a7983 */ /* 0x000ee80000300a00 */
[----:B------:R-:W3:Y:S01]  /*33cb0*/  LDL.LU.64 R24, [R1+0xbf8] ;  /* 0x000bf80001187983 */ /* 0x000ee20000300a00 */
[----:B------:R-:W-:-:S05]  /*33cc0*/  IADD3 R152, P1, PT, R22, R2, RZ ;  /* 0x0000000216987210 */ /* 0x000fca0007f3e0ff */
[----:B------:R-:W-:Y:S02]  /*33cd0*/  IMAD.X R153, R23, 0x1, R0, P1 ;  /* 0x0000000117997824 */ /* 0x000fe400008e0600 */
[----:B------:R-:W3:Y:S01]  /*33ce0*/  LDL.LU.64 R22, [R1+0xbf0] ;  /* 0x000bf00001167983 */ /* 0x000ee20000300a00 */
[----:B-----5:R-:W-:-:S05]  /*33cf0*/  IADD3 R156, P4, PT, R18, R2, RZ ;  /* 0x00000002129c7210 */ /* 0x020fca0007f9e0ff */
[----:B------:R-:W-:Y:S01]  /*33d00*/  IMAD.X R157, R19, 0x1, R0, P4 ;  /* 0x00000001139d7824 */ /* 0x000fe200020e0600 */
[-C--:B----4-:R-:W-:Y:S01]  /*33d10*/  IADD3 R158, P1, PT, R16, R2.reuse, RZ ;  /* 0x00000002109e7210 */ /* 0x090fe20007f3e0ff */
[----:B------:R-:W4:Y:S01]  /*33d20*/  LDL.LU.64 R18, [R1+0xbe8] ;  /* 0x000be80001127983 */ /* 0x000f220000300a00 */
[----:B------:R-:W-:Y:S02]  /*33d30*/  IADD3 R154, P2, PT, R20, R2, RZ ;  /* 0x00000002149a7210 */ /* 0x000fe40007f5e0ff */
[-C--:B------:R-:W-:Y:S02]  /*33d40*/  IADD3.X R159, PT, PT, R17, R0.reuse, RZ, P1, !PT ;  /* 0x00000000119f7210 */ /* 0x080fe40000ffe4ff */
        /* <DEDUP_REMOVED lines=9> */
[--C-:B------:R-:W-:Y:S02]  /*33de0*/  IMAD.X R165, R7, 0x1, R0.reuse, P4 ;  /* 0x0000000107a57824 */ /* 0x100fe400020e0600 */
[----:B------:R-:W2:Y:S01]  /*33df0*/  LDL.LU.64 R6, [R1+0xbc8] ;  /* 0x000bc80001067983 */ /* 0x000ea20000300a00 */
[-C--:B------:R-:W-:Y:S02]  /*33e00*/  IADD3 R166, P2, PT, R4, R2.reuse, RZ ;  /* 0x0000000204a67210 */ /* 0x080fe40007f5e0ff */
[----:B------:R-:W-:Y:S02]  /*33e10*/  IADD3 R168, P1, PT, R26, R2, RZ ;  /* 0x000000021aa87210 */ /* 0x000fe40007f3e0ff */
[----:B------:R-:W-:Y:S02]  /*33e20*/  IADD3.X R167, PT, PT, R5, R0, RZ, P2, !PT ;  /* 0x0000000005a77210 */ /* 0x000fe400017fe4ff */
[----:B------:R-:W2:Y:S01]  /*33e30*/  LDL.LU.64 R4, [R1+0xbc0] ;  /* 0x000bc00001047983 */ /* 0x000ea20000300a00 */
[----:B------:R-:W-:-:S03]  /*33e40*/  IMAD.X R169, R27, 0x1, R0, P1 ;  /* 0x000000011ba97824 */ /* 0x000fc600008e0600 */
[----:B------:R-:W2:Y:S04]  /*33e50*/  LDL.LU.64 R28, [R1+0xbb8] ;  /* 0x000bb800011c7983 */ /* 0x000ea80000300a00 */
[----:B------:R-:W2:Y:S01]  /*33e60*/  LDL.LU.64 R26, [R1+0xbb0] ;  /* 0x000bb000011a7983 */ /* 0x000ea20000300a00 */
[-C--:B------:R-:W-:Y:S02]  /*33e70*/  IADD3 R170, P2, PT, R30, R2.reuse, RZ ;  /* 0x000000021eaa7210 */ /* 0x080fe40007f5e0ff */
[-C--:B------:R-:W-:Y:S02]  /*33e80*/  IADD3 R178, P1, PT, R12, R2.reuse, RZ ;  /* 0x000000020cb27210 */ /* 0x080fe40007f3e0ff */
[----:B------:R-:W-:Y:S02]  /*33e90*/  IADD3 R174, P4, PT, R14, R2, RZ ;  /* 0x000000020eae7210 */ /* 0x000fe40007f9e0ff */
[----:B------:R-:W-:-:S02]  /*33ea0*/  IADD3.X R179, PT, PT, R13, R0, RZ, P1, !PT ;  /* 0x000000000db37210 */ /* 0x000fc40000ffe4ff */
[----:B------:R-:W2:Y:S01]  /*33eb0*/  LDL.LU.64 R12, [R1+0xba8] ;  /* 0x000ba800010c7983 */ /* 0x000ea20000300a00 */
[----:B------:R-:W-:Y:S01]  /*33ec0*/  IMAD.X R175, R15, 0x1, R0, P4 ;  /* 0x000000010faf7824 */ /* 0x000fe200020e0600 */
[----:B------:R-:W-:Y:S02]  /*33ed0*/  IADD3.X R171, PT, PT, R31, R0, RZ, P2, !PT ;  /* 0x000000001fab7210 */ /* 0x000fe400017fe4ff */
[----:B------:R-:W2:Y:S04]  /*33ee0*/  LDL.LU.64 R14, [R1+0xba0] ;  /* 0x000ba000010e7983 */ /* 0x000ea80000300a00 */
[----:B------:R-:W2:Y:S01]  /*33ef0*/  LDL.LU.64 R32, [R1+0xb98] ;  /* 0x000b980001207983 */ /* 0x000ea20000300a00 */
[----:B---3--:R-:W-:-:S05]  /*33f00*/  IADD3 R182, P2, PT, R10, R2, RZ ;  /* 0x000000020ab67210 */ /* 0x008fca0007f5e0ff */
[----:B------:R-:W-:Y:S02]  /*33f10*/  IMAD.X R183, R11, 0x1, R0, P2 ;  /* 0x000000010bb77824 */ /* 0x000fe400010e0600 */
[----:B------:R-:W3:Y:S01]  /*33f20*/  LDL.LU.64 R10, [R1+0xb90] ;  /* 0x000b9000010a7983 */ /* 0x000ee20000300a00 */
[----:B------:R-:W-:-:S05]  /*33f30*/  IADD3 R190, P4, PT, R22, R2, RZ ;  /* 0x0000000216be7210 */ /* 0x000fca0007f9e0ff */
[----:B------:R-:W-:Y:S02]  /*33f40*/  IMAD.X R191, R23, 0x1, R0, P4 ;  /* 0x0000000117bf7824 */ /* 0x000fe400020e0600 */
[----:B------:R-:W3:Y:S01]  /*33f50*/  LDL.LU.64 R22, [R1+0xb88] ;  /* 0x000b880001167983 */ /* 0x000ee20000300a00 */
[----:B------:R-:W-:-:S04]  /*33f60*/  IADD3 R186, P1, PT, R24, R2, RZ ;  /* 0x0000000218ba7210 */ /* 0x000fc80007f3e0ff */
[----:B------:R-:W-:Y:S02]  /*33f70*/  IADD3.X R187, PT, PT, R25, R0, RZ, P1, !PT ;  /* 0x0000000019bb7210 */ /* 0x000fe40000ffe4ff */
[----:B----4-:R-:W-:-:S04]  /*33f80*/  IADD3 R194, P2, PT, R18, R2, RZ ;  /* 0x0000000212c27210 */ /* 0x010fc80007f5e0ff */
[----:B------:R-:W-:Y:S02]  /*33f90*/  IADD3.X R195, PT, PT, R19, R0, RZ, P2, !PT ;  /* 0x0000000013c37210 */ /* 0x000fe400017fe4ff */
[----:B------:R-:W4:Y:S01]  /*33fa0*/  LDL.LU.64 R18, [R1+0xb80] ;  /* 0x000b800001127983 */ /* 0x000f220000300a00 */
[-C--:B-----5:R-:W-:Y:S02]  /*33fb0*/  IADD3 R198, P1, PT, R16, R2.reuse, RZ ;  /* 0x0000000210c67210 */ /* 0x0a0fe40007f3e0ff */
[----:B------:R-:W-:Y:S01]  /*33fc0*/  IADD3 R202, P2, PT, R20, R2, RZ ;  /* 0x0000000214ca7210 */ /* 0x000fe20007f5e0ff */
[----:B------:R-:W5:Y:S02]  /*33fd0*/  LDL.LU.64 R34, [R1+0xb78] ;  /* 0x000b780001227983 */ /* 0x000f640000300a00 */
[----:B------:R-:W-:Y:S02]  /*33fe0*/  IMAD.X R199, R17, 0x1, R0, P1 ;  /* 0x0000000111c77824 */ /* 0x000fe400008e0600 */
[----:B------:R-:W5:Y:S01]  /*33ff0*/  LDL.LU.64 R16, [R1+0xb70] ;  /* 0x000b700001107983 */ /* 0x000f620000300a00 */
[----:B------:R-:W-:-:S02]  /*34000*/  IADD3.X R203, PT, PT, R21, R0, RZ, P2, !PT ;  /* 0x0000000015cb7210 */ /* 0x000fc400017fe4ff */
[-C--:B------:R-:W-:Y:S01]  /*34010*/  IADD3 R206, P4, PT, R8, R2.reuse, RZ ;  /* 0x0000000208ce7210 */ /* 0x080fe20007f9e0ff */
[----:B------:R-:W5:Y:S04]  /*34020*/  LDL.LU.64 R20, [R1+0xb68] ;  /* 0x000b680001147983 */ /* 0x000f680000300a00 */
[----:B------:R-:W-:Y:S02]  /*34030*/  IMAD.X R207, R9, 0x1, R0, P4 ;  /* 0x0000000109cf7824 */ /* 0x000fe400020e0600 */
[----:B------:R-:W5:Y:S04]  /*34040*/  LDL.LU.64 R8, [R1+0xb60] ;  /* 0x000b600001087983 */ /* 0x000f680000300a00 */
[----:B------:R-:W5:Y:S04]  /*34050*/  LDL.LU.64 R36, [R1+0xb58] ;  /* 0x000b580001247983 */ /* 0x000f680000300a00 */
[----:B------:R-:W5:Y:S01]  /*34060*/  LDL.LU.64 R24, [R1+0xb50] ;  /* 0x000b500001187983 */ /* 0x000f620000300a00 */
[----:B--2---:R-:W-:-:S04]  /*34070*/  IADD3 R210, P1, PT, R6, R2, RZ ;  /* 0x0000000206d27210 */ /* 0x004fc80007f3e0ff */
[----:B------:R-:W-:Y:S02]  /*34080*/  IADD3.X R211, PT, PT, R7, R0, RZ, P1, !PT ;  /* 0x0000000007d37210 */ /* 0x000fe40000ffe4ff */
[----:B------:R-:W-:-:S05]  /*34090*/  IADD3 R214, P2, PT, R4, R2, RZ ;  /* 0x0000000204d67210 */ /* 0x000fca0007f5e0ff */
[----:B------:R-:W-:Y:S01]  /*340a0*/  IMAD.X R215, R5, 0x1, R0, P2 ;  /* 0x0000000105d77824 */ /* 0x000fe200010e0600 */
[-C--:B------:R-:W-:Y:S02]  /*340b0*/  IADD3 R6, P4, PT, R26, R2.reuse, RZ ;  /* 0x000000021a067210 */ /* 0x080fe40007f9e0ff */
[----:B------:R-:W-:-:S03]  /*340c0*/  IADD3 R218, P1, PT, R28, R2, RZ ;  /* 0x000000021cda7210 */ /* 0x000fc60007f3e0ff */
[----:B------:R-:W-:Y:S01]  /*340d0*/  IMAD.X R7, R27, 0x1, R0, P4 ;  /* 0x000000011b077824 */ /* 0x000fe200020e0600 */
[----:B------:R-:W-:-:S04]  /*340e0*/  IADD3.X R219, PT, PT, R29, R0, RZ, P1, !PT ;  /* 0x000000001ddb7210 */ /* 0x000fc80000ffe4ff */
[----:B------:R1:W-:Y:S01]  /*340f0*/  STL.64 [R1+0x30], R6 ;  /* 0x0000300601007387 */ /* 0x0003e20000100a00 */
[----:B------:R-:W-:-:S04]  /*34100*/  IADD3 R4, P2, PT, R12, R2, RZ ;  /* 0x000000020c047210 */ /* 0x000fc80007f5e0ff */
[----:B------:R-:W-:Y:S02]  /*34110*/  IADD3.X R5, PT, PT, R13, R0, RZ, P2, !PT ;  /* 0x000000000d057210 */ /* 0x000fe400017fe4ff */
[----:B-1----:R-:W-:Y:S01]  /*34120*/  IADD3 R6, P1, PT, R14, R2, RZ ;  /* 0x000000020e067210 */ /* 0x002fe20007f3e0ff */
[----:B------:R-:W2:Y:S04]  /*34130*/  LDL.LU.64 R12, [R1+0xb48] ;  /* 0x000b4800010c7983 */ /* 0x000ea80000300a00 */
[----:B------:R3:W-:Y:S01]  /*34140*/  STL.64 [R1+0x40], R4 ;  /* 0x0000400401007387 */ /* 0x0007e20000100a00 */
[----:B------:R-:W-:-:S03]  /*34150*/  IMAD.X R7, R15, 0x1, R0, P1 ;  /* 0x000000010f077824 */ /* 0x000fc600008e0600 */
[----:B------:R-:W2:Y:S04]  /*34160*/  LDL.LU.64 R30, [R1+0xb40] ;  /* 0x000b4000011e7983 */ /* 0x000ea80000300a00 */
[----:B------:R-:W2:Y:S01]  /*34170*/  LDL.LU.64 R28, [R1+0xb38] ;  /* 0x000b3800011c7983 */ /* 0x000ea20000300a00 */
[-C--:B------:R-:W-:Y:S02]  /*34180*/  IADD3 R26, P2, PT, R32, R2.reuse, RZ ;  /* 0x00000002201a7210 */ /* 0x080fe40007f5e0ff */
[----:B---3--:R-:W-:Y:S01]  /*34190*/  IADD3 R4, P4, PT, R10, R2, RZ ;  /* 0x000000020a047210 */ /* 0x008fe20007f9e0ff */
[----:B------:R-:W3:Y:S04]  /*341a0*/  LDL.LU.64 R14, [R1+0xb30] ;  /* 0x000b3000010e7983 */ /* 0x000ee80000300a00 */
[----:B------:R1:W-:Y:S01]  /*341b0*/  STL.64 [R1+0x50], R6 ;  /* 0x0000500601007387 */ /* 0x0003e20000100a00 */
[----:B------:R-:W-:Y:S01]  /*341c0*/  IMAD.X R5, R11, 0x1, R0, P4 ;  /* 0x000000010b057824 */ /* 0x000fe200020e0600 */
[----:B------:R-:W-:-:S02]  /*341d0*/  IADD3.X R27, PT, PT, R33, R0, RZ, P2, !PT ;  /* 0x00000000211b7210 */ /* 0x000fc400017fe4ff */
[----:B------:R-:W3:Y:S01]  /*341e0*/  LDL.LU.64 R10, [R1+0xb28] ;  /* 0x000b2800010a7983 */ /* 0x000ee20000300a00 */
[----:B-1----:R-:W-:-:S03]  /*341f0*/  IADD3 R6, P1, PT, R22, R2, RZ ;  /* 0x0000000216067210 */ /* 0x002fc60007f3e0ff */
[----:B------:R-:W-:Y:S01]  /*34200*/  STL.64 [R1+0x70], R4 ;  /* 0x0000700401007387 */ /* 0x000fe20000100a00 */
[----:B------:R-:W-:-:S03]  /*34210*/  IADD3.X R7, PT, PT, R23, R0, RZ, P1, !PT ;  /* 0x0000000017077210 */ /* 0x000fc60000ffe4ff */
[----:B------:R1:W-:Y:S04]  /*34220*/  STL.64 [R1+0x60], R26 ;  /* 0x0000601a01007387 */ /* 0x0003e80000100a00 */
[----:B------:R5:W-:Y:S04]  /*34230*/  STL.64 [R1+0x80], R6 ;  /* 0x0000800601007387 */ /* 0x000be80000100a00 */
[----:B-1----:R-:W3:Y:S04]  /*34240*/  LDL.LU.64 R26, [R1+0xb20] ;  /* 0x000b2000011a7983 */ /* 0x002ee80000300a00 */
[----:B------:R-:W3:Y:S01]  /*34250*/  LDL.LU.64 R22, [R1+0xb18] ;  /* 0x000b180001167983 */ /* 0x000ee20000300a00 */
[----:B----4-:R-:W-:-:S05]  /*34260*/  IADD3 R4, P2, PT, R18, R2, RZ ;  /* 0x0000000212047210 */ /* 0x010fca0007f5e0ff */
[----:B------:R-:W-:Y:S01]  /*34270*/  IMAD.X R5, R19, 0x1, R0, P2 ;  /* 0x0000000113057824 */ /* 0x000fe200010e0600 */
[-C--:B-----5:R-:W-:Y:S01]  /*34280*/  IADD3 R6, P4, PT, R16, R2.reuse, RZ ;  /* 0x0000000210067210 */ /* 0x0a0fe20007f9e0ff */
[----:B------:R-:W4:Y:S01]  /*34290*/  LDL.LU.64 R18, [R1+0xb10] ;  /* 0x000b100001127983 */ /* 0x000f220000300a00 */
[----:B------:R-:W-:-:S03]  /*342a0*/  IADD3 R32, P1, PT, R34, R2, RZ ;  /* 0x0000000222207210 */ /* 0x000fc60007f3e0ff */
[----:B------:R1:W-:Y:S01]  /*342b0*/  STL.64 [R1+0x90], R4 ;  /* 0x0000900401007387 */ /* 0x0003e20000100a00 */
[----:B------:R-:W-:Y:S01]  /*342c0*/  IMAD.X R7, R17, 0x1, R0, P4 ;  /* 0x0000000111077824 */ /* 0x000fe200020e0600 */
[----:B------:R-:W-:Y:S02]  /*342d0*/  IADD3.X R33, PT, PT, R35, R0, RZ, P1, !PT ;  /* 0x0000000023217210 */ /* 0x000fe40000ffe4ff */
[----:B------:R-:W5:Y:S01]  /*342e0*/  LDL.LU.64 R16, [R1+0xb08] ;  /* 0x000b080001107983 */ /* 0x000f620000300a00 */
[----:B-1----:R-:W-:-:S03]  /*342f0*/  IADD3 R4, P2, PT, R20, R2, RZ ;  /* 0x0000000214047210 */ /* 0x002fc60007f5e0ff */
[----:B------:R1:W-:Y:S01]  /*34300*/  STL.64 [R1+0xb0], R6 ;  /* 0x0000b00601007387 */ /* 0x0003e20000100a00 */
[----:B------:R-:W-:-:S03]  /*34310*/  IADD3.X R5, PT, PT, R21, R0, RZ, P2, !PT ;  /* 0x0000000015057210 */ /* 0x000fc600017fe4ff */
[----:B------:R1:W-:Y:S04]  /*34320*/  STL.64 [R1+0xa0], R32 ;  /* 0x0000a02001007387 */ /* 0x0003e80000100a00 */
[----:B------:R1:W-:Y:S02]  /*34330*/  STL.64 [R1+0xc0], R4 ;  /* 0x0000c00401007387 */ /* 0x0003e40000100a00 */
[-C--:B-1----:R-:W-:Y:S02]  /*34340*/  IADD3 R6, P1, PT, R8, R2.reuse, RZ ;  /* 0x0000000208067210 */ /* 0x082fe40007f3e0ff */
[----:B------:R-:W5:Y:S03]  /*34350*/  LDL.LU.64 R32, [R1+0xb00] ;  /* 0x000b000001207983 */ /* 0x000f660000300a00 */
[----:B------:R-:W-:Y:S01]  /*34360*/  IMAD.X R7, R9, 0x1, R0, P1 ;  /* 0x0000000109077824 */ /* 0x000fe200008e0600 */
[-C--:B------:R-:W-:Y:S01]  /*34370*/  IADD3 R4, P4, PT, R24, R2.reuse, RZ ;  /* 0x0000000218047210 */ /* 0x080fe20007f9e0ff */
[----:B------:R-:W5:Y:S01]  /*34380*/  LDL.LU.64 R20, [R1+0xaf8] ;  /* 0x000af80001147983 */ /* 0x000f620000300a00 */
[----:B------:R-:W-:-:S03]  /*34390*/  IADD3 R34, P2, PT, R36, R2, RZ ;  /* 0x0000000224227210 */ /* 0x000fc60007f5e0ff */
[----:B------:R-:W-:Y:S01]  /*343a0*/  IMAD.X R5, R25, 0x1, R0, P4 ;  /* 0x0000000119057824 */ /* 0x000fe200020e0600 */
[----:B------:R-:W5:Y:S01]  /*343b0*/  LDL.LU.64 R8, [R1+0xaf0] ;  /* 0x000af00001087983 */ /* 0x000f620000300a00 */
[----:B------:R-:W-:-:S03]  /*343c0*/  IADD3.X R35, PT, PT, R37, R0, RZ, P2, !PT ;  /* 0x0000000025237210 */ /* 0x000fc600017fe4ff */
[----:B------:R2:W-:Y:S04]  /*343d0*/  STL.64 [R1+0xd0], R6 ;  /* 0x0000d00601007387 */ /* 0x0005e80000100a00 */
[----:B------:R-:W5:Y:S04]  /*343e0*/  LDL.LU.64 R24, [R1+0xae8] ;  /* 0x000ae80001187983 */ /* 0x000f680000300a00 */
[----:B------:R1:W-:Y:S04]  /*343f0*/  STL.64 [R1+0xf0], R4 ;  /* 0x0000f00401007387 */ /* 0x0003e80000100a00 */
[----:B------:R-:W-:Y:S01]  /*34400*/  STL.64 [R1+0xe0], R34 ;  /* 0x0000e02201007387 */ /* 0x000fe20000100a00 */
[----:B--2---:R-:W-:-:S04]  /*34410*/  IADD3 R6, P1, PT, R12, R2, RZ ;  /* 0x000000020c067210 */ /* 0x004fc80007f3e0ff */
[----:B------:R-:W-:Y:S02]  /*34420*/  IADD3.X R7, PT, PT, R13, R0, RZ, P1, !PT ;  /* 0x000000000d077210 */ /* 0x000fe40000ffe4ff */
[----:B-1----:R-:W-:-:S03]  /*34430*/  IADD3 R4, P2, PT, R30, R2, RZ ;  /* 0x000000021e047210 */ /* 0x002fc60007f5e0ff */
[----:B------:R3:W-:Y:S01]  /*34440*/  STL.64 [R1+0x100], R6 ;  /* 0x0001000601007387 */ /* 0x0007e20000100a00 */
[----:B------:R-:W-:Y:S01]  /*34450*/  IADD3 R12, P1, PT, R28, R2, RZ ;  /* 0x000000021c0c7210 */ /* 0x000fe20007f3e0ff */
[--C-:B------:R-:W-:Y:S02]  /*34460*/  IMAD.X R5, R31, 0x1, R0.reuse, P2 ;  /* 0x000000011f057824 */ /* 0x100fe400010e0600 */
[----:B------:R-:W2:Y:S01]  /*34470*/  LDL.LU.64 R30, [R1+0xae0] ;  /* 0x000ae000011e7983 */ /* 0x000ea20000300a00 */
[----:B------:R-:W-:Y:S02]  /*34480*/  IADD3.X R13, PT, PT, R29, R0, RZ, P1, !PT ;  /* 0x000000001d0d7210 */ /* 0x000fe40000ffe4ff */
[----:B---3--:R-:W-:Y:S01]  /*34490*/  IADD3 R6, P4, PT, R14, R2, RZ ;  /* 0x000000020e067210 */ /* 0x008fe20007f9e0ff */
[----:B------:R1:W-:Y:S04]  /*344a0*/  STL.64 [R1+0x110], R4 ;  /* 0x0001100401007387 */ /* 0x0003e80000100a00 */
[----:B------:R-:W3:Y:S01]  /*344b0*/  LDL.LU.64 R28, [R1+0xad8] ;  /* 0x000ad800011c7983 */ /* 0x000ee20000300a00 */
[----:B------:R-:W-:-:S03]  /*344c0*/  IMAD.X R7, R15, 0x1, R0, P4 ;  /* 0x000000010f077824 */ /* 0x000fc600020e0600 */
[----:B------:R1:W-:Y:S02]  /*344d0*/  STL.64 [R1+0x120], R12 ;  /* 0x0001200c01007387 */ /* 0x0003e40000100a00 */
[----:B-1----:R-:W-:Y:S02]  /*344e0*/  IADD3 R4, P2, PT, R10, R2, RZ ;  /* 0x000000020a047210 */ /* 0x002fe40007f5e0ff */
[----:B------:R-:W3:Y:S02]  /*344f0*/  LDL.LU.64 R12, [R1+0xad0] ;  /* 0x000ad000010c7983 */ /* 0x000ee40000300a00 */
[----:B------:R-:W-:Y:S02]  /*34500*/  IADD3.X R5, PT, PT, R11, R0, RZ, P2, !PT ;  /* 0x000000000b057210 */ /* 0x000fe400017fe4ff */
[----:B------:R-:W3:Y:S04]  /*34510*/  LDL.LU.64 R14, [R1+0xac8] ;  /* 0x000ac800010e7983 */ /* 0x000ee80000300a00 */
[----:B------:R1:W-:Y:S04]  /*34520*/  STL.64 [R1+0x130], R6 ;  /* 0x0001300601007387 */ /* 0x0003e80000100a00 */
[----:B------:R-:W-:Y:S01]  /*34530*/  STL.64 [R1+0x140], R4 ;  /* 0x0001400401007387 */ /* 0x000fe20000100a00 */
[----:B-1----:R-:W-:-:S02]  /*34540*/  IADD3 R6, P1, PT, R26, R2, RZ ;  /* 0x000000021a067210 */ /* 0x002fc40007f3e0ff */
[----:B------:R-:W-:-:S03]  /*34550*/  IADD3 R10, P2, PT, R22, R2, RZ ;  /* 0x00000002160a7210 */ /* 0x000fc60007f5e0ff */
[----:B------:R-:W-:Y:S02]  /*34560*/  IMAD.X R7, R27, 0x1, R0, P1 ;  /* 0x000000011b077824 */ /* 0x000fe400008e0600 */
[----:B------:R-:W3:Y:S01]  /*34570*/  LDL.LU.64 R26, [R1+0xac0] ;  /* 0x000ac000011a7983 */ /* 0x000ee20000300a00 */
[----:B------:R-:W-:-:S03]  /*34580*/  IADD3.X R11, PT, PT, R23, R0, RZ, P2, !PT ;  /* 0x00000000170b7210 */ /* 0x000fc600017fe4ff */
[----:B------:R-:W-:Y:S04]  /*34590*/  STL.64 [R1+0x350], R6 ;  /* 0x0003500601007387 */ /* 0x000fe80000100a00 */
[----:B------:R-:W3:Y:S04]  /*345a0*/  LDL.LU.64 R22, [R1+0xab8] ;  /* 0x000ab80001167983 */ /* 0x000ee80000300a00 */
[----:B------:R1:W-:Y:S04]  /*345b0*/  STL.64 [R1+0x358], R10 ;  /* 0x0003580a01007387 */ /* 0x0003e80000100a00 */
[----:B-1----:R-:W3:Y:S01]  /*345c0*/  LDL.LU.64 R10, [R1+0xab0] ;  /* 0x000ab000010a7983 */ /* 0x002ee20000300a00 */
[----:B----4-:R-:W-:-:S02]  /*345d0*/  IADD3 R4, P4, PT, R18, R2, RZ ;  /* 0x0000000212047210 */ /* 0x010fc40007f9e0ff */
[----:B-----5:R-:W-:-:S03]  /*345e0*/  IADD3 R6, P1, PT, R16, R2, RZ ;  /* 0x0000000210067210 */ /* 0x020fc60007f3e0ff */
[----:B------:R-:W-:Y:S01]  /*345f0*/  IMAD.X R5, R19, 0x1, R0, P4 ;  /* 0x0000000113057824 */ /* 0x000fe200020e0600 */
[----:B------:R-:W-:Y:S01]  /*34600*/  IADD3.X R7, PT, PT, R17, R0, RZ, P1, !PT ;  /* 0x0000000011077210 */ /* 0x000fe20000ffe4ff */
[----:B------:R-:W4:Y:S04]  /*34610*/  LDL.LU.64 R18, [R1+0xaa8] ;  /* 0x000aa80001127983 */ /* 0x000f280000300a00 */
[----:B------:R1:W-:Y:S01]  /*34620*/  STL.64 [R1+0x360], R4 ;  /* 0x0003600401007387 */ /* 0x0003e20000100a00 */
[----:B------:R-:W-:-:S03]  /*34630*/  IADD3 R16, P1, PT, R20, R2, RZ ;  /* 0x0000000214107210 */ /* 0x000fc60007f3e0ff */
[----:B------:R5:W-:Y:S01]  /*34640*/  STL.64 [R1+0x368], R6 ;  /* 0x0003680601007387 */ /* 0x000be20000100a00 */
[----:B------:R-:W-:-:S03]  /*34650*/  IADD3.X R17, PT, PT, R21, R0, RZ, P1, !PT ;  /* 0x0000000015117210 */ /* 0x000fc60000ffe4ff */
[----:B------:R-:W4:Y:S01]  /*34660*/  LDL.LU.64 R34, [R1+0xaa0] ;  /* 0x000aa00001227983 */ /* 0x000f220000300a00 */
[-C--:B-1----:R-:W-:Y:S02]  /*34670*/  IADD3 R4, P2, PT, R32, R2.reuse, RZ ;  /* 0x0000000220047210 */ /* 0x082fe40007f5e0ff */
[----:B-----5:R-:W-:-:S03]  /*34680*/  IADD3 R6, P4, PT, R8, R2, RZ ;  /* 0x0000000208067210 */ /* 0x020fc60007f9e0ff */
[--C-:B------:R-:W-:Y:S02]  /*34690*/  IMAD.X R5, R33, 0x1, R0.reuse, P2 ;  /* 0x0000000121057824 */ /* 0x100fe400010e0600 */
[----:B------:R-:W-:-:S03]  /*346a0*/  IMAD.X R7, R9, 0x1, R0, P4 ;  /* 0x0000000109077824 */ /* 0x000fc600020e0600 */
[----:B------:R1:W-:Y:S04]  /*346b0*/  STL.64 [R1+0x370], R4 ;  /* 0x0003700401007387 */ /* 0x0003e80000100a00 */
[----:B------:R-:W5:Y:S04]  /*346c0*/  LDL.LU.64 R20, [R1+0xa98] ;  /* 0x000a980001147983 */ /* 0x000f680000300a00 */
[----:B------:R1:W-:Y:S02]  /*346d0*/  STL.64 [R1+0x378], R16 ;  /* 0x0003781001007387 */ /* 0x0003e40000100a00 */
[----:B-1----:R-:W-:-:S04]  /*346e0*/  IADD3 R4, P2, PT, R24, R2, RZ ;  /* 0x0000000218047210 */ /* 0x002fc80007f5e0ff */
[----:B------:R-:W-:Y:S01]  /*346f0*/  IADD3.X R5, PT, PT, R25, R0, RZ, P2, !PT ;  /* 0x0000000019057210 */ /* 0x000fe200017fe4ff */
[----:B------:R-:W5:Y:S04]  /*34700*/  LDL.LU.64 R16, [R1+0xa90] ;  /* 0x000a900001107983 */ /* 0x000f680000300a00 */
[----:B------:R-:W5:Y:S04]  /*34710*/  LDL.LU.64 R8, [R1+0xa88] ;  /* 0x000a880001087983 */ /* 0x000f680000300a00 */
[----:B------:R2:W-:Y:S04]  /*34720*/  STL.64 [R1+0x380], R6 ;  /* 0x0003800601007387 */ /* 0x0005e80000100a00 */
[----:B------:R-:W5:Y:S04]  /*34730*/  LDL.LU.64 R32, [R1+0xa80] ;  /* 0x000a800001207983 */ /* 0x000f680000300a00 */
[----:B------:R1:W-:Y:S01]  /*34740*/  STL.64 [R1+0x390], R4 ;  /* 0x0003900401007387 */ /* 0x0003e20000100a00 */
[----:B--2---:R-:W-:-:S05]  /*34750*/  IADD3 R6, P1, PT, R30, R2, RZ ;  /* 0x000000021e067210 */ /* 0x004fca0007f3e0ff */
[----:B------:R-:W-:Y:S01]  /*34760*/  IMAD.X R7, R31, 0x1, R0, P1 ;  /* 0x000000011f077824 */ /* 0x000fe200008e0600 */
[----:B---3--:R-:W-:-:S04]  /*34770*/  IADD3 R24, P2, PT, R28, R2, RZ ;  /* 0x000000021c187210 */ /* 0x008fc80007f5e0ff */
[----:B------:R2:W-:Y:S01]  /*34780*/  STL.64 [R1+0x398], R6 ;  /* 0x0003980601007387 */ /* 0x0005e20000100a00 */
[----:B------:R-:W-:-:S03]  /*34790*/  IADD3.X R25, PT, PT, R29, R0, RZ, P2, !PT ;  /* 0x000000001d197210 */ /* 0x000fc600017fe4ff */
[----:B------:R-:W3:Y:S01]  /*347a0*/  LDL.LU.64 R28, [R1+0xa78] ;  /* 0x000a7800011c7983 */ /* 0x000ee20000300a00 */
[----:B-1----:R-:W-:-:S03]  /*347b0*/  IADD3 R4, P4, PT, R12, R2, RZ ;  /* 0x000000020c047210 */ /* 0x002fc60007f9e0ff */
[----:B------:R1:W-:Y:S02]  /*347c0*/  STL.64 [R1+0x3a0], R24 ;  /* 0x0003a01801007387 */ /* 0x0003e40000100a00 */
[----:B------:R-:W-:Y:S01]  /*347d0*/  IMAD.X R5, R13, 0x1, R0, P4 ;  /* 0x000000010d057824 */ /* 0x000fe200020e0600 */
[----:B--2---:R-:W-:Y:S01]  /*347e0*/  IADD3 R6, P1, PT, R14, R2, RZ ;  /* 0x000000020e067210 */ /* 0x004fe20007f3e0ff */
[----:B-1----:R-:W2:Y:S04]  /*347f0*/  LDL.LU.64 R24, [R1+0xa70] ;  /* 0x000a700001187983 */ /* 0x002ea80000300a00 */
[----:B------:R-:W2:Y:S04]  /*34800*/  LDL.LU.64 R12, [R1+0xa68] ;  /* 0x000a6800010c7983 */ /* 0x000ea80000300a00 */
[----:B------:R1:W-:Y:S01]  /*34810*/  STL.64 [R1+0x3a8], R4 ;  /* 0x0003a80401007387 */ /* 0x0003e20000100a00 */
[----:B------:R-:W-:-:S03]  /*34820*/  IADD3.X R7, PT, PT, R15, R0, RZ, P1, !PT ;  /* 0x000000000f077210 */ /* 0x000fc60000ffe4ff */
[----:B------:R-:W2:Y:S01]  /*34830*/  LDL.LU.64 R30, [R1+0xa60] ;  /* 0x000a6000011e7983 */ /* 0x000ea20000300a00 */
[-C--:B-1----:R-:W-:Y:S02]  /*34840*/  IADD3 R4, P2, PT, R26, R2.reuse, RZ ;  /* 0x000000021a047210 */ /* 0x082fe40007f5e0ff */
[----:B------:R-:W-:-:S03]  /*34850*/  IADD3 R14, P1, PT, R22, R2, RZ ;  /* 0x00000002160e7210 */ /* 0x000fc60007f3e0ff */
[----:B------:R-:W-:Y:S01]  /*34860*/  IMAD.X R5, R27, 0x1, R0, P2 ;  /* 0x000000011b057824 */ /* 0x000fe200010e0600 */
[----:B------:R1:W-:Y:S01]  /*34870*/  STL.64 [R1+0x3b8], R6 ;  /* 0x0003b80601007387 */ /* 0x0003e20000100a00 */
[----:B------:R-:W-:-:S03]  /*34880*/  IADD3.X R15, PT, PT, R23, R0, RZ, P1, !PT ;  /* 0x00000000170f7210 */ /* 0x000fc60000ffe4ff */
[----:B------:R-:W-:Y:S04]  /*34890*/  STL.64 [R1+0x3c0], R4 ;  /* 0x0003c00401007387 */ /* 0x000fe80000100a00 */
[----:B------:R-:W2:Y:S04]  /*348a0*/  LDL.LU.64 R26, [R1+0xa58] ;  /* 0x000a5800011a7983 */ /* 0x000ea80000300a00 */
[----:B------:R4:W-:Y:S01]  /*348b0*/  STL.64 [R1+0x3d0], R14 ;  /* 0x0003d00e01007387 */ /* 0x0009e20000100a00 */
[----:B-1----:R-:W-:-:S03]  /*348c0*/  IADD3 R6, P4, PT, R10, R2, RZ ;  /* 0x000000020a067210 */ /* 0x002fc60007f9e0ff */
[----:B----4-:R-:W4:Y:S02]  /*348d0*/  LDL.LU.64 R14, [R1+0xa50] ;  /* 0x000a5000010e7983 */ /* 0x010f240000300a00 */
[----:B------:R-:W-:Y:S02]  /*348e0*/  IMAD.X R7, R11, 0x1, R0, P4 ;  /* 0x000000010b077824 */ /* 0x000fe400020e0600 */
[----:B------:R-:W4:Y:S01]  /*348f0*/  LDL.LU.64 R10, [R1+0xa48] ;  /* 0x000a4800010a7983 */ /* 0x000f220000300a00 */
[----:B------:R-:W-:-:S03]  /*34900*/  IADD3 R4, P2, PT, R18, R2, RZ ;  /* 0x0000000212047210 */ /* 0x000fc60007f5e0ff */
[----:B------:R1:W-:Y:S01]  /*34910*/  STL.64 [R1+0x3e0], R6 ;  /* 0x0003e00601007387 */ /* 0x0003e20000100a00 */
[----:B------:R-:W-:-:S03]  /*34920*/  IADD3.X R5, PT, PT, R19, R0, RZ, P2, !PT ;  /* 0x0000000013057210 */ /* 0x000fc600017fe4ff */
[----:B------:R-:W4:Y:S04]  /*34930*/  LDL.LU.64 R22, [R1+0xa40] ;  /* 0x000a400001167983 */ /* 0x000f280000300a00 */
[----:B------:R5:W-:Y:S01]  /*34940*/  STL.64 [R1+0x3e8], R4 ;  /* 0x0003e80401007387 */ /* 0x000be20000100a00 */
[-C--:B-1----:R-:W-:Y:S02]  /*34950*/  IADD3 R6, P1, PT, R34, R2.reuse, RZ ;  /* 0x0000000222067210 */ /* 0x082fe40007f3e0ff */
[----:B-----5:R-:W-:-:S03]  /*34960*/  IADD3 R18, P2, PT, R20, R2, RZ ;  /* 0x0000000214127210 */ /* 0x020fc60007f5e0ff */
[----:B------:R-:W-:Y:S01]  /*34970*/  IMAD.X R7, R35, 0x1, R0, P1 ;  /* 0x0000000123077824 */ /* 0x000fe200008e0600 */
[----:B------:R-:W-:-:S04]  /*34980*/  IADD3.X R19, PT, PT, R21, R0, RZ, P2, !PT ;  /* 0x0000000015137210 */ /* 0x000fc800017fe4ff */
[----:B------:R1:W-:Y:S04]  /*34990*/  STL.64 [R1+0x408], R6 ;  /* 0x0004080601007387 */ /* 0x0003e80000100a00 */
[----:B------:R-:W5:Y:S01]  /*349a0*/  LDL.LU.64 R34, [R1+0xa38] ;  /* 0x000a380001227983 */ /* 0x000f620000300a00 */
[----:B------:R-:W-:-:S03]  /*349b0*/  IADD3 R4, P4, PT, R16, R2, RZ ;  /* 0x0000000210047210 */ /* 0x000fc60007f9e0ff */
[----:B------:R1:W-:Y:S02]  /*349c0*/  STL.64 [R1+0x418], R18 ;  /* 0x0004181201007387 */ /* 0x0003e40000100a00 */
[----:B------:R-:W-:Y:S01]  /*349d0*/  IMAD.X R5, R17, 0x1, R0, P4 ;  /* 0x0000000111057824 */ /* 0x000fe200020e0600 */
[----:B-1----:R-:W-:-:S04]  /*349e0*/  IADD3 R6, P1, PT, R8, R2, RZ ;  /* 0x0000000208067210 */ /* 0x002fc80007f3e0ff */
[----:B------:R-:W-:Y:S01]  /*349f0*/  IADD3.X R7, PT, PT, R9, R0, RZ, P1, !PT ;  /* 0x0000000009077210 */ /* 0x000fe20000ffe4ff */
[----:B------:R-:W5:Y:S04]  /*34a00*/  LDL.LU.64 R18, [R1+0xa30] ;  /* 0x000a300001127983 */ /* 0x000f680000300a00 */
[----:B------:R1:W-:Y:S04]  /*34a10*/  STL.64 [R1+0x420], R4 ;  /* 0x0004200401007387 */ /* 0x0003e80000100a00 */
[----:B------:R-:W5:Y:S04]  /*34a20*/  LDL.LU.64 R8, [R1+0xa28] ;  /* 0x000a280001087983 */ /* 0x000f680000300a00 */
[----:B------:R-:W5:Y:S01]  /*34a30*/  LDL.LU.64 R20, [R1+0xa20] ;  /* 0x000a200001147983 */ /* 0x000f620000300a00 */
[----:B-1----:R-:W-:-:S03]  /*34a40*/  IADD3 R4, P2, PT, R32, R2, RZ ;  /* 0x0000000220047210 */ /* 0x002fc60007f5e0ff */
[----:B------:R-:W-:Y:S02]  /*34a50*/  STL.64 [R1+0x428], R6 ;  /* 0x0004280601007387 */ /* 0x000fe40000100a00 */
[----:B------:R-:W-:-:S05]  /*34a60*/  IMAD.X R5, R33, 0x1, R0, P2 ;  /* 0x0000000121057824 */ /* 0x000fca00010e0600 */
[----:B------:R-:W-:Y:S04]  /*34a70*/  STL.64 [R1+0x438], R4 ;  /* 0x0004380401007387 */ /* 0x000fe80000100a00 */
[----:B------:R-:W5:Y:S01]  /*34a80*/  LDL.LU.64 R32, [R1+0xa18] ;  /* 0x000a180001207983 */ /* 0x000f620000300a00 */
[----:B---3--:R-:W-:-:S04]  /*34a90*/  IADD3 R16, P1, PT, R28, R2, RZ ;  /* 0x000000021c107210 */ /* 0x008fc80007f3e0ff */
[----:B------:R-:W-:-:S05]  /*34aa0*/  IADD3.X R17, PT, PT, R29, R0, RZ, P1, !PT ;  /* 0x000000001d117210 */ /* 0x000fca0000ffe4ff */
[----:B------:R1:W-:Y:S04]  /*34ab0*/  STL.64 [R1+0x450], R16 ;  /* 0x0004501001007387 */ /* 0x0003e80000100a00 */
[----:B-1----:R-:W3:Y:S01]  /*34ac0*/  LDL.LU.64 R16, [R1+0xa10] ;  /* 0x000a100001107983 */ /* 0x002ee20000300a00 */
[----:B--2---:R-:W-:-:S05]  /*34ad0*/  IADD3 R6, P4, PT, R24, R2, RZ ;  /* 0x0000000218067210 */ /* 0x004fca0007f9e0ff */
[----:B------:R-:W-:Y:S01]  /*34ae0*/  IMAD.X R7, R25, 0x1, R0, P4 ;  /* 0x0000000119077824 */ /* 0x000fe200020e0600 */
[----:B------:R-:W-:-:S04]  /*34af0*/  IADD3 R4, P2, PT, R12, R2, RZ ;  /* 0x000000020c047210 */ /* 0x000fc80007f5e0ff */
[----:B------:R1:W-:Y:S01]  /*34b00*/  STL.64 [R1+0x458], R6 ;  /* 0x0004580601007387 */ /* 0x0003e20000100a00 */
[----:B------:R-:W-:-:S03]  /*34b10*/  IADD3.X R5, PT, PT, R13, R0, RZ, P2, !PT ;  /* 0x000000000d057210 */ /* 0x000fc600017fe4ff */
[----:B------:R-:W2:Y:S04]  /*34b20*/  LDL.LU.64 R12, [R1+0xa08] ;  /* 0x000a0800010c7983 */ /* 0x000ea80000300a00 */
[----:B------:R-:W2:Y:S01]  /*34b30*/  LDL.LU.64 R28, [R1+0xa00] ;  /* 0x000a0000011c7983 */ /* 0x000ea20000300a00 */
[----:B-1----:R-:W-:-:S03]  /*34b40*/  IADD3 R6, P1, PT, R30, R2, RZ ;  /* 0x000000021e067210 */ /* 0x002fc60007f3e0ff */
[----:B------:R4:W-:Y:S02]  /*34b50*/  STL.64 [R1+0x468], R4 ;  /* 0x0004680401007387 */ /* 0x0009e40000100a00 */
[----:B------:R-:W-:Y:S01]  /*34b60*/  IMAD.X R7, R31, 0x1, R0, P1 ;  /* 0x000000011f077824 */ /* 0x000fe200008e0600 */
[----:B------:R-:W-:-:S04]  /*34b70*/  IADD3 R24, P2, PT, R26, R2, RZ ;  /* 0x000000021a187210 */ /* 0x000fc80007f5e0ff */
[----:B------:R-:W-:Y:S01]  /*34b80*/  STL.64 [R1+0x470], R6 ;  /* 0x0004700601007387 */ /* 0x000fe20000100a00 */
[----:B------:R-:W-:-:S03]  /*34b90*/  IADD3.X R25, PT, PT, R27, R0, RZ, P2, !PT ;  /* 0x000000001b197210 */ /* 0x000fc600017fe4ff */
[----:B------:R-:W2:Y:S04]  /*34ba0*/  LDL.LU.64 R30, [R1+0x9f8] ;  /* 0x0009f800011e7983 */ /* 0x000ea80000300a00 */
[----:B------:R1:W-:Y:S01]  /*34bb0*/  STL.64 [R1+0x478], R24 ;  /* 0x0004781801007387 */ /* 0x0003e20000100a00 */
[----:B----4-:R-:W-:-:S03]  /*34bc0*/  IADD3 R4, P4, PT, R14, R2, RZ ;  /* 0x000000020e047210 */ /* 0x010fc60007f9e0ff */
[----:B-1----:R-:W4:Y:S02]  /*34bd0*/  LDL.LU.64 R24, [R1+0x9f0] ;  /* 0x0009f00001187983 */ /* 0x002f240000300a00 */
[----:B------:R-:W-:Y:S01]  /*34be0*/  IMAD.X R5, R15, 0x1, R0, P4 ;  /* 0x000000010f057824 */ /* 0x000fe200020e0600 */
[----:B------:R-:W-:-:S04]  /*34bf0*/  IADD3 R6, P1, PT, R10, R2, RZ ;  /* 0x000000020a067210 */ /* 0x000fc80007f3e0ff */
[----:B------:R1:W-:Y:S04]  /*34c00*/  STL.64 [R1+0x488], R4 ;  /* 0x0004880401007387 */ /* 0x0003e80000100a00 */
[----:B------:R-:W4:Y:S01]  /*34c10*/  LDL.LU.64 R14, [R1+0x9e8] ;  /* 0x0009e800010e7983 */ /* 0x000f220000300a00 */
[----:B------:R-:W-:-:S03]  /*34c20*/  IADD3.X R7, PT, PT, R11, R0, RZ, P1, !PT ;  /* 0x000000000b077210 */ /* 0x000fc60000ffe4ff */
[----:B------:R-:W4:Y:S01]  /*34c30*/  LDL.LU.64 R10, [R1+0x9e0] ;  /* 0x0009e000010a7983 */ /* 0x000f220000300a00 */
[----:B-1----:R-:W-:-:S03]  /*34c40*/  IADD3 R4, P2, PT, R22, R2, RZ ;  /* 0x0000000216047210 */ /* 0x002fc60007f5e0ff */
[----:B------:R1:W-:Y:S02]  /*34c50*/  STL.64 [R1+0x490], R6 ;  /* 0x0004900601007387 */ /* 0x0003e40000100a00 */
[----:B------:R-:W-:Y:S02]  /*34c60*/  IMAD.X R5, R23, 0x1, R0, P2 ;  /* 0x0000000117057824 */ /* 0x000fe400010e0600 */
[----:B------:R-:W4:Y:S04]  /*34c70*/  LDL.LU.64 R36, [R1+0x9d8] ;  /* 0x0009d80001247983 */ /* 0x000f280000300a00 */
[----:B------:R-:W4:Y:S01]  /*34c80*/  LDL.LU.64 R22, [R1+0x9d0] ;  /* 0x0009d00001167983 */ /* 0x000f220000300a00 */
[----:B-----5:R-:W-:-:S03]  /*34c90*/  IADD3 R26, P1, PT, R34, R2, RZ ;  /* 0x00000002221a7210 */ /* 0x020fc60007f3e0ff */
[----:B------:R5:W-:Y:S01]  /*34ca0*/  STL.64 [R1+0x4a0], R4 ;  /* 0x0004a00401007387 */ /* 0x000be20000100a00 */
[----:B------:R-:W-:Y:S02]  /*34cb0*/  IADD3.X R27, PT, PT, R35, R0, RZ, P1, !PT ;  /* 0x00000000231b7210 */ /* 0x000fe40000ffe4ff */
[----:B-1----:R-:W-:-:S05]  /*34cc0*/  IADD3 R6, P4, PT, R18, R2, RZ ;  /* 0x0000000212067210 */ /* 0x002fca0007f9e0ff */
[----:B------:R-:W-:Y:S01]  /*34cd0*/  IMAD.X R7, R19, 0x1, R0, P4 ;  /* 0x0000000113077824 */ /* 0x000fe200020e0600 */
[----:B-----5:R-:W-:-:S04]  /*34ce0*/  IADD3 R4, P2, PT, R8, R2, RZ ;  /* 0x0000000208047210 */ /* 0x020fc80007f5e0ff */
[----:B------:R1:W-:Y:S01]  /*34cf0*/  STL.64 [R1+0x4c0], R6 ;  /* 0x0004c00601007387 */ /* 0x0003e20000100a00 */
[----:B------:R-:W-:-:S03]  /*34d00*/  IADD3.X R5, PT, PT, R9, R0, RZ, P2, !PT ;  /* 0x0000000009057210 */ /* 0x000fc600017fe4ff */
[----:B------:R5:W-:Y:S04]  /*34d10*/  STL.64 [R1+0x4b0], R26 ;  /* 0x0004b01a01007387 */ /* 0x000be80000100a00 */
[----:B------:R-:W4:Y:S01]  /*34d20*/  LDL.LU.64 R18, [R1+0x9c8] ;  /* 0x0009c80001127983 */ /* 0x000f220000300a00 */
[----:B-1----:R-:W-:-:S03]  /*34d30*/  IADD3 R6, P1, PT, R20, R2, RZ ;  /* 0x0000000214067210 */ /* 0x002fc60007f3e0ff */
[----:B------:R-:W4:Y:S04]  /*34d40*/  LDL.LU.64 R8, [R1+0x9c0] ;  /* 0x0009c00001087983 */ /* 0x000f280000300a00 */
[----:B------:R3:W-:Y:S01]  /*34d50*/  STL.64 [R1+0x4c8], R4 ;  /* 0x0004c80401007387 */ /* 0x0007e20000100a00 */
[----:B------:R-:W-:Y:S01]  /*34d60*/  IMAD.X R7, R21, 0x1, R0, P1 ;  /* 0x0000000115077824 */ /* 0x000fe200008e0600 */
[----:B-----5:R-:W-:Y:S02]  /*34d70*/  IADD3 R26, P2, PT, R32, R2, RZ ;  /* 0x00000002201a7210 */ /* 0x020fe40007f5e0ff */
[----:B------:R-:W5:Y:S02]  /*34d80*/  LDL.LU.64 R34, [R1+0x9b8] ;  /* 0x0009b80001227983 */ /* 0x000f640000300a00 */
[----:B------:R-:W-:-:S02]  /*34d90*/  IADD3.X R27, PT, PT, R33, R0, RZ, P2, !PT ;  /* 0x00000000211b7210 */ /* 0x000fc400017fe4ff */
[----:B------:R-:W5:Y:S04]  /*34da0*/  LDL.LU.64 R20, [R1+0x9b0] ;  /* 0x0009b00001147983 */ /* 0x000f680000300a00 */
[----:B------:R2:W-:Y:S01]  /*34db0*/  STL.64 [R1+0x4d0], R6 ;  /* 0x0004d00601007387 */ /* 0x0005e20000100a00 */
[----:B---3--:R-:W-:-:S05]  /*34dc0*/  IADD3 R4, P4, PT, R16, R2, RZ ;  /* 0x0000000210047210 */ /* 0x008fca0007f9e0ff */
[----:B------:R-:W-:-:S05]  /*34dd0*/  IMAD.X R5, R17, 0x1, R0, P4 ;  /* 0x0000000111057824 */ /* 0x000fca00020e0600 */
[----:B------:R1:W-:Y:S01]  /*34de0*/  STL.64 [R1+0x4f0], R4 ;  /* 0x0004f00401007387 */ /* 0x0003e20000100a00 */
[----:B--2---:R-:W-:-:S03]  /*34df0*/  IADD3 R6, P1, PT, R12, R2, RZ ;  /* 0x000000020c067210 */ /* 0x004fc60007f3e0ff */
[----:B------:R2:W-:Y:S01]  /*34e00*/  STL.64 [R1+0x4e0], R26 ;  /* 0x0004e01a01007387 */ /* 0x0005e20000100a00 */
[----:B------:R-:W-:-:S03]  /*34e10*/  IADD3.X R7, PT, PT, R13, R0, RZ, P1, !PT ;  /* 0x000000000d077210 */ /* 0x000fc60000ffe4ff */
[----:B------:R-:W3:Y:S01]  /*34e20*/  LDL.LU.64 R12, [R1+0x9a8] ;  /* 0x0009a800010c7983 */ /* 0x000ee20000300a00 */
[----:B-1----:R-:W-:-:S03]  /*34e30*/  IADD3 R4, P2, PT, R28, R2, RZ ;  /* 0x000000021c047210 */ /* 0x002fc60007f5e0ff */
[----:B------:R-:W3:Y:S02]  /*34e40*/  LDL.LU.64 R16, [R1+0x9a0] ;  /* 0x0009a00001107983 */ /* 0x000ee40000300a00 */
[----:B------:R-:W-:Y:S02]  /*34e50*/  IMAD.X R5, R29, 0x1, R0, P2 ;  /* 0x000000011d057824 */ /* 0x000fe400010e0600 */
[----:B------:R4:W-:Y:S04]  /*34e60*/  STL.64 [R1+0x4f8], R6 ;  /* 0x0004f80601007387 */ /* 0x0009e80000100a00 */
[----:B------:R-:W3:Y:S04]  /*34e70*/  LDL.LU.64 R32, [R1+0x998] ;  /* 0x0009980001207983 */ /* 0x000ee80000300a00 */
[----:B------:R-:W3:Y:S01]  /*34e80*/  LDL.LU.64 R28, [R1+0x990] ;  /* 0x00099000011c7983 */ /* 0x000ee20000300a00 */
[----:B--2---:R-:W-:-:S03]  /*34e90*/  IADD3 R26, P1, PT, R30, R2, RZ ;  /* 0x000000021e1a7210 */ /* 0x004fc60007f3e0ff */
[----:B------:R1:W-:Y:S01]  /*34ea0*/  STL.64 [R1+0x508], R4 ;  /* 0x0005080401007387 */ /* 0x0003e20000100a00 */
[----:B------:R-:W-:Y:S02]  /*34eb0*/  IADD3.X R27, PT, PT, R31, R0, RZ, P1, !PT ;  /* 0x000000001f1b7210 */ /* 0x000fe40000ffe4ff */
[----:B----4-:R-:W-:-:S05]  /*34ec0*/  IADD3 R6, P4, PT, R24, R2, RZ ;  /* 0x0000000218067210 */ /* 0x010fca0007f9e0ff */
[----:B------:R-:W-:Y:S01]  /*34ed0*/  IMAD.X R7, R25, 0x1, R0, P4 ;  /* 0x0000000119077824 */ /* 0x000fe200020e0600 */
[----:B-1----:R-:W-:-:S04]  /*34ee0*/  IADD3 R4, P2, PT, R14, R2, RZ ;  /* 0x000000020e047210 */ /* 0x002fc80007f5e0ff */
[----:B------:R1:W-:Y:S01]  /*34ef0*/  STL.64 [R1+0x538], R6 ;  /* 0x0005380601007387 */ /* 0x0003e20000100a00 */
[----:B------:R-:W-:-:S03]  /*34f00*/  IADD3.X R5, PT, PT, R15, R0, RZ, P2, !PT ;  /* 0x000000000f057210 */ /* 0x000fc600017fe4ff */
[----:B------:R-:W-:Y:S04]  /*34f10*/  STL.64 [R1+0x518], R26 ;  /* 0x0005181a01007387 */ /* 0x000fe80000100a00 */
[----:B------:R-:W2:Y:S01]  /*34f20*/  LDL.LU.64 R14, [R1+0x988] ;  /* 0x00098800010e7983 */ /* 0x000ea20000300a00 */
[----:B-1----:R-:W-:-:S03]  /*34f30*/  IADD3 R6, P1, PT, R10, R2, RZ ;  /* 0x000000020a067210 */ /* 0x002fc60007f3e0ff */
[----:B------:R1:W-:Y:S02]  /*34f40*/  STL.64 [R1+0x548], R4 ;  /* 0x0005480401007387 */ /* 0x0003e40000100a00 */
[--C-:B------:R-:W-:Y:S02]  /*34f50*/  IMAD.X R7, R11, 0x1, R0.reuse, P1 ;  /* 0x000000010b077824 */ /* 0x100fe400008e0600 */
[----:B------:R-:W4:Y:S04]  /*34f60*/  LDL.LU.64 R10, [R1+0x970] ;  /* 0x00097000010a7983 */ /* 0x000f280000300a00 */
[----:B------:R-:W4:Y:S01]  /*34f70*/  LDL.LU.64 R30, [R1+0x958] ;  /* 0x00095800011e7983 */ /* 0x000f220000300a00 */
[-C--:B-1----:R-:W-:Y:S02]  /*34f80*/  IADD3 R4, P4, PT, R22, R2.reuse, RZ ;  /* 0x0000000216047210 */ /* 0x082fe40007f9e0ff */
[----:B------:R-:W-:Y:S01]  /*34f90*/  IADD3 R24, P2, PT, R36, R2, RZ ;  /* 0x0000000224187210 */ /* 0x000fe20007f5e0ff */
[----:B------:R-:W4:Y:S02]  /*34fa0*/  LDL.LU.64 R26, [R1+0x950] ;  /* 0x00095000011a7983 */ /* 0x000f240000300a00 */
[----:B------:R-:W-:Y:S01]  /*34fb0*/  IMAD.X R5, R23, 0x1, R0, P4 ;  /* 0x0000000117057824 */ /* 0x000fe200020e0600 */
[----:B------:R-:W-:Y:S01]  /*34fc0*/  IADD3.X R25, PT, PT, R37, R0, RZ, P2, !PT ;  /* 0x0000000025197210 */ /* 0x000fe200017fe4ff */
[----:B------:R1:W-:Y:S04]  /*34fd0*/  STL.64 [R1+0x560], R6 ;  /* 0x0005600601007387 */ /* 0x0003e80000100a00 */
[----:B------:R1:W-:Y:S04]  /*34fe0*/  STL.64 [R1+0x590], R4 ;  /* 0x0005900401007387 */ /* 0x0003e80000100a00 */
[----:B------:R-:W-:Y:S01]  /*34ff0*/  STL.64 [R1+0x578], R24 ;  /* 0x0005781801007387 */ /* 0x000fe20000100a00 */
[----:B-1----:R-:W-:-:S04]  /*35000*/  IADD3 R6, P1, PT, R18, R2, RZ ;  /* 0x0000000212067210 */ /* 0x002fc80007f3e0ff */
[----:B------:R-:W-:Y:S02]  /*35010*/  IADD3.X R7, PT, PT, R19, R0, RZ, P1, !PT ;  /* 0x0000000013077210 */ /* 0x000fe40000ffe4ff */
[-C--:B------:R-:W-:Y:S01]  /*35020*/  IADD3 R4, P2, PT, R8, R2.reuse, RZ ;  /* 0x0000000208047210 */ /* 0x080fe20007f5e0ff */
[----:B------:R-:W4:Y:S04]  /*35030*/  LDL.LU.64 R18, [R1+0x948] ;  /* 0x0009480001127983 */ /* 0x000f280000300a00 */
[----:B------:R1:W-:Y:S01]  /*35040*/  STL.64 [R1+0x5a0], R6 ;  /* 0x0005a00601007387 */ /* 0x0003e20000100a00 */
[----:B------:R-:W-:Y:S01]  /*35050*/  IMAD.X R5, R9, 0x1, R0, P2 ;  /* 0x0000000109057824 */ /* 0x000fe200010e0600 */
[-C--:B-----5:R-:W-:Y:S02]  /*35060*/  IADD3 R22, P1, PT, R34, R2.reuse, RZ ;  /* 0x0000000222167210 */ /* 0x0a0fe40007f3e0ff */
[----:B------:R-:W5:Y:S04]  /*35070*/  LDL.LU.64 R8, [R1+0x940] ;  /* 0x0009400001087983 */ /* 0x000f680000300a00 */
[----:B------:R-:W5:Y:S01]  /*35080*/  LDL.LU.64 R38, [R1+0x938] ;  /* 0x0009380001267983 */ /* 0x000f620000300a00 */
[----:B-1----:R-:W-:-:S03]  /*35090*/  IADD3 R6, P4, PT, R20, R2, RZ ;  /* 0x0000000214067210 */ /* 0x002fc60007f9e0ff */
[----:B------:R-:W5:Y:S01]  /*350a0*/  LDL.LU.64 R24, [R1+0x930] ;  /* 0x0009300001187983 */ /* 0x000f620000300a00 */
[----:B------:R-:W-:-:S03]  /*350b0*/  IADD3.X R23, PT, PT, R35, R0, RZ, P1, !PT ;  /* 0x0000000023177210 */ /* 0x000fc60000ffe4ff */
[----:B------:R3:W-:Y:S01]  /*350c0*/  STL.64 [R1+0x5d0], R4 ;  /* 0x0005d00401007387 */ /* 0x0007e20000100a00 */
[----:B------:R-:W-:-:S05]  /*350d0*/  IMAD.X R7, R21, 0x1, R0, P4 ;  /* 0x0000000115077824 */ /* 0x000fca00020e0600 */
[----:B------:R1:W-:Y:S04]  /*350e0*/  STL.64 [R1+0x5f0], R6 ;  /* 0x0005f00601007387 */ /* 0x0003e80000100a00 */
[----:B------:R1:W-:Y:S01]  /*350f0*/  STL.64 [R1+0x5e0], R22 ;  /* 0x0005e01601007387 */ /* 0x0003e20000100a00 */
[----:B---3--:R-:W-:-:S04]  /*35100*/  IADD3 R4, P2, PT, R12, R2, RZ ;  /* 0x000000020c047210 */ /* 0x008fc80007f5e0ff */
[----:B------:R-:W-:Y:S02]  /*35110*/  IADD3.X R5, PT, PT, R13, R0, RZ, P2, !PT ;  /* 0x000000000d057210 */ /* 0x000fe400017fe4ff */
[----:B-1----:R-:W-:Y:S01]  /*35120*/  IADD3 R6, P1, PT, R16, R2, RZ ;  /* 0x0000000210067210 */ /* 0x002fe20007f3e0ff */
[----:B------:R-:W3:Y:S04]  /*35130*/  LDL.LU.64 R12, [R1+0x928] ;  /* 0x00092800010c7983 */ /* 0x000ee80000300a00 */
[----:B------:R1:W-:Y:S01]  /*35140*/  STL.64 [R1+0x608], R4 ;  /* 0x0006080401007387 */ /* 0x0003e20000100a00 */
[----:B------:R-:W-:-:S03]  /*35150*/  IMAD.X R7, R17, 0x1, R0, P1 ;  /* 0x0000000111077824 */ /* 0x000fc600008e0600 */
[----:B------:R-:W3:Y:S01]  /*35160*/  LDL.LU.64 R20, [R1+0x920] ;  /* 0x0009200001147983 */ /* 0x000ee20000300a00 */
[----:B------:R-:W-:-:S03]  /*35170*/  IADD3 R22, P2, PT, R32, R2, RZ ;  /* 0x0000000220167210 */ /* 0x000fc60007f5e0ff */
[----:B------:R-:W3:Y:S01]  /*35180*/  LDL.LU.64 R16, [R1+0x918] ;  /* 0x0009180001107983 */ /* 0x000ee20000300a00 */
[----:B------:R-:W-:Y:S02]  /*35190*/  IADD3.X R23, PT, PT, R33, R0, RZ, P2, !PT ;  /* 0x0000000021177210 */ /* 0x000fe400017fe4ff */
[----:B-1----:R-:W-:Y:S01]  /*351a0*/  IADD3 R4, P4, PT, R28, R2, RZ ;  /* 0x000000021c047210 */ /* 0x002fe20007f9e0ff */
[----:B------:R-:W3:Y:S04]  /*351b0*/  LDL.LU.64 R34, [R1+0x910] ;  /* 0x0009100001227983 */ /* 0x000ee80000300a00 */
[----:B------:R-:W-:Y:S01]  /*351c0*/  STL.64 [R1+0x618], R6 ;  /* 0x0006180601007387 */ /* 0x000fe20000100a00 */
[----:B------:R-:W-:-:S03]  /*351d0*/  IMAD.X R5, R29, 0x1, R0, P4 ;  /* 0x000000011d057824 */ /* 0x000fc600020e0600 */
[----:B------:R1:W-:Y:S04]  /*351e0*/  STL.64 [R1+0x628], R22 ;  /* 0x0006281601007387 */ /* 0x0003e80000100a00 */
[----:B-1----:R-:W3:Y:S01]  /*351f0*/  LDL.LU.64 R22, [R1+0x908] ;  /* 0x0009080001167983 */ /* 0x002ee20000300a00 */
[----:B--2---:R-:W-:-:S04]  /*35200*/  IADD3 R6, P1, PT, R14, R2, RZ ;  /* 0x000000020e067210 */ /* 0x004fc80007f3e0ff */
[----:B------:R-:W-:Y:S01]  /*35210*/  IADD3.X R7, PT, PT, R15, R0, RZ, P1, !PT ;  /* 0x000000000f077210 */ /* 0x000fe20000ffe4ff */
[----:B------:R1:W-:Y:S04]  /*35220*/  STL.64 [R1+0x640], R4 ;  /* 0x0006400401007387 */ /* 0x0003e80000100a00 */
[----:B------:R-:W-:Y:S04]  /*35230*/  STL.64 [R1+0x650], R6 ;  /* 0x0006500601007387 */ /* 0x000fe80000100a00 */
[----:B------:R-:W2:Y:S01]  /*35240*/  LDL.LU.64 R32, [R1+0x900] ;  /* 0x0009000001207983 */ /* 0x000ea20000300a00 */
[----:B----4-:R-:W-:-:S02]  /*35250*/  IADD3 R14, P1, PT, R30, R2, RZ ;  /* 0x000000021e0e7210 */ /* 0x010fc40007f3e0ff */
[----:B-1----:R-:W-:Y:S01]  /*35260*/  IADD3 R4, P2, PT, R10, R2, RZ ;  /* 0x000000020a047210 */ /* 0x002fe20007f5e0ff */
[----:B------:R-:W4:Y:S01]  /*35270*/  LDL.LU.64 R28, [R1+0x8f8] ;  /* 0x0008f800011c7983 */ /* 0x000f220000300a00 */
[----:B------:R-:W-:-:S03]  /*35280*/  IADD3.X R15, PT, PT, R31, R0, RZ, P1, !PT ;  /* 0x000000001f0f7210 */ /* 0x000fc60000ffe4ff */
[----:B------:R-:W-:Y:S02]  /*35290*/  IMAD.X R5, R11, 0x1, R0, P2 ;  /* 0x000000010b057824 */ /* 0x000fe400010e0600 */
[----:B------:R-:W4:Y:S04]  /*352a0*/  LDL.LU.64 R10, [R1+0x8f0] ;  /* 0x0008f000010a7983 */ /* 0x000f280000300a00 */
[----:B------:R-:W-:Y:S04]  /*352b0*/  STL.64 [R1+0x660], R4 ;  /* 0x0006600401007387 */ /* 0x000fe80000100a00 */
[----:B------:R1:W-:Y:S04]  /*352c0*/  STL.64 [R1+0x678], R14 ;  /* 0x0006780e01007387 */ /* 0x0003e80000100a00 */
[----:B-1----:R-:W4:Y:S01]  /*352d0*/  LDL.LU.64 R14, [R1+0x8e8] ;  /* 0x0008e800010e7983 */ /* 0x002f220000300a00 */
[----:B------:R-:W-:-:S05]  /*352e0*/  IADD3 R6, P4, PT, R26, R2, RZ ;  /* 0x000000021a067210 */ /* 0x000fca0007f9e0ff */
[----:B------:R-:W-:Y:S01]  /*352f0*/  IMAD.X R7, R27, 0x1, R0, P4 ;  /* 0x000000011b077824 */ /* 0x000fe200020e0600 */
[----:B------:R-:W-:-:S04]  /*35300*/  IADD3 R4, P2, PT, R18, R2, RZ ;  /* 0x0000000212047210 */ /* 0x000fc80007f5e0ff */
[----:B------:R5:W-:Y:S01]  /*35310*/  STL.64 [R1+0x688], R6 ;  /* 0x0006880601007387 */ /* 0x000be20000100a00 */
[----:B------:R-:W-:-:S05]  /*35320*/  IADD3.X R5, PT, PT, R19, R0, RZ, P2, !PT ;  /* 0x0000000013057210 */ /* 0x000fca00017fe4ff */
[----:B------:R1:W-:Y:S01]  /*35330*/  STL.64 [R1+0x698], R4 ;  /* 0x0006980401007387 */ /* 0x0003e20000100a00 */
[----:B-----5:R-:W-:-:S03]  /*35340*/  IADD3 R6, P1, PT, R8, R2, RZ ;  /* 0x0000000208067210 */ /* 0x020fc60007f3e0ff */
[----:B------:R-:W5:Y:S02]  /*35350*/  LDL.LU.64 R30, [R1+0x8e0] ;  /* 0x0008e000011e7983 */ /* 0x000f640000300a00 */
[----:B------:R-:W-:Y:S02]  /*35360*/  IMAD.X R7, R9, 0x1, R0, P1 ;  /* 0x0000000109077824 */ /* 0x000fe400008e0600 */
[----:B------:R-:W5:Y:S01]  /*35370*/  LDL.LU.64 R26, [R1+0x8d8] ;  /* 0x0008d800011a7983 */ /* 0x000f620000300a00 */
[----:B-1----:R-:W-:-:S03]  /*35380*/  IADD3 R4, P4, PT, R24, R2, RZ ;  /* 0x0000000218047210 */ /* 0x002fc60007f9e0ff */
[----:B------:R-:W5:Y:S01]  /*35390*/  LDL.LU.64 R18, [R1+0x8d0] ;  /* 0x0008d00001127983 */ /* 0x000f620000300a00 */
[----:B------:R-:W-:Y:S01]  /*353a0*/  IADD3 R36, P2, PT, R38, R2, RZ ;  /* 0x0000000226247210 */ /* 0x000fe20007f5e0ff */
[----:B------:R-:W-:Y:S02]  /*353b0*/  IMAD.X R5, R25, 0x1, R0, P4 ;  /* 0x0000000119057824 */ /* 0x000fe400020e0600 */
[----:B------:R3:W-:Y:S01]  /*353c0*/  STL.64 [R1+0x6b0], R6 ;  /* 0x0006b00601007387 */ /* 0x0007e20000100a00 */
[----:B------:R-:W-:-:S03]  /*353d0*/  IADD3.X R37, PT, PT, R39, R0, RZ, P2, !PT ;  /* 0x0000000027257210 */ /* 0x000fc600017fe4ff */
[----:B------:R-:W5:Y:S04]  /*353e0*/  LDL.LU.64 R8, [R1+0x8c8] ;  /* 0x0008c80001087983 */ /* 0x000f680000300a00 */
[----:B------:R1:W-:Y:S04]  /*353f0*/  STL.64 [R1+0x6d0], R4 ;  /* 0x0006d00401007387 */ /* 0x0003e80000100a00 */
[----:B------:R-:W-:Y:S01]  /*35400*/  STL.64 [R1+0x6c0], R36 ;  /* 0x0006c02401007387 */ /* 0x000fe20000100a00 */
[----:B---3--:R-:W-:-:S04]  /*35410*/  IADD3 R6, P1, PT, R12, R2, RZ ;  /* 0x000000020c067210 */ /* 0x008fc80007f3e0ff */
[----:B------:R-:W-:Y:S02]  /*35420*/  IADD3.X R7, PT, PT, R13, R0, RZ, P1, !PT ;  /* 0x000000000d077210 */ /* 0x000fe40000ffe4ff */
[----:B-1----:R-:W-:-:S03]  /*35430*/  IADD3 R4, P2, PT, R20, R2, RZ ;  /* 0x0000000214047210 */ /* 0x002fc60007f5e0ff */
[----:B------:R1:W-:Y:S01]  /*35440*/  STL.64 [R1+0x6e8], R6 ;  /* 0x0006e80601007387 */ /* 0x0003e20000100a00 */
[----:B------:R-:W-:Y:S01]  /*35450*/  IADD3 R12, P1, PT, R16, R2, RZ ;  /* 0x00000002100c7210 */ /* 0x000fe20007f3e0ff */
[----:B------:R-:W-:-:S03]  /*35460*/  IMAD.X R5, R21, 0x1, R0, P2 ;  /* 0x0000000115057824 */ /* 0x000fc600010e0600 */
[----:B------:R-:W-:Y:S02]  /*35470*/  IADD3.X R13, PT, PT, R17, R0, RZ, P1, !PT ;  /* 0x00000000110d7210 */ /* 0x000fe40000ffe4ff */
[----:B-1----:R-:W-:Y:S01]  /*35480*/  IADD3 R6, P4, PT, R34, R2, RZ ;  /* 0x0000000222067210 */ /* 0x002fe20007f9e0ff */
[----:B------:R1:W-:Y:S04]  /*35490*/  STL.64 [R1+0x6f8], R4 ;  /* 0x0006f80401007387 */ /* 0x0003e80000100a00 */
[----:B------:R-:W3:Y:S01]  /*354a0*/  LDL.LU.64 R24, [R1+0x8c0] ;  /* 0x0008c00001187983 */ /* 0x000ee20000300a00 */
[----:B------:R-:W-:-:S03]  /*354b0*/  IMAD.X R7, R35, 0x1, R0, P4 ;  /* 0x0000000123077824 */ /* 0x000fc600020e0600 */
[----:B------:R-:W3:Y:S04]  /*354c0*/  LDL.LU.64 R20, [R1+0x8b8] ;  /* 0x0008b80001147983 */ /* 0x000ee80000300a00 */
[----:B------:R-:W3:Y:S01]  /*354d0*/  LDL.LU.64 R16, [R1+0x8b0] ;  /* 0x0008b00001107983 */ /* 0x000ee20000300a00 */
[----:B-1----:R-:W-:-:S03]  /*354e0*/  IADD3 R4, P2, PT, R22, R2, RZ ;  /* 0x0000000216047210 */ /* 0x002fc60007f5e0ff */
[----:B------:R1:W-:Y:S01]  /*354f0*/  STL.64 [R1+0x708], R12 ;  /* 0x0007080c01007387 */ /* 0x0003e20000100a00 */
[----:B------:R-:W-:-:S03]  /*35500*/  IADD3.X R5, PT, PT, R23, R0, RZ, P2, !PT ;  /* 0x0000000017057210 */ /* 0x000fc600017fe4ff */
[----:B-1----:R-:W3:Y:S04]  /*35510*/  LDL.LU.64 R12, [R1+0x728] ;  /* 0x00072800010c7983 */ /* 0x002ee80000300a00 */
[----:B------:R2:W-:Y:S04]  /*35520*/  STL.64 [R1+0x720], R6 ;  /* 0x0007200601007387 */ /* 0x0005e80000100a00 */
[----:B------:R4:W-:Y:S01]  /*35530*/  STL.64 [R1+0x738], R4 ;  /* 0x0007380401007387 */ /* 0x0009e20000100a00 */
[----:B--2---:R-:W-:-:S05]  /*35540*/  IADD3 R6, P1, PT, R32, R2, RZ ;  /* 0x0000000220067210 */ /* 0x004fca0007f3e0ff */
[--C-:B------:R-:W-:Y:S01]  /*35550*/  IMAD.X R7, R33, 0x1, R0.reuse, P1 ;  /* 0x0000000121077824 */ /* 0x100fe200008e0600 */
[-C--:B----4-:R-:W-:Y:S02]  /*35560*/  IADD3 R4, P4, PT, R10, R2.reuse, RZ ;  /* 0x000000020a047210 */ /* 0x090fe40007f9e0ff */
[----:B------:R-:W-:Y:S02]  /*35570*/  IADD3 R22, P2, PT, R28, R2, RZ ;  /* 0x000000021c167210 */ /* 0x000fe40007f5e0ff */
[----:B------:R1:W-:Y:S01]  /*35580*/  STL.64 [R1+0x748], R6 ;  /* 0x0007480601007387 */ /* 0x0003e20000100a00 */
[----:B------:R-:W-:Y:S01]  /*35590*/  IMAD.X R5, R11, 0x1, R0, P4 ;  /* 0x000000010b057824 */ /* 0x000fe200020e0600 */
[----:B------:R-:W-:Y:S02]  /*355a0*/  IADD3.X R23, PT, PT, R29, R0, RZ, P2, !PT ;  /* 0x000000001d177210 */ /* 0x000fe400017fe4ff */
[----:B------:R-:W2:Y:S04]  /*355b0*/  LDL.LU.64 R10, [R1+0x400] ;  /* 0x00040000010a7983 */ /* 0x000ea80000300a00 */
[----:B------:R4:W-:Y:S01]  /*355c0*/  STL.64 [R1+0x770], R4 ;  /* 0x0007700401007387 */ /* 0x0009e20000100a00 */
[----:B-1----:R-:W-:-:S04]  /*355d0*/  IADD3 R6, P1, PT, R14, R2, RZ ;  /* 0x000000020e067210 */ /* 0x002fc80007f3e0ff */
[----:B------:R-:W-:Y:S01]  /*355e0*/  IADD3.X R7, PT, PT, R15, R0, RZ, P1, !PT ;  /* 0x000000000f077210 */ /* 0x000fe20000ffe4ff */
[----:B------:R-:W-:Y:S01]  /*355f0*/  STL.64 [R1+0x760], R22 ;  /* 0x0007601601007387 */ /* 0x000fe20000100a00 */
[----:B----4-:R-:W1:Y:S03]  /*35600*/  LDC R4, c[0x0][0x3a0] ;  /* 0x0000e800ff047b82 */ /* 0x010e660000000800 */
[----:B------:R4:W-:Y:S04]  /*35610*/  STL.64 [R1+0x780], R6 ;  /* 0x0007800601007387 */ /* 0x0009e80000100a00 */
[----:B----4-:R-:W4:Y:S01]  /*35620*/  LDL.LU.64 R6, [R1+0x3f8] ;  /* 0x0003f80001067983 */ /* 0x010f220000300a00 */
[----:B-----5:R-:W-:-:S02]  /*35630*/  IADD3 R28, P1, PT, R30, R2, RZ ;  /* 0x000000021e1c7210 */ /* 0x020fc40007f3e0ff */
[----:B------:R-:W-:-:S03]  /*35640*/  IADD3 R22, P2, PT, R26, R2, RZ ;  /* 0x000000021a167210 */ /* 0x000fc60007f5e0ff */
[--C-:B------:R-:W-:Y:S01]  /*35650*/  IMAD.X R29, R31, 0x1, R0.reuse, P1 ;  /* 0x000000011f1d7824 */ /* 0x100fe200008e0600 */
[----:B------:R-:W-:Y:S02]  /*35660*/  IADD3 R14, P4, PT, R18, R2, RZ ;  /* 0x00000002120e7210 */ /* 0x000fe40007f9e0ff */
[----:B------:R-:W-:Y:S02]  /*35670*/  IADD3.X R23, PT, PT, R27, R0, RZ, P2, !PT ;  /* 0x000000001b177210 */ /* 0x000fe400017fe4ff */
[----:B------:R-:W-:Y:S01]  /*35680*/  STL.64 [R1+0x798], R28 ;  /* 0x0007981c01007387 */ /* 0x000fe20000100a00 */
[----:B------:R-:W-:-:S03]  /*35690*/  IMAD.X R15, R19, 0x1, R0, P4 ;  /* 0x00000001130f7824 */ /* 0x000fc600020e0600 */
[----:B------:R3:W-:Y:S01]  /*356a0*/  STL.64 [R1+0x7a8], R22 ;  /* 0x0007a81601007387 */ /* 0x0007e20000100a00 */
[----:B------:R-:W-:-:S03]  /*356b0*/  IADD3 R242, P5, PT, R8, R2, RZ ;  /* 0x0000000208f27210 */ /* 0x000fc60007fbe0ff */
[----:B------:R5:W-:Y:S01]  /*356c0*/  STL.64 [R1+0x7b8], R14 ;  /* 0x0007b80e01007387 */ /* 0x000be20000100a00 */
[----:B------:R-:W-:-:S05]  /*356d0*/  IADD3.X R243, PT, PT, R9, R0, RZ, P5, !PT ;  /* 0x0000000009f37210 */ /* 0x000fca0002ffe4ff */
[----:B------:R-:W-:Y:S01]  /*356e0*/  STL.64 [R1+0x7d0], R242 ;  /* 0x0007d0f201007387 */ /* 0x000fe20000100a00 */
[----:B-1----:R-:W-:Y:S01]  /*356f0*/  IADD3 R4, PT, PT, R4, -0x382, RZ ;  /* 0xfffffc7e04047810 */ /* 0x002fe20007ffe0ff */
[----:B------:R-:W-:Y:S02]  /*35700*/  VIADD R5, R252, 0xfffffc7f ;  /* 0xfffffc7ffc057836 */ /* 0x000fe40000000000 */
[----:B------:R-:W-:Y:S01]  /*35710*/  VIADD R239, R239, 0x7f ;  /* 0x0000007fefef7836 */ /* 0x000fe20000000000 */
[-C--:B---3--:R-:W-:Y:S02]  /*35720*/  IADD3 R22, P1, PT, R24, R2.reuse, RZ ;  /* 0x0000000218167210 */ /* 0x088fe40007f3e0ff */
[----:B------:R-:W-:-:S03]  /*35730*/  IADD3 R18, P2, PT, R20, R2, RZ ;  /* 0x0000000214127210 */ /* 0x000fc60007f5e0ff */
[----:B------:R-:W-:Y:S01]  /*35740*/  IMAD.X R23, R25, 0x1, R0, P1 ;  /* 0x0000000119177824 */ /* 0x000fe200008e0600 */
[----:B-----5:R-:W-:Y:S02]  /*35750*/  IADD3 R14, P4, PT, R16, R2, RZ ;  /* 0x00000002100e7210 */ /* 0x020fe40007f9e0ff */
[----:B------:R-:W-:-:S03]  /*35760*/  IADD3.X R19, PT, PT, R21, R0, RZ, P2, !PT ;  /* 0x0000000015137210 */ /* 0x000fc600017fe4ff */
[----:B------:R-:W-:Y:S01]  /*35770*/  IMAD.X R15, R17, 0x1, R0, P4 ;  /* 0x00000001110f7824 */ /* 0x000fe200020e0600 */
[----:B------:R-:W-:Y:S01]  /*35780*/  STL.64 [R1+0x7e0], R22 ;  /* 0x0007e01601007387 */ /* 0x000fe20000100a00 */
[----:B------:R-:W-:-:S03]  /*35790*/  IADD3 R8, P5, PT, R12, R2, RZ ;  /* 0x000000020c087210 */ /* 0x000fc60007fbe0ff */
[----:B------:R-:W-:Y:S01]  /*357a0*/  STL.64 [R1+0x7f0], R18 ;  /* 0x0007f01201007387 */ /* 0x000fe20000100a00 */
[----:B------:R-:W-:-:S03]  /*357b0*/  IADD3.X R9, PT, PT, R13, R0, RZ, P5, !PT ;  /* 0x000000000d097210 */ /* 0x000fc60002ffe4ff */
[----:B------:R-:W-:Y:S04]  /*357c0*/  STL.64 [R1+0x970], R14 ;  /* 0x0009700e01007387 */ /* 0x000fe80000100a00 */
[----:B------:R2:W-:Y:S01]  /*357d0*/  STL.64 [R1+0x728], R8 ;  /* 0x0007280801007387 */ /* 0x0005e20000100a00 */
[----:B------:R-:W-:Y:S02]  /*357e0*/  ISETP.GE.U32.AND P2, PT, R4, 0x7ffffbff, PT ;  /* 0x7ffffbff0400780c */ /* 0x000fe40003f46070 */
[----:B------:R-:W-:Y:S02]  /*357f0*/  ISETP.GE.U32.AND P4, PT, R5, 0x7ffffc00, PT ;  /* 0x7ffffc000500780c */ /* 0x000fe40003f86070 */
[----:B--2---:R-:W-:-:S04]  /*35800*/  IADD3 R8, P6, PT, R10, R80, RZ ;  /* 0x000000500a087210 */ /* 0x004fc80007fde0ff */
[----:B------:R-:W-:Y:S02]  /*35810*/  IADD3.X R9, PT, PT, R11, R3, RZ, P6, !PT ;  /* 0x000000030b097210 */ /* 0x000fe400037fe4ff */
[----:B----4-:R-:W-:-:S05]  /*35820*/  IADD3 R4, P6, PT, R6, R80, RZ ;  /* 0x0000005006047210 */ /* 0x010fca0007fde0ff */
[----:B------:R-:W-:-:S05]  /*35830*/  IMAD.X R5, R7, 0x1, R3, P6 ;  /* 0x0000000107057824 */ /* 0x000fca00030e0603 */
[----:B------:R1:W-:Y:S04]  /*35840*/  STL.64 [R1+0x990], R4 ;  /* 0x0009900401007387 */ /* 0x0003e80000100a00 */
[----:B------:R1:W-:Y:S01]  /*35850*/  STL.64 [R1+0x988], R8 ;  /* 0x0009880801007387 */ /* 0x0003e20000100a00 */
[----:B------:R-:W-:-:S04]  /*35860*/  ISETP.NE.U32.AND P1, PT, RZ, UR18, PT ;  /* 0x00000012ff007c0c */ /* 0x000fc8000bf25070 */
[----:B------:R-:W-:Y:S01]  /*35870*/  ISETP.LT.OR P5, PT, R239, 0x80, P1 ;  /* 0x00000080ef00780c */ /* 0x000fe20000fa1670 */
[----:B------:R-:W-:-:S12]  /*35880*/  @!P0 BRA `(.L_x_7) ;  /* 0x00000008000c8947 */ /* 0x000fd80003800000 */
[----:B-1----:R-:W2:Y:S04]  /*35890*/  LDL.LU R4, [R1+0x150] ;  /* 0x0001500001047983 */ /* 0x002ea80000300800 */
[----:B------:R-:W2:Y:S04]  /*358a0*/  LDL.LU R5, [R1+0x158] ;  /* 0x0001580001057983 */ /* 0x000ea80000300800 */
        /* <DEDUP_REMOVED lines=61> */
[----:B------:R-:W2:Y:S02]  /*35c80*/  LDL.LU R67, [R1+0x348] ;  /* 0x0003480001437983 */ /* 0x000ea40000300800 */
[----:B--2---:R2:W-:Y:S01]  /*35c90*/  STTM.x64 tmem[UR11+0xc0], R4 ;  /* 0x0000c004000079ed */ /* 0x0045e2000834000b */
[----:B------:R-:W-:Y:S05]  /*35ca0*/  @!P0 BRA `(.L_x_7) ;  /* 0x0000000400048947 */ /* 0x000fea0003800000 */
[----:B--2---:R-:W2:Y:S04]  /*35cb0*/  LDL.LU R4, [R1+0x154] ;  /* 0x0001540001047983 */ /* 0x004ea80000300800 */
        /* <DEDUP_REMOVED lines=63> */
[----:B--2---:R3:W-:Y:S02]  /*360b0*/  STTM.x64 tmem[UR11+0x140], R4 ;  /* 0x00014004000079ed */ /* 0x0047e4000834000b */
.L_x_7:
[----:B------:R-:W4:Y:S01]  /*360c0*/  FENCE.VIEW.ASYNC.T ;  /* 0x00000000000073c6 */ /* 0x000f220000000200 */
[----:B------:R-:W-:Y:S01]  /*360d0*/  UIADD3 UR12, UPT, UPT, UR10, 0x80, URZ ;  /* 0x000000800a0c7890 */ /* 0x000fe2000fffe0ff */
[----:B--23--:R-:W-:Y:S01]  /*360e0*/  IADD3 R6, PT, PT, R133, -0x383, RZ ;  /* 0xfffffc7d85067810 */ /* 0x00cfe20007ffe0ff */
[----:B----4-:R-:W-:Y:S06]  /*360f0*/  BAR.SYNC.DEFER_BLOCKING 0x0 ;  /* 0x0000000000007b1d */ /* 0x010fec0000010000 */
[----:B------:R-:W-:Y:S05]  /*36100*/  @P5 BRA `(.L_x_8) ;  /* 0x00000008005c5947 */ /* 0x000fea0003800000 */
[----:B------:R-:W-:Y:S01]  /*36110*/  UIADD3 UR5, UPT, UPT, UR7, 0xe0000, URZ ;  /* 0x000e000007057890 */ /* 0x000fe2000fffe0ff */
[----:B-1----:R-:W-:Y:S01]  /*36120*/  MOV.SPILL R5, UR17 ;  /* 0x0000001100057c02 */ /* 0x002fe20009000f00 */
[----:B------:R-:W-:Y:S01]  /*36130*/  UMOV UR4, URZ ;  /* 0x000000ff00047c82 */ /* 0x000fe20008000000 */
[----:B------:R-:W-:Y:S01]  /*36140*/  UIADD3 UR69, UPT, UPT, UR10, 0x88, URZ ;  /* 0x000000880a457890 */ /* 0x000fe2000fffe0ff */
[----:B------:R-:W-:Y:S01]  /*36150*/  MOV.SPILL R4, UR16 ;  /* 0x0000001000047c02 */ /* 0x000fe20009000f00 */
[----:B------:R-:W-:Y:S02]  /*36160*/  USHF.R.U32.HI UR5, URZ, 0x4, UR5 ;  /* 0x00000004ff057899 */ /* 0x000fe40008011605 */
[----:B------:R-:W-:Y:S02]  /*36170*/  UIADD3 UR35, UPT, UPT, UR10, 0x90, URZ ;  /* 0x000000900a237890 */ /* 0x000fe4000fffe0ff */
[----:B------:R-:W-:Y:S02]  /*36180*/  USGXT.U32 UR52, UR5, 0xe ;  /* 0x0000000e0534789a */ /* 0x000fe40008000000 */
[----:B------:R-:W-:-:S02]  /*36190*/  UIADD3 UR34, UPT, UPT, UR10, 0x98, URZ ;  /* 0x000000980a227890 */ /* 0x000fc4000fffe0ff */
[----:B------:R-:W-:Y:S01]  /*361a0*/  UIADD3 UR56, UP1, UPT, UR52, 0x2, URZ ;  /* 0x0000000234387890 */ /* 0x000fe2000ff3e0ff */
[----:B------:R-:W-:Y:S01]  /*361b0*/  UMOV UR26, 0x0 ;  /* 0x00000000001a7882 */ /* 0x000fe20000000000 */
[----:B------:R-:W-:Y:S02]  /*361c0*/  UMOV UR27, 0x8100910 ;  /* 0x08100910001b7882 */ /* 0x000fe40000000000 */
[----:B------:R-:W-:Y:S02]  /*361d0*/  UIADD3.X UR57, UPT, UPT, UR4, 0x40004040, URZ, UP1, !UPT ;  /* 0x4000404004397890 */ /* 0x000fe40008ffe4ff */
[----:B------:R-:W-:Y:S02]  /*361e0*/  UIADD3 UR68, UPT, UPT, UR10, 0xa0, URZ ;  /* 0x000000a00a447890 */ /* 0x000fe4000fffe0ff */
[----:B------:R-:W-:Y:S02]  /*361f0*/  UIADD3.64 UR58, UPT, UPT, UR56, 0x2, URZ ;  /* 0x00000002383a7897 */ /* 0x000fe4000fffe0ff */
[----:B------:R-:W-:Y:S01]  /*36200*/  UIADD3.64 UR64, UPT, UPT, UR56, 0x4, URZ ;  /* 0x0000000438407897 */ /* 0x000fe2000fffe0ff */
[----:B------:R-:W-:Y:S01]  /*36210*/  UMOV UR53, 0x40004040 ;  /* 0x4000404000357882 */ /* 0x000fe20000000000 */
[----:B------:R-:W-:Y:S01]  /*36220*/  UIADD3.64 UR62, UPT, UPT, UR56, 0x1fe, URZ ;  /* 0x000001fe383e7897 */ /* 0x000fe2000fffe0ff */
[----:B------:R1:W-:Y:S01]  /*36230*/  UTCHMMA tmem[UR12], gdesc[UR52], tmem[UR10], tmem[UR26], idesc[UR27], !UPT ;  /* 0x00ff1a340c0079ea */ /* 0x0003e2000f80000a */
[----:B------:R-:W-:Y:S01]  /*36240*/  UMOV UR28, 0x0 ;  /* 0x00000000001c7882 */ /* 0x000fe20000000000 */
[----:B------:R-:W-:Y:S01]  /*36250*/  UMOV UR29, 0x8100910 ;  /* 0x08100910001d7882 */ /* 0x000fe20000000000 */
[----:B------:R-:W-:-:S02]  /*36260*/  UIADD3 UR67, UPT, UPT, UR10, 0xa8, URZ ;  /* 0x000000a80a437890 */ /* 0x000fc4000fffe0ff */
[----:B------:R2:W-:Y:S01]  /*36270*/  UTCHMMA tmem[UR69], gdesc[UR56], tmem[UR10], tmem[UR28], idesc[UR29], UPT ;  /* 0x00ff1c38450079ea */ /* 0x0005e2000b80000a */
[----:B------:R-:W-:Y:S02]  /*36280*/  UIADD3.64 UR4, UPT, UPT, UR56, 0x200, URZ ;  /* 0x0000020038047897 */ /* 0x000fe4000fffe0ff */
[----:B------:R-:W-:Y:S02]  /*36290*/  UIADD3 UR66, UPT, UPT, UR10, 0xb0, URZ ;  /* 0x000000b00a427890 */ /* 0x000fe4000fffe0ff */
[----:B------:R-:W-:Y:S02]  /*362a0*/  UIADD3.64 UR24, UPT, UPT, UR56, 0x202, URZ ;  /* 0x0000020238187897 */ /* 0x000fe4000fffe0ff */
[----:B------:R-:W-:Y:S02]  /*362b0*/  UIADD3 UR49, UPT, UPT, UR10, 0xb8, URZ ;  /* 0x000000b80a317890 */ /* 0x000fe4000fffe0ff */
[----:B-1----:R-:W-:Y:S02]  /*362c0*/  UIADD3.64 UR26, UPT, UPT, UR56, 0x204, URZ ;  /* 0x00000204381a7897 */ /* 0x002fe4000fffe0ff */
[----:B------:R-:W-:-:S02]  /*362d0*/  UIADD3 UR6, UPT, UPT, UR10, 0xc0, URZ ;  /* 0x000000c00a067890 */ /* 0x000fc4000fffe0ff */
[----:B--2---:R-:W-:Y:S01]  /*362e0*/  UIADD3.64 UR28, UPT, UPT, UR56, 0x3fe, URZ ;  /* 0x000003fe381c7897 */ /* 0x004fe2000fffe0ff */
[----:B------:R-:W-:Y:S01]  /*362f0*/  UMOV UR30, 0x0 ;  /* 0x00000000001e7882 */ /* 0x000fe20000000000 */
[----:B------:R-:W-:Y:S01]  /*36300*/  UMOV UR31, 0x8100910 ;  /* 0x08100910001f7882 */ /* 0x000fe20000000000 */
[----:B------:R-:W-:Y:S01]  /*36310*/  UMOV UR32, 0x0 ;  /* 0x0000000000207882 */ /* 0x000fe20000000000 */
[----:B------:R-:W-:Y:S01]  /*36320*/  UMOV UR33, 0x8100910 ;  /* 0x0810091000217882 */ /* 0x000fe20000000000 */
[----:B------:R-:W-:Y:S01]  /*36330*/  UMOV UR50, 0x0 ;  /* 0x0000000000327882 */ /* 0x000fe20000000000 */
[----:B------:R-:W-:Y:S01]  /*36340*/  UMOV UR51, 0x8100910 ;  /* 0x0810091000337882 */ /* 0x000fe20000000000 */
[----:B------:R1:W-:Y:S01]  /*36350*/  UTCHMMA tmem[UR35], gdesc[UR58], tmem[UR10], tmem[UR30], idesc[UR31], UPT ;  /* 0x00ff1e3a230079ea */ /* 0x0003e2000b80000a */
[----:B------:R-:W-:Y:S01]  /*36360*/  UMOV UR36, 0x0 ;  /* 0x0000000000247882 */ /* 0x000fe20000000000 */
[----:B------:R-:W-:Y:S01]  /*36370*/  UMOV UR37, 0x8100910 ;  /* 0x0810091000257882 */ /* 0x000fe20000000000 */
[----:B------:R-:W-:-:S02]  /*36380*/  UIADD3 UR9, UPT, UPT, UR10, 0xc8, URZ ;  /* 0x000000c80a097890 */ /* 0x000fc4000fffe0ff */
[----:B------:R2:W-:Y:S01]  /*36390*/  UTCHMMA tmem[UR34], gdesc[UR64], tmem[UR10], tmem[UR32], idesc[UR33], UPT ;  /* 0x00ff2040220079ea */ /* 0x0005e2000b80000a */
[----:B------:R-:W-:Y:S01]  /*363a0*/  UMOV UR38, 0x0 ;  /* 0x0000000000267882 */ /* 0x000fe20000000000 */
[----:B------:R-:W-:Y:S01]  /*363b0*/  UMOV UR39, 0x8100910 ;  /* 0x0810091000277882 */ /* 0x000fe20000000000 */
[----:B------:R-:W-:Y:S02]  /*363c0*/  UIADD3 UR13, UPT, UPT, UR10, 0xd0, URZ ;  /* 0x000000d00a0d7890 */ /* 0x000fe4000fffe0ff */
[----:B------:R-:W-:Y:S01]  /*363d0*/  UTCHMMA tmem[UR68], gdesc[UR62], tmem[UR10], tmem[UR50], idesc[UR51], UPT ;  /* 0x00ff323e440079ea */ /* 0x000fe2000b80000a */
[----:B------:R-:W-:Y:S01]  /*363e0*/  UMOV UR40, 0x0 ;  /* 0x0000000000287882 */ /* 0x000fe20000000000 */
[----:B-1----:R-:W-:Y:S01]  /*363f0*/  UIADD3.64 UR30, UPT, UPT, UR56, 0x400, URZ ;  /* 0x00000400381e7897 */ /* 0x002fe2000fffe0ff */
[----:B------:R1:W-:Y:S01]  /*36400*/  UTCHMMA tmem[UR67], gdesc[UR4], tmem[UR10], tmem[UR36], idesc[UR37], UPT ;  /* 0x00ff2404430079ea */ /* 0x0003e2000b80000a */
[----:B------:R-:W-:Y:S01]  /*36410*/  UMOV UR41, 0x8100910 ;  /* 0x0810091000297882 */ /* 0x000fe20000000000 */
[----:B------:R-:W-:-:S02]  /*36420*/  UIADD3 UR48, UPT, UPT, UR10, 0xd8, URZ ;  /* 0x000000d80a307890 */ /* 0x000fc4000fffe0ff */
[----:B------:R3:W-:Y:S01]  /*36430*/  UTCHMMA tmem[UR66], gdesc[UR24], tmem[UR10], tmem[UR38], idesc[UR39], UPT ;  /* 0x00ff2618420079ea */ /* 0x0007e2000b80000a */
[----:B--2---:R-:W-:Y:S01]  /*36440*/  UIADD3.64 UR32, UPT, UPT, UR56, 0x402, URZ ;  /* 0x0000040238207897 */ /* 0x004fe2000fffe0ff */
[----:B------:R2:W-:Y:S01]  /*36450*/  UTCHMMA tmem[UR49], gdesc[UR26], tmem[UR10], tmem[UR40], idesc[UR41], UPT ;  /* 0x00ff281a310079ea */ /* 0x0005e2000b80000a */
[----:B------:R-:W-:Y:S01]  /*36460*/  UIADD3.64 UR34, UPT, UPT, UR56, 0x404, URZ ;  /* 0x0000040438227897 */ /* 0x000fe2000fffe0ff */
[----:B------:R-:W-:Y:S01]  /*36470*/  UMOV UR42, 0x0 ;  /* 0x00000000002a7882 */ /* 0x000fe20000000000 */
[----:B------:R-:W-:Y:S01]  /*36480*/  UMOV UR43, 0x8100910 ;  /* 0x08100910002b7882 */ /* 0x000fe20000000000 */
[----:B------:R-:W-:Y:S02]  /*36490*/  UIADD3 UR23, UPT, UPT, UR10, 0xe0, URZ ;  /* 0x000000e00a177890 */ /* 0x000fe4000fffe0ff */
[----:B------:R4:W-:Y:S01]  /*364a0*/  UTCHMMA tmem[UR6], gdesc[UR28], tmem[UR10], tmem[UR42], idesc[UR43], UPT ;  /* 0x00ff2a1c060079ea */ /* 0x0009e2000b80000a */
[----:B-1----:R-:W-:Y:S02]  /*364b0*/  UIADD3.64 UR36, UPT, UPT, UR56, 0x5fe, URZ ;  /* 0x000005fe38247897 */ /* 0x002fe4000fffe0ff */
[----:B------:R-:W-:-:S02]  /*364c0*/  UIADD3 UR20, UPT, UPT, UR10, 0xe8, URZ ;  /* 0x000000e80a147890 */ /* 0x000fc4000fffe0ff */
[----:B---3--:R-:W-:Y:S02]  /*364d0*/  UIADD3.64 UR38, UPT, UPT, UR56, 0x600, URZ ;  /* 0x0000060038267897 */ /* 0x008fe4000fffe0ff */
[----:B------:R-:W-:Y:S02]  /*364e0*/  UIADD3 UR21, UPT, UPT, UR10, 0xf0, URZ ;  /* 0x000000f00a157890 */ /* 0x000fe4000fffe0ff */
[----:B--2---:R-:W-:Y:S02]  /*364f0*/  UIADD3.64 UR40, UPT, UPT, UR56, 0x602, URZ ;  /* 0x0000060238287897 */ /* 0x004fe4000fffe0ff */
[----:B------:R-:W-:Y:S02]  /*36500*/  UIADD3 UR22, UPT, UPT, UR10, 0xf8, URZ ;  /* 0x000000f80a167890 */ /* 0x000fe4000fffe0ff */
[----:B----4-:R-:W-:Y:S01]  /*36510*/  UIADD3.64 UR42, UPT, UPT, UR56, 0x604, URZ ;  /* 0x00000604382a7897 */ /* 0x010fe2000fffe0ff */
[----:B------:R-:W-:Y:S01]  /*36520*/  UMOV UR46, 0x0 ;  /* 0x00000000002e7882 */ /* 0x000fe20000000000 */
[----:B------:R-:W-:Y:S01]  /*36530*/  UMOV UR47, 0x8100910 ;  /* 0x08100910002f7882 */ /* 0x000fe20000000000 */
[----:B------:R-:W-:-:S02]  /*36540*/  UIADD3 UR54, UPT, UPT, UR10, 0x40, URZ ;  /* 0x000000400a367890 */ /* 0x000fc4000fffe0ff */
[----:B------:R1:W-:Y:S01]  /*36550*/  UTCHMMA tmem[UR9], gdesc[UR30], tmem[UR10], tmem[UR46], idesc[UR47], UPT ;  /* 0x00ff2e1e090079ea */ /* 0x0003e2000b80000a */
[----:B------:R-:W-:Y:S01]  /*36560*/  UIADD3 UR55, UPT, UPT, UR10, 0x100, URZ ;  /* 0x000001000a377890 */ /* 0x000fe2000fffe0ff */
[----:B------:R-:W-:Y:S01]  /*36570*/  UMOV UR44, 0x0 ;  /* 0x00000000002c7882 */ /* 0x000fe20000000000 */
[----:B------:R-:W-:Y:S01]  /*36580*/  UMOV UR45, 0x8100910 ;  /* 0x08100910002d7882 */ /* 0x000fe20000000000 */
[----:B------:R-:W-:Y:S02]  /*36590*/  UIADD3 UR73, UPT, UPT, UR10, 0x40, URZ ;  /* 0x000000400a497890 */ /* 0x000fe4000fffe0ff */
[----:B------:R2:W-:Y:S01]  /*365a0*/  UTCHMMA tmem[UR13], gdesc[UR32], tmem[UR10], tmem[UR44], idesc[UR45], UPT ;  /* 0x00ff2c200d0079ea */ /* 0x0005e2000b80000a */
[----:B------:R-:W-:Y:S01]  /*365b0*/  UIADD3 UR74, UPT, UPT, UR10, 0x108, URZ ;  /* 0x000001080a4a7890 */ /* 0x000fe2000fffe0ff */
[----:B------:R-:W-:Y:S01]  /*365c0*/  UMOV UR14, 0x0 ;  /* 0x00000000000e7882 */ /* 0x000fe20000000000 */
[----:B------:R-:W-:Y:S01]  /*365d0*/  UMOV UR15, 0x8100910 ;  /* 0x08100910000f7882 */ /* 0x000fe20000000000 */
[----:B------:R-:W-:-:S02]  /*365e0*/  UIADD3 UR60, UPT, UPT, UR10, 0x40, URZ ;  /* 0x000000400a3c7890 */ /* 0x000fc4000fffe0ff */
[----:B------:R3:W-:Y:S01]  /*365f0*/  UTCHMMA tmem[UR48], gdesc[UR34], tmem[UR10], tmem[UR14], idesc[UR15], UPT ;  /* 0x00ff0e22300079ea */ /* 0x0007e2000b80000a */
[----:B------:R-:W-:Y:S01]  /*36600*/  UIADD3 UR61, UPT, UPT, UR10, 0x110, URZ ;  /* 0x000001100a3d7890 */ /* 0x000fe2000fffe0ff */
[----:B------:R-:W-:Y:S01]  /*36610*/  UMOV UR18, 0x0 ;  /* 0x0000000000127882 */ /* 0x000fe20000000000 */
[----:B------:R-:W-:Y:S01]  /*36620*/  UMOV UR19, 0x8100910 ;  /* 0x0810091000137882 */ /* 0x000fe20000000000 */
[----:B------:R-:W-:Y:S01]  /*36630*/  UMOV UR76, 0x0 ;  /* 0x00000000004c7882 */ /* 0x000fe20000000000 */
[----:B------:R-:W-:Y:S01]  /*36640*/  UMOV UR77, 0x8100910 ;  /* 0x08100910004d7882 */ /* 0x000fe20000000000 */
[----:B------:R-:W-:Y:S02]  /*36650*/  UIADD3 UR71, UPT, UPT, UR10, 0x40, URZ ;  /* 0x000000400a477890 */ /* 0x000fe4000fffe0ff */
[----:B------:R4:W-:Y:S01]  /*36660*/  UTCHMMA tmem[UR23], gdesc[UR36], tmem[UR10], tmem[UR18], idesc[UR19], UPT ;  /* 0x00ff1224170079ea */ /* 0x0009e2000b80000a */
[----:B------:R-:W-:Y:S02]  /*36670*/  UIADD3 UR72, UPT, UPT, UR10, 0x118, URZ ;  /* 0x000001180a487890 */ /* 0x000fe4000fffe0ff */
[----:B------:R5:W-:Y:S01]  /*36680*/  UTCHMMA tmem[UR20], gdesc[UR38], tmem[UR10], tmem[UR76], idesc[UR77], UPT ;  /* 0x00ff4c26140079ea */ /* 0x000be2000b80000a */
[----:B------:R-:W-:-:S02]  /*36690*/  UIADD3 UR69, UPT, UPT, UR10, 0x40, URZ ;  /* 0x000000400a457890 */ /* 0x000fc4000fffe0ff */
[----:B------:R-:W-:Y:S01]  /*366a0*/  UTCHMMA tmem[UR21], gdesc[UR40], tmem[UR10], tmem[UR46], idesc[UR47], UPT ;  /* 0x00ff2e28150079ea */ /* 0x000fe2000b80000a */
[----:B------:R-:W-:Y:S02]  /*366b0*/  UIADD3 UR70, UPT, UPT, UR10, 0x120, URZ ;  /* 0x000001200a467890 */ /* 0x000fe4000fffe0ff */
[----:B------:R-:W-:Y:S01]  /*366c0*/  UTCHMMA tmem[UR22], gdesc[UR42], tmem[UR10], tmem[UR50], idesc[UR51], UPT ;  /* 0x00ff322a160079ea */ /* 0x000fe2000b80000a */
[----:B------:R-:W-:Y:S01]  /*366d0*/  UIADD3 UR67, UPT, UPT, UR10, 0x40, URZ ;  /* 0x000000400a437890 */ /* 0x000fe2000fffe0ff */
[----:B------:R-:W-:Y:S01]  /*366e0*/  UTCHMMA tmem[UR55], gdesc[UR52], tmem[UR54], tmem[UR50], idesc[UR51], !UPT ;  /* 0x00ff3234370079ea */ /* 0x000fe2000f800036 */
[----:B------:R-:W-:Y:S01]  /*366f0*/  UIADD3 UR68, UPT, UPT, UR10, 0x128, URZ ;  /* 0x000001280a447890 */ /* 0x000fe2000fffe0ff */
[----:B------:R4:W-:Y:S01]  /*36700*/  UTCHMMA tmem[UR74], gdesc[UR56], tmem[UR73], tmem[UR50], idesc[UR51], UPT ;  /* 0x00ff32384a0079ea */ /* 0x0009e2000b800049 */
[----:B------:R-:W-:Y:S01]  /*36710*/  UIADD3 UR6, UPT, UPT, UR10, 0x40, URZ ;  /* 0x000000400a067890 */ /* 0x000fe2000fffe0ff */
[----:B------:R5:W-:Y:S01]  /*36720*/  UTCHMMA tmem[UR61], gdesc[UR58], tmem[UR60], tmem[UR76], idesc[UR77], UPT ;  /* 0x00ff4c3a3d0079ea */ /* 0x000be2000b80003c */
[----:B-1----:R-:W-:-:S02]  /*36730*/  UIADD3 UR9, UPT, UPT, UR10, 0x130, URZ ;  /* 0x000001300a097890 */ /* 0x002fc4000fffe0ff */
[----:B--2---:R-:W-:Y:S02]  /*36740*/  UIADD3 UR13, UPT, UPT, UR10, 0x40, URZ ;  /* 0x000000400a0d7890 */ /* 0x004fe4000fffe0ff */
[----:B---3--:R-:W-:Y:S02]  /*36750*/  UIADD3 UR14, UPT, UPT, UR10, 0x138, URZ ;  /* 0x000001380a0e7890 */ /* 0x008fe4000fffe0ff */
[----:B------:R-:W-:Y:S02]  /*36760*/  UIADD3 UR15, UPT, UPT, UR10, 0x40, URZ ;  /* 0x000000400a0f7890 */ /* 0x000fe4000fffe0ff */
[----:B----4-:R-:W-:Y:S02]  /*36770*/  UIADD3 UR18, UPT, UPT, UR10, 0x140, URZ ;  /* 0x000001400a127890 */ /* 0x010fe4000fffe0ff */
[----:B------:R-:W-:Y:S02]  /*36780*/  UIADD3 UR19, UPT, UPT, UR10, 0x40, URZ ;  /* 0x000000400a137890 */ /* 0x000fe4000fffe0ff */
[----:B-----5:R-:W-:Y:S01]  /*36790*/  UIADD3 UR20, UPT, UPT, UR10, 0x148, URZ ;  /* 0x000001480a147890 */ /* 0x020fe2000fffe0ff */
[----:B------:R-:W-:Y:S01]  /*367a0*/  UMOV UR56, 0x0 ;  /* 0x0000000000387882 */ /* 0x000fe20000000000 */
[----:B------:R-:W-:Y:S01]  /*367b0*/  UMOV UR57, 0x8100910 ;  /* 0x0810091000397882 */ /* 0x000fe20000000000 */
[----:B------:R-:W-:Y:S01]  /*367c0*/  UIADD3 UR21, UPT, UPT, UR10, 0x40, URZ ;  /* 0x000000400a157890 */ /* 0x000fe2000fffe0ff */
[----:B------:R-:W-:Y:S01]  /*367d0*/  UTCHMMA tmem[UR72], gdesc[UR64], tmem[UR71], tmem[UR56], idesc[UR57], UPT ;  /* 0x00ff3840480079ea */ /* 0x000fe2000b800047 */
[----:B------:R-:W-:Y:S01]  /*367e0*/  UIADD3 UR22, UPT, UPT, UR10, 0x150, URZ ;  /* 0x000001500a167890 */ /* 0x000fe2000fffe0ff */
[----:B------:R-:W-:Y:S01]  /*367f0*/  UMOV UR58, 0x0 ;  /* 0x00000000003a7882 */ /* 0x000fe20000000000 */
[----:B------:R-:W-:Y:S01]  /*36800*/  UMOV UR59, 0x8100910 ;  /* 0x08100910003b7882 */ /* 0x000fe20000000000 */
[----:B------:R-:W-:Y:S01]  /*36810*/  UIADD3 UR23, UPT, UPT, UR10, 0x40, URZ ;  /* 0x000000400a177890 */ /* 0x000fe2000fffe0ff */
[----:B------:R1:W-:Y:S01]  /*36820*/  UTCHMMA tmem[UR70], gdesc[UR62], tmem[UR69], tmem[UR58], idesc[UR59], UPT ;  /* 0x00ff3a3e460079ea */ /* 0x0003e2000b800045 */
[----:B------:R-:W-:Y:S01]  /*36830*/  UIADD3 UR66, UPT, UPT, UR10, 0x158, URZ ;  /* 0x000001580a427890 */ /* 0x000fe2000fffe0ff */
[----:B------:R-:W-:Y:S01]  /*36840*/  UMOV UR16, 0x0 ;  /* 0x0000000000107882 */ /* 0x000fe20000000000 */
[----:B------:R-:W-:Y:S01]  /*36850*/  UMOV UR17, 0x8100910 ;  /* 0x0810091000117882 */ /* 0x000fe20000000000 */
[----:B------:R-:W-:Y:S01]  /*36860*/  UIADD3 UR76, UPT, UPT, UR10, 0x40, URZ ;  /* 0x000000400a4c7890 */ /* 0x000fe2000fffe0ff */
[----:B------:R2:W-:Y:S01]  /*36870*/  UTCHMMA tmem[UR68], gdesc[UR4], tmem[UR67], tmem[UR16], idesc[UR17], UPT ;  /* 0x00ff1004440079ea */ /* 0x0005e2000b800043 */
[----:B------:R-:W-:-:S02]  /*36880*/  UIADD3 UR75, UPT, UPT, UR10, 0x160, URZ ;  /* 0x000001600a4b7890 */ /* 0x000fc4000fffe0ff */
[----:B------:R-:W-:Y:S01]  /*36890*/  UIADD3 UR74, UPT, UPT, UR10, 0x168, URZ ;  /* 0x000001680a4a7890 */ /* 0x000fe2000fffe0ff */
[----:B-1----:R-:W-:Y:S01]  /*368a0*/  UMOV UR70, 0x0 ;  /* 0x0000000000467882 */ /* 0x002fe20000000000 */
[----:B------:R-:W-:Y:S01]  /*368b0*/  UMOV UR71, 0x8100910 ;  /* 0x0810091000477882 */ /* 0x000fe20000000000 */
[----:B------:R-:W-:Y:S01]  /*368c0*/  UIADD3 UR77, UPT, UPT, UR10, 0x40, URZ ;  /* 0x000000400a4d7890 */ /* 0x000fe2000fffe0ff */
[----:B------:R3:W-:Y:S01]  /*368d0*/  UTCHMMA tmem[UR9], gdesc[UR24], tmem[UR6], tmem[UR70], idesc[UR71], UPT ;  /* 0x00ff4618090079ea */ /* 0x0007e2000b800006 */
[----:B------:R-:W-:Y:S01]  /*368e0*/  UIADD3 UR64, UPT, UPT, UR10, 0x170, URZ ;  /* 0x000001700a407890 */ /* 0x000fe2000fffe0ff */
[----:B------:R3:W-:Y:S01]  /*368f0*/  UTCHMMA tmem[UR14], gdesc[UR26], tmem[UR13], tmem[UR44], idesc[UR45], UPT ;  /* 0x00ff2c1a0e0079ea */ /* 0x0007e2000b80000d */
[----:B------:R-:W-:Y:S01]  /*36900*/  UIADD3 UR62, UPT, UPT, UR10, 0x40, URZ ;  /* 0x000000400a3e7890 */ /* 0x000fe2000fffe0ff */
[----:B------:R3:W-:Y:S01]  /*36910*/  UTCHMMA tmem[UR18], gdesc[UR28], tmem[UR15], tmem[UR46], idesc[UR47], UPT ;  /* 0x00ff2e1c120079ea */ /* 0x0007e2000b80000f */
[----:B------:R-:W-:Y:S01]  /*36920*/  UIADD3 UR63, UPT, UPT, UR10, 0x178, URZ ;  /* 0x000001780a3f7890 */ /* 0x000fe2000fffe0ff */
[----:B--2---:R-:W-:Y:S01]  /*36930*/  R2UR.FILL UR17, R5 ;  /* 0x00000000051172ca */ /* 0x004fe200004e0000 */
[----:B------:R-:W-:Y:S01]  /*36940*/  UMOV UR48, 0x0 ;  /* 0x0000000000307882 */ /* 0x000fe20000000000 */
[----:B------:R-:W-:Y:S01]  /*36950*/  UMOV UR49, 0x8100910 ;  /* 0x0810091000317882 */ /* 0x000fe20000000000 */
[----:B------:R-:W-:Y:S01]  /*36960*/  UMOV UR52, 0x0 ;  /* 0x0000000000347882 */ /* 0x000fe20000000000 */
[----:B------:R-:W-:Y:S01]  /*36970*/  UMOV UR53, 0x8100910 ;  /* 0x0810091000357882 */ /* 0x000fe20000000000 */
[----:B------:R3:W-:Y:S01]  /*36980*/  UTCHMMA tmem[UR20], gdesc[UR30], tmem[UR19], tmem[UR48], idesc[UR49], UPT ;  /* 0x00ff301e140079ea */ /* 0x0007e2000b800013 */
[----:B------:R-:W-:Y:S01]  /*36990*/  UMOV UR54, 0x0 ;  /* 0x0000000000367882 */ /* 0x000fe20000000000 */
[----:B------:R-:W-:Y:S01]  /*369a0*/  UMOV UR55, 0x8100910 ;  /* 0x0810091000377882 */ /* 0x000fe20000000000 */
[----:B------:R3:W-:Y:S01]  /*369b0*/  UTCHMMA tmem[UR22], gdesc[UR32], tmem[UR21], tmem[UR50], idesc[UR51], UPT ;  /* 0x00ff3220160079ea */ /* 0x0007e2000b800015 */
[----:B------:R3:W-:Y:S01]  /*369c0*/  UTCHMMA tmem[UR66], gdesc[UR34], tmem[UR23], tmem[UR52], idesc[UR53], UPT ;  /* 0x00ff3422420079ea */ /* 0x0007e2000b800017 */
[----:B------:R-:W-:Y:S01]  /*369d0*/  UMOV UR4, UR8 ;  /* 0x0000000800047c82 */ /* 0x000fe20008000000 */
[----:B------:R-:W-:Y:S01]  /*369e0*/  UMOV UR5, URZ ;  /* 0x000000ff00057c82 */ /* 0x000fe20008000000 */
[----:B------:R3:W-:Y:S01]  /*369f0*/  UTCHMMA tmem[UR75], gdesc[UR36], tmem[UR76], tmem[UR54], idesc[UR55], UPT ;  /* 0x00ff36244b0079ea */ /* 0x0007e2000b80004c */
[----:B------:R-:W-:Y:S01]  /*36a00*/  UMOV UR60, 0x0 ;  /* 0x00000000003c7882 */ /* 0x000fe20000000000 */
[----:B------:R-:W-:Y:S01]  /*36a10*/  UMOV UR61, 0x8100910 ;  /* 0x08100910003d7882 */ /* 0x000fe20000000000 */
[----:B------:R3:W-:Y:S01]  /*36a20*/  UTCHMMA tmem[UR74], gdesc[UR38], tmem[UR73], tmem[UR56], idesc[UR57], UPT ;  /* 0x00ff38264a0079ea */ /* 0x0007e2000b800049 */
[----:B------:R-:W-:Y:S01]  /*36a30*/  UMOV UR65, UR4 ;  /* 0x0000000400417c82 */ /* 0x000fe20008000000 */
[----:B------:R3:W-:Y:S01]  /*36a40*/  UTCHMMA tmem[UR64], gdesc[UR40], tmem[UR77], tmem[UR58], idesc[UR59], UPT ;  /* 0x00ff3a28400079ea */ /* 0x0007e2000b80004d */
[----:B------:R3:W-:Y:S01]  /*36a50*/  UTCHMMA tmem[UR63], gdesc[UR42], tmem[UR62], tmem[UR60], idesc[UR61], UPT ;  /* 0x00ff3c2a3f0079ea */ /* 0x0007e2000b80003e */
[----:B------:R3:W-:Y:S01]  /*36a60*/  UTCBAR [UR65], URZ ;  /* 0x000000ff410073e9 */ /* 0x0007e200080000ff */
[----:B------:R-:W-:-:S15]  /*36a70*/  R2UR.FILL UR16, R4 ;  /* 0x00000000041072ca */ /* 0x000fde00004e0000 */
.L_x_8:
[----:B------:R-:W2:Y:S04]  /*36a80*/  LDL.64 R22, [R1+0x28] ;  /* 0x0000280001167983 */ /* 0x000ea80000100a00 */
[----:B------:R-:W4:Y:S04]  /*36a90*/  LDL.64 R20, [R1+0x30] ;  /* 0x0000300001147983 */ /* 0x000f280000100a00 */
[----:B---3--:R-:W3:Y:S04]  /*36aa0*/  LDL.64 R18, [R1+0x38] ;  /* 0x0000380001127983 */ /* 0x008ee80000100a00 */
[----:B------:R-:W2:Y:S04]  /*36ab0*/  LDL.64 R16, [R1+0x40] ;  /* 0x0000400001107983 */ /* 0x000ea80000100a00 */
[----:B------:R-:W2:Y:S04]  /*36ac0*/  LDL.64 R26, [R1+0x48] ;  /* 0x00004800011a7983 */ /* 0x000ea80000100a00 */
[----:B------:R-:W2:Y:S04]  /*36ad0*/  LDL.64 R30, [R1+0x50] ;  /* 0x00005000011e7983 */ /* 0x000ea80000100a00 */
[----:B------:R-:W2:Y:S04]  /*36ae0*/  LDL.64 R24, [R1+0x58] ;  /* 0x0000580001187983 */ /* 0x000ea80000100a00 */
[----:B------:R-:W2:Y:S01]  /*36af0*/  LDL.64 R14, [R1+0x60] ;  /* 0x00006000010e7983 */ /* 0x000ea20000100a00 */
[----:B------:R-:W-:Y:S01]  /*36b00*/  BAR.SYNC.DEFER_BLOCKING 0x0 ;  /* 0x0000000000007b1d */ /* 0x000fe20000010000 */
[----:B------:R-:W-:Y:S01]  /*36b10*/  ISETP.GE.U32.AND P0, PT, R6, 0x7ffffbfe, PT ;  /* 0x7ffffbfe0600780c */ /* 0x000fe20003f06070 */
[----:B-1----:R-:W-:-:S06]  /*36b20*/  VIADD R4, R220, 0xfffffc7c ;  /* 0xfffffc7cdc047836 */ /* 0x002fcc0000000000 */
[----:B------:R-:W1:Y:S01]  /*36b30*/  LDC R7, c[0x0][0x3a0] ;  /* 0x0000e800ff077b82 */ /* 0x000e620000000800 */
[----:B------:R-:W-:Y:S01]  /*36b40*/  ISETP.GE.U32.AND P5, PT, R4, 0x7ffffbfd, PT ;  /* 0x7ffffbfd0400780c */ /* 0x000fe20003fa6070 */
[----:B------:R-:W2:Y:S01]  /*36b50*/  LDL.64 R34, [R1+0x68] ;  /* 0x0000680001227983 */ /* 0x000ea20000100a00 */
[----:B------:R-:W-:Y:S01]  /*36b60*/  IADD3 R4, PT, PT, R221, -0x385, RZ ;  /* 0xfffffc7bdd047810 */ /* 0x000fe20007ffe0ff */
[----:B------:R-:W-:Y:S02]  /*36b70*/  VIADD R5, R222, 0xfffffc7a ;  /* 0xfffffc7ade057836 */ /* 0x000fe40000000000 */
[----:B------:R-:W-:Y:S02]  /*36b80*/  STL.64 [R1+0xf00], R236 ;  /* 0x000f00ec01007387 */ /* 0x000fe40000100a00 */
[----:B------:R-:W1:Y:S02]  /*36b90*/  LDC R6, c[0x0][0x3a0] ;  /* 0x0000e800ff067b82 */ /* 0x000e640000000800 */
[----:B------:R-:W-:Y:S04]  /*36ba0*/  STL.64 [R1+0xef8], R234 ;  /* 0x000ef8ea01007387 */ /* 0x000fe80000100a00 */
[----:B------:R-:W-:Y:S02]  /*36bb0*/  STL.64 [R1+0xef0], R232 ;  /* 0x000ef0e801007387 */ /* 0x000fe40000100a00 */
[----:B------:R-:W1:Y:S02]  /*36bc0*/  LDC R10, c[0x0][0x3a0] ;  /* 0x0000e800ff0a7b82 */ /* 0x000e640000000800 */
[----:B------:R-:W-:Y:S01]  /*36bd0*/  @!PT LDS RZ, [RZ] ;  /* 0x00000000fffff984 */ /* 0x000fe20000000800 */
[----:B------:R-:W-:Y:S01]  /*36be0*/  @!PT LDS RZ, [RZ] ;  /* 0x00000000fffff984 */ /* 0x000fe20000000800 */
[----:B------:R-:W-:Y:S01]  /*36bf0*/  @!PT LDS RZ, [RZ] ;  /* 0x00000000fffff984 */ /* 0x000fe20000000800 */
[----:B------:R1:W-:Y:S04]  /*36c00*/  LDGSTS.E [R82], desc[UR16][R172.64], !P4 ;  /* 0x00000000ac527fae */ /* 0x0003e8000e1a1010 */
[----:B------:R1:W-:Y:S02]  /*36c10*/  LDGSTS.E [R82+0x200], desc[UR16][R68.64], !P4 ;  /* 0x0020000044527fae */ /* 0x0003e4000e1a1010 */
[----:B------:R-:W1:Y:S02]  /*36c20*/  LDC R9, c[0x0][0x3a0] ;  /* 0x0000e800ff097b82 */ /* 0x000e640000000800 */
[----:B------:R1:W-:Y:S04]  /*36c30*/  LDGSTS.E [R82+0x400], desc[UR16][R70.64], !P2 ;  /* 0x0040000046527fae */ /* 0x0003e8000d1a1010 */
[----:B------:R1:W-:Y:S02]  /*36c40*/  LDGSTS.E [R82+0x600], desc[UR16][R128.64], !P2 ;  /* 0x0060000080527fae */ /* 0x0003e4000d1a1010 */
[----:B------:R-:W1:Y:S02]  /*36c50*/  LDC R8, c[0x0][0x3a0] ;  /* 0x0000e800ff087b82 */ /* 0x000e640000000800 */
[----:B------:R1:W-:Y:S04]  /*36c60*/  LDGSTS.E [R82+0x800], desc[UR16][R72.64], !P0 ;  /* 0x0080000048527fae */ /* 0x0003e8000c1a1010 */
[----:B------:R1:W-:Y:S01]  /*36c70*/  LDGSTS.E [R82+0xa00], desc[UR16][R130.64], !P0 ;  /* 0x00a0000082527fae */ /* 0x0003e2000c1a1010 */
[----:B------:R-:W-:Y:S01]  /*36c80*/  ISETP.GE.U32.AND P0, PT, R4, 0x7ffffbfc, PT ;  /* 0x7ffffbfc0400780c */ /* 0x000fe20003f06070 */
[----:B------:R-:W1:Y:S01]  /*36c90*/  LDC R12, c[0x0][0x3a0] ;  /* 0x0000e800ff0c7b82 */ /* 0x000e620000000800 */
[----:B------:R-:W-:Y:S01]  /*36ca0*/  IADD3 R4, PT, PT, R223, -0x387, RZ ;  /* 0xfffffc79df047810 */ /* 0x000fe20007ffe0ff */
[----:B------:R1:W-:Y:S01]  /*36cb0*/  LDGSTS.E [R82+0xc00], desc[UR16][R74.64], !P5 ;  /* 0x00c000004a527fae */ /* 0x0003e2000e9a1010 */
[----:B------:R-:W-:-:S02]  /*36cc0*/  ISETP.GE.U32.AND P4, PT, R5, 0x7ffffbfb, PT ;  /* 0x7ffffbfb0500780c */ /* 0x000fc40003f86070 */
[----:B------:R-:W-:Y:S01]  /*36cd0*/  ISETP.GE.U32.AND P2, PT, R4, 0x7ffffbfa, PT ;  /* 0x7ffffbfa0400780c */ /* 0x000fe20003f46070 */
[----:B-1----:R-:W-:Y:S01]  /*36ce0*/  VIADD R4, R7, 0xfffffc78 ;  /* 0xfffffc7807047836 */ /* 0x002fe20000000000 */
[----:B------:R1:W-:Y:S01]  /*36cf0*/  LDGSTS.E [R82+0xe00], desc[UR16][R134.64], !P5 ;  /* 0x00e0000086527fae */ /* 0x0003e2000e9a1010 */
[----:B------:R-:W1:Y:S03]  /*36d00*/  LDC R5, c[0x0][0x3a0] ;  /* 0x0000e800ff057b82 */ /* 0x000e660000000800 */
[----:B------:R-:W-:Y:S04]  /*36d10*/  STL.64 [R1+0xee8], R230 ;  /* 0x000ee8e601007387 */ /* 0x000fe80000100a00 */
[----:B------:R1:W-:Y:S01]  /*36d20*/  LDGSTS.E [R82+0x1000], desc[UR16][R76.64], !P0 ;  /* 0x010000004c527fae */ /* 0x0003e2000c1a1010 */
[----:B------:R-:W1:Y:S03]  /*36d30*/  LDC R7, c[0x0][0x3a0] ;  /* 0x0000e800ff077b82 */ /* 0x000e660000000800 */
[----:B------:R1:W-:Y:S01]  /*36d40*/  LDGSTS.E [R82+0x1200], desc[UR16][R136.64], !P0 ;  /* 0x0120000088527fae */ /* 0x0003e2000c1a1010 */
[----:B------:R-:W-:-:S02]  /*36d50*/  ISETP.GE.U32.AND P0, PT, R4, 0x7ffffbf9, PT ;  /* 0x7ffffbf90400780c */ /* 0x000fc40003f06070 */
[----:B------:R-:W-:Y:S01]  /*36d60*/  IADD3 R4, PT, PT, R6, -0x389, RZ ;  /* 0xfffffc7706047810 */ /* 0x000fe20007ffe0ff */
[----:B------:R1:W-:Y:S01]  /*36d70*/  LDGSTS.E [R82+0x1400], desc[UR16][R78.64], !P4 ;  /* 0x014000004e527fae */ /* 0x0003e2000e1a1010 */
[----:B------:R-:W1:Y:S03]  /*36d80*/  LDC R6, c[0x0][0x3a0] ;  /* 0x0000e800ff067b82 */ /* 0x000e660000000800 */
[----:B------:R1:W-:Y:S01]  /*36d90*/  LDGSTS.E [R82+0x1600], desc[UR16][R138.64], !P4 ;  /* 0x016000008a527fae */ /* 0x0003e2000e1a1010 */
[----:B------:R-:W-:Y:S01]  /*36da0*/  ISETP.GE.U32.AND P4, PT, R4, 0x7ffffbf8, PT ;  /* 0x7ffffbf80400780c */ /* 0x000fe20003f86070 */
[----:B------:R-:W-:Y:S02]  /*36db0*/  VIADD R4, R10, 0xfffffc76 ;  /* 0xfffffc760a047836 */ /* 0x000fe40000000000 */
[----:B------:R1:W-:Y:S02]  /*36dc0*/  LDGSTS.E [R82+0x1800], desc[UR16][R94.64], !P2 ;  /* 0x018000005e527fae */ /* 0x0003e4000d1a1010 */
[----:B-1----:R-:W-:Y:S01]  /*36dd0*/  VIADD R5, R5, 0xfffffc72 ;  /* 0xfffffc7205057836 */ /* 0x002fe20000000000 */
[----:B------:R-:W1:Y:S01]  /*36de0*/  LDC R11, c[0x0][0x3a0] ;  /* 0x0000e800ff0b7b82 */ /* 0x000e620000000800 */
[----:B------:R1:W-:Y:S01]  /*36df0*/  LDGSTS.E [R82+0x1a00], desc[UR16][R140.64], !P2 ;  /* 0x01a000008c527fae */ /* 0x0003e2000d1a1010 */
[----:B------:R-:W-:-:S02]  /*36e00*/  ISETP.GE.U32.AND P2, PT, R4, 0x7ffffbf7, PT ;  /* 0x7ffffbf70400780c */ /* 0x000fc40003f46070 */
[----:B------:R-:W-:Y:S01]  /*36e10*/  IADD3 R4, PT, PT, R9, -0x38b, RZ ;  /* 0xfffffc7509047810 */ /* 0x000fe20007ffe0ff */
[----:B------:R1:W-:Y:S03]  /*36e20*/  LDGSTS.E [R82+0x1c00], desc[UR16][R96.64], !P0 ;  /* 0x01c0000060527fae */ /* 0x0003e6000c1a1010 */
[----:B------:R-:W1:Y:S01]  /*36e30*/  LDC R9, c[0x0][0x3a0] ;  /* 0x0000e800ff097b82 */ /* 0x000e620000000800 */
[----:B------:R1:W-:Y:S01]  /*36e40*/  LDGSTS.E [R82+0x1e00], desc[UR16][R142.64], !P0 ;  /* 0x01e000008e527fae */ /* 0x0003e2000c1a1010 */
[----:B------:R-:W-:Y:S01]  /*36e50*/  ISETP.GE.U32.AND P0, PT, R4, 0x7ffffbf6, PT ;  /* 0x7ffffbf60400780c */ /* 0x000fe20003f06070 */
[----:B------:R-:W-:Y:S02]  /*36e60*/  VIADD R4, R8, 0xfffffc74 ;  /* 0xfffffc7408047836 */ /* 0x000fe40000000000 */
[----:B------:R1:W-:Y:S03]  /*36e70*/  LDGSTS.E [R82+0x2000], desc[UR16][R98.64], !P4 ;  /* 0x0200000062527fae */ /* 0x0003e6000e1a1010 */
[----:B------:R-:W1:Y:S01]  /*36e80*/  LDC R8, c[0x0][0x3a0] ;  /* 0x0000e800ff087b82 */ /* 0x000e620000000800 */
[----:B------:R1:W-:Y:S01]  /*36e90*/  LDGSTS.E [R82+0x2200], desc[UR16][R144.64], !P4 ;  /* 0x0220000090527fae */ /* 0x0003e2000e1a1010 */
[----:B------:R-:W-:-:S02]  /*36ea0*/  ISETP.GE.U32.AND P4, PT, R4, 0x7ffffbf5, PT ;  /* 0x7ffffbf50400780c */ /* 0x000fc40003f86070 */
[----:B------:R-:W-:Y:S01]  /*36eb0*/  IADD3 R4, PT, PT, R6, -0x38d, RZ ;  /* 0xfffffc7306047810 */ /* 0x000fe20007ffe0ff */
[----:B------:R1:W-:Y:S03]  /*36ec0*/  LDGSTS.E [R82+0x2400], desc[UR16][R100.64], !P2 ;  /* 0x0240000064527fae */ /* 0x0003e6000d1a1010 */
[----:B------:R-:W1:Y:S01]  /*36ed0*/  LDC R6, c[0x0][0x3a0] ;  /* 0x0000e800ff067b82 */ /* 0x000e620000000800 */
[----:B------:R1:W-:Y:S04]  /*36ee0*/  LDGSTS.E [R82+0x2600], desc[UR16][R146.64], !P2 ;  /* 0x0260000092527fae */ /* 0x0003e8000d1a1010 */
[----:B------:R1:W-:Y:S01]  /*36ef0*/  LDGSTS.E [R82+0x2800], desc[UR16][R102.64], !P0 ;  /* 0x0280000066527fae */ /* 0x0003e2000c1a1010 */
[----:B------:R-:W-:-:S02]  /*36f00*/  ISETP.GE.U32.AND P2, PT, R5, 0x7ffffbf3, PT ;  /* 0x7ffffbf30500780c */ /* 0x000fc40003f46070 */
[----:B------:R-:W4:Y:S01]  /*36f10*/  LDC R10, c[0x0][0x3a0] ;  /* 0x0000e800ff0a7b82 */ /* 0x000f220000000800 */
[----:B------:R1:W-:Y:S01]  /*36f20*/  LDGSTS.E [R82+0x2a00], desc[UR16][R148.64], !P0 ;  /* 0x02a0000094527fae */ /* 0x0003e2000c1a1010 */
[----:B------:R-:W-:Y:S02]  /*36f30*/  ISETP.GE.U32.AND P0, PT, R4, 0x7ffffbf4, PT ;  /* 0x7ffffbf40400780c */ /* 0x000fe40003f06070 */
[----:B------:R-:W-:Y:S01]  /*36f40*/  IADD3 R4, PT, PT, R7, -0x38f, RZ ;  /* 0xfffffc7107047810 */ /* 0x000fe20007ffe0ff */
[----:B------:R1:W-:Y:S03]  /*36f50*/  LDGSTS.E [R82+0x2c00], desc[UR16][R104.64], !P4 ;  /* 0x02c0000068527fae */ /* 0x0003e6000e1a1010 */
[----:B------:R-:W1:Y:S01]  /*36f60*/  LDC R5, c[0x0][0x3a0] ;  /* 0x0000e800ff057b82 */ /* 0x000e620000000800 */
[----:B------:R1:W-:Y:S01]  /*36f70*/  LDGSTS.E [R82+0x2e00], desc[UR16][R150.64], !P4 ;  /* 0x02e0000096527fae */ /* 0x0003e2000e1a1010 */
[----:B------:R-:W-:Y:S01]  /*36f80*/  ISETP.GE.U32.AND P4, PT, R4, 0x7ffffbf2, PT ;  /* 0x7ffffbf20400780c */ /* 0x000fe20003f86070 */
[----:B-1----:R-:W-:-:S02]  /*36f90*/  VIADD R4, R9, 0xfffffc70 ;  /* 0xfffffc7009047836 */ /* 0x002fc40000000000 */
[----:B------:R-:W-:Y:S03]  /*36fa0*/  STL.64 [R1+0xee0], R84 ;  /* 0x000ee05401007387 */ /* 0x000fe60000100a00 */
[----:B------:R-:W1:Y:S01]  /*36fb0*/  LDC R9, c[0x0][0x3a0] ;  /* 0x0000e800ff097b82 */ /* 0x000e620000000800 */
[----:B------:R1:W-:Y:S04]  /*36fc0*/  LDGSTS.E [R82+0x3000], desc[UR16][R106.64], !P0 ;  /* 0x030000006a527fae */ /* 0x0003e8000c1a1010 */
[----:B------:R1:W-:Y:S01]  /*36fd0*/  LDGSTS.E [R82+0x3200], desc[UR16][R152.64], !P0 ;  /* 0x0320000098527fae */ /* 0x0003e2000c1a1010 */
[----:B------:R-:W-:Y:S02]  /*36fe0*/  ISETP.GE.U32.AND P0, PT, R4, 0x7ffffbf1, PT ;  /* 0x7ffffbf10400780c */ /* 0x000fe40003f06070 */
[----:B------:R-:W1:Y:S01]  /*36ff0*/  LDC R7, c[0x0][0x3a0] ;  /* 0x0000e800ff077b82 */ /* 0x000e620000000800 */
[----:B------:R-:W-:Y:S01]  /*37000*/  IADD3 R4, PT, PT, R8, -0x391, RZ ;  /* 0xfffffc6f08047810 */ /* 0x000fe20007ffe0ff */
[----:B------:R1:W-:Y:S04]  /*37010*/  LDGSTS.E [R82+0x3400], desc[UR16][R108.64], !P2 ;  /* 0x034000006c527fae */ /* 0x0003e8000d1a1010 */
[----:B------:R1:W-:Y:S02]  /*37020*/  LDGSTS.E [R82+0x3600], desc[UR16][R154.64], !P2 ;  /* 0x036000009a527fae */ /* 0x0003e4000d1a1010 */
[----:B------:R-:W1:Y:S01]  /*37030*/  LDC R8, c[0x0][0x3a0] ;  /* 0x0000e800ff087b82 */ /* 0x000e620000000800 */
[----:B------:R-:W-:Y:S01]  /*37040*/  ISETP.GE.U32.AND P2, PT, R4, 0x7ffffbf0, PT ;  /* 0x7ffffbf00400780c */ /* 0x000fe20003f46070 */
[----:B------:R-:W-:Y:S01]  /*37050*/  VIADD R4, R6, 0xfffffc6e ;  /* 0xfffffc6e06047836 */ /* 0x000fe20000000000 */
[----:B------:R1:W-:Y:S04]  /*37060*/  LDGSTS.E [R82+0x3800], desc[UR16][R110.64], !P4 ;  /* 0x038000006e527fae */ /* 0x0003e8000e1a1010 */
[----:B------:R1:W-:Y:S01]  /*37070*/  LDGSTS.E [R82+0x3a00], desc[UR16][R156.64], !P4 ;  /* 0x03a000009c527fae */ /* 0x0003e2000e1a1010 */
[----:B------:R-:W-:Y:S01]  /*37080*/  ISETP.GE.U32.AND P4, PT, R4, 0x7ffffbef, PT ;  /* 0x7ffffbef0400780c */ /* 0x000fe20003f86070 */
[----:B------:R-:W1:Y:S01]  /*37090*/  LDC R6, c[0x0][0x3a0] ;  /* 0x0000e800ff067b82 */ /* 0x000e620000000800 */
[----:B------:R-:W-:Y:S01]  /*370a0*/  IADD3 R4, PT, PT, R5, -0x393, RZ ;  /* 0xfffffc6d05047810 */ /* 0x000fe20007ffe0ff */
[----:B------:R1:W-:Y:S04]  /*370b0*/  LDGSTS.E [R82+0x3c00], desc[UR16][R112.64], !P0 ;  /* 0x03c0000070527fae */ /* 0x0003e8000c1a1010 */
[----:B------:R1:W-:Y:S01]  /*370c0*/  LDGSTS.E [R82+0x3e00], desc[UR16][R158.64], !P0 ;  /* 0x03e000009e527fae */ /* 0x0003e2000c1a1010 */
[----:B------:R-:W-:Y:S01]  /*370d0*/  ISETP.GE.U32.AND P0, PT, R4, 0x7ffffbee, PT ;  /* 0x7ffffbee0400780c */ /* 0x000fe20003f06070 */
[----:B-1----:R-:W-:-:S02]  /*370e0*/  VIADD R4, R9, 0xfffffc6c ;  /* 0xfffffc6c09047836 */ /* 0x002fc40000000000 */
[----:B------:R1:W-:Y:S01]  /*370f0*/  LDGSTS.E [R82+0x4000], desc[UR16][R114.64], !P2 ;  /* 0x0400000072527fae */ /* 0x0003e2000d1a1010 */
[----:B------:R-:W-:Y:S01]  /*37100*/  VIADD R5, R7, 0xfffffc6a ;  /* 0xfffffc6a07057836 */ /* 0x000fe20000000000 */
[----:B------:R-:W1:Y:S02]  /*37110*/  LDC R9, c[0x0][0x3a0] ;  /* 0x0000e800ff097b82 */ /* 0x000e640000000800 */
[----:B------:R1:W-:Y:S01]  /*37120*/  LDGSTS.E [R82+0x4200], desc[UR16][R160.64], !P2 ;  /* 0x04200000a0527fae */ /* 0x0003e2000d1a1010 */
[----:B------:R-:W-:Y:S02]  /*37130*/  ISETP.GE.U32.AND P2, PT, R4, 0x7ffffbed, PT ;  /* 0x7ffffbed0400780c */ /* 0x000fe40003f46070 */
[----:B------:R-:W-:Y:S01]  /*37140*/  IADD3 R4, PT, PT, R8, -0x395, RZ ;  /* 0xfffffc6b08047810 */ /* 0x000fe20007ffe0ff */
[----:B------:R1:W-:Y:S02]  /*37150*/  LDGSTS.E [R82+0x4400], desc[UR16][R116.64], !P4 ;  /* 0x0440000074527fae */ /* 0x0003e4000e1a1010 */
[----:B------:R-:W1:Y:S02]  /*37160*/  LDC R8, c[0x0][0x3a0] ;  /* 0x0000e800ff087b82 */ /* 0x000e640000000800 */
[----:B------:R1:W-:Y:S04]  /*37170*/  LDGSTS.E [R82+0x4600], desc[UR16][R162.64], !P4 ;  /* 0x04600000a2527fae */ /* 0x0003e8000e1a1010 */
[----:B------:R1:W-:Y:S01]  /*37180*/  LDGSTS.E [R82+0x4800], desc[UR16][R118.64], !P0 ;  /* 0x0480000076527fae */ /* 0x0003e2000c1a1010 */
[----:B------:R-:W-:Y:S01]  /*37190*/  ISETP.GE.U32.AND P4, PT, R5, 0x7ffffbeb, PT ;  /* 0x7ffffbeb0500780c */ /* 0x000fe20003f86070 */
[----:B------:R-:W1:Y:S02]  /*371a0*/  LDC R7, c[0x0][0x3a0] ;  /* 0x0000e800ff077b82 */ /* 0x000e640000000800 */
[----:B------:R1:W-:Y:S01]  /*371b0*/  LDGSTS.E [R82+0x4a00], desc[UR16][R164.64], !P0 ;  /* 0x04a00000a4527fae */ /* 0x0003e2000c1a1010 */
[----:B------:R-:W-:-:S02]  /*371c0*/  ISETP.GE.U32.AND P0, PT, R4, 0x7ffffbec, PT ;  /* 0x7ffffbec0400780c */ /* 0x000fc40003f06070 */
[----:B------:R-:W-:Y:S01]  /*371d0*/  IADD3 R4, PT, PT, R6, -0x397, RZ ;  /* 0xfffffc6906047810 */ /* 0x000fe20007ffe0ff */
[----:B------:R1:W-:Y:S02]  /*371e0*/  LDGSTS.E [R82+0x4c00], desc[UR16][R120.64], !P2 ;  /* 0x04c0000078527fae */ /* 0x0003e4000d1a1010 */
[----:B------:R-:W1:Y:S02]  /*371f0*/  LDC R5, c[0x0][0x3a0] ;  /* 0x0000e800ff057b82 */ /* 0x000e640000000800 */
[----:B------:R1:W-:Y:S01]  /*37200*/  LDGSTS.E [R82+0x4e00], desc[UR16][R166.64], !P2 ;  /* 0x04e00000a6527fae */ /* 0x0003e2000d1a1010 */
[----:B------:R-:W-:Y:S01]  /*37210*/  ISETP.GE.U32.AND P2, PT, R4, 0x7ffffbea, PT ;  /* 0x7ffffbea0400780c */ /* 0x000fe20003f46070 */
[----:B------:R-:W-:Y:S02]  /*37220*/  VIADD R4, R12, 0xfffffc68 ;  /* 0xfffffc680c047836 */ /* 0x000fe40000000000 */
[----:B------:R-:W-:Y:S02]  /*37230*/  STL.64 [R1+0xed8], R228 ;  /* 0x000ed8e401007387 */ /* 0x000fe40000100a00 */
[----:B------:R-:W2:Y:S02]  /*37240*/  LDC R6, c[0x0][0x3a0] ;  /* 0x0000e800ff067b82 */ /* 0x000ea40000000800 */
[----:B------:R1:W-:Y:S04]  /*37250*/  LDGSTS.E [R82+0x5000], desc[UR16][R122.64], !P0 ;  /* 0x050000007a527fae */ /* 0x0003e8000c1a1010 */
[----:B------:R1:W-:Y:S01]  /*37260*/  LDGSTS.E [R82+0x5200], desc[UR16][R168.64], !P0 ;  /* 0x05200000a8527fae */ /* 0x0003e2000c1a1010 */
[----:B------:R-:W-:Y:S01]  /*37270*/  ISETP.GE.U32.AND P0, PT, R4, 0x7ffffbe9, PT ;  /* 0x7ffffbe90400780c */ /* 0x000fe20003f06070 */
[----:B------:R-:W2:Y:S01]  /*37280*/  LDC R12, c[0x0][0x3a0] ;  /* 0x0000e800ff0c7b82 */ /* 0x000ea20000000800 */
[----:B------:R-:W-:Y:S01]  /*37290*/  IADD3 R4, PT, PT, R11, -0x399, RZ ;  /* 0xfffffc670b047810 */ /* 0x000fe20007ffe0ff */
[----:B------:R1:W-:Y:S04]  /*372a0*/  LDGSTS.E [R82+0x5400], desc[UR16][R124.64], !P4 ;  /* 0x054000007c527fae */ /* 0x0003e8000e1a1010 */
[----:B------:R1:W-:Y:S01]  /*372b0*/  LDGSTS.E [R82+0x5600], desc[UR16][R170.64], !P4 ;  /* 0x05600000aa527fae */ /* 0x0003e2000e1a1010 */
[----:B------:R-:W-:Y:S01]  /*372c0*/  ISETP.GE.U32.AND P4, PT, R4, 0x7ffffbe8, PT ;  /* 0x7ffffbe80400780c */ /* 0x000fe20003f86070 */
[----:B----4-:R-:W-:Y:S01]  /*372d0*/  VIADD R4, R10, 0xfffffc66 ;  /* 0xfffffc660a047836 */ /* 0x010fe20000000000 */
[----:B------:R-:W4:Y:S01]  /*372e0*/  LDC R11, c[0x0][0x3a0] ;  /* 0x0000e800ff0b7b82 */ /* 0x000f220000000800 */
[----:B------:R1:W-:Y:S04]  /*372f0*/  LDGSTS.E [R82+0x5800], desc[UR16][R126.64], !P2 ;  /* 0x058000007e527fae */ /* 0x0003e8000d1a1010 */
[----:B------:R1:W-:Y:S01]  /*37300*/  LDGSTS.E [R82+0x5a00], desc[UR16][R174.64], !P2 ;  /* 0x05a00000ae527fae */ /* 0x0003e2000d1a1010 */
[----:B------:R-:W-:-:S02]  /*37310*/  ISETP.GE.U32.AND P2, PT, R4, 0x7ffffbe7, PT ;  /* 0x7ffffbe70400780c */ /* 0x000fc40003f46070 */
[----:B-1----:R-:W-:Y:S01]  /*37320*/  IADD3 R4, PT, PT, R5, -0x39b, RZ ;  /* 0xfffffc6505047810 */ /* 0x002fe20007ffe0ff */
[----:B------:R1:W-:Y:S01]  /*37330*/  LDGSTS.E [R82+0x5c00], desc[UR16][R176.64], !P0 ;  /* 0x05c00000b0527fae */ /* 0x0003e2000c1a1010 */
[----:B------:R-:W1:Y:S03]  /*37340*/  LDC R10, c[0x0][0x3a0] ;  /* 0x0000e800ff0a7b82 */ /* 0x000e660000000800 */
[----:B------:R1:W-:Y:S01]  /*37350*/  LDGSTS.E [R82+0x5e00], desc[UR16][R178.64], !P0 ;  /* 0x05e00000b2527fae */ /* 0x0003e2000c1a1010 */
[----:B------:R-:W-:Y:S01]  /*37360*/  ISETP.GE.U32.AND P0, PT, R4, 0x7ffffbe6, PT ;  /* 0x7ffffbe60400780c */ /* 0x000fe20003f06070 */
[----:B------:R-:W-:Y:S02]  /*37370*/  VIADD R4, R9, 0xfffffc64 ;  /* 0xfffffc6409047836 */ /* 0x000fe40000000000 */
[----:B------:R1:W-:Y:S01]  /*37380*/  LDGSTS.E [R82+0x6000], desc[UR16][R180.64], !P4 ;  /* 0x06000000b4527fae */ /* 0x0003e2000e1a1010 */
[----:B------:R-:W-:Y:S01]  /*37390*/  VIADD R5, R7, 0xfffffc62 ;  /* 0xfffffc6207057836 */ /* 0x000fe20000000000 */
[----:B------:R-:W1:Y:S02]  /*373a0*/  LDC R9, c[0x0][0x3a0] ;  /* 0x0000e800ff097b82 */ /* 0x000e640000000800 */
[----:B------:R1:W-:Y:S01]  /*373b0*/  LDGSTS.E [R82+0x6200], desc[UR16][R182.64], !P4 ;  /* 0x06200000b6527fae */ /* 0x0003e2000e1a1010 */
[----:B------:R-:W-:-:S02]  /*373c0*/  ISETP.GE.U32.AND P4, PT, R4, 0x7ffffbe5, PT ;  /* 0x7ffffbe50400780c */ /* 0x000fc40003f86070 */
[----:B------:R-:W-:Y:S01]  /*373d0*/  IADD3 R4, PT, PT, R8, -0x39d, RZ ;  /* 0xfffffc6308047810 */ /* 0x000fe20007ffe0ff */
[----:B------:R1:W-:Y:S02]  /*373e0*/  LDGSTS.E [R82+0x6400], desc[UR16][R184.64], !P2 ;  /* 0x06400000b8527fae */ /* 0x0003e4000d1a1010 */
[----:B------:R-:W3:Y:S02]  /*373f0*/  LDC R8, c[0x0][0x3a0] ;  /* 0x0000e800ff087b82 */ /* 0x000ee40000000800 */
[----:B------:R1:W-:Y:S04]  /*37400*/  LDGSTS.E [R82+0x6600], desc[UR16][R186.64], !P2 ;  /* 0x06600000ba527fae */ /* 0x0003e8000d1a1010 */
[----:B------:R1:W-:Y:S01]  /*37410*/  LDGSTS.E [R82+0x6800], desc[UR16][R188.64], !P0 ;  /* 0x06800000bc527fae */ /* 0x0003e2000c1a1010 */
[----:B------:R-:W-:Y:S01]  /*37420*/  ISETP.GE.U32.AND P2, PT, R5, 0x7ffffbe3, PT ;  /* 0x7ffffbe30500780c */ /* 0x000fe20003f46070 */
[----:B------:R-:W3:Y:S02]  /*37430*/  LDC R7, c[0x0][0x3a0] ;  /* 0x0000e800ff077b82 */ /* 0x000ee40000000800 */
[----:B------:R1:W-:Y:S01]  /*37440*/  LDGSTS.E [R82+0x6a00], desc[UR16][R190.64], !P0 ;  /* 0x06a00000be527fae */ /* 0x0003e2000c1a1010 */
[----:B------:R-:W-:-:S02]  /*37450*/  ISETP.GE.U32.AND P0, PT, R4, 0x7ffffbe4, PT ;  /* 0x7ffffbe40400780c */ /* 0x000fc40003f06070 */
[----:B--2---:R-:W-:Y:S01]  /*37460*/  IADD3 R4, PT, PT, R6, -0x39f, RZ ;  /* 0xfffffc6106047810 */ /* 0x004fe20007ffe0ff */
[----:B------:R2:W-:Y:S02]  /*37470*/  LDGSTS.E [R82+0x6c00], desc[UR16][R192.64], !P4 ;  /* 0x06c00000c0527fae */ /* 0x0005e4000e1a1010 */
[----:B------:R-:W2:Y:S02]  /*37480*/  LDC R5, c[0x0][0x3a0] ;  /* 0x0000e800ff057b82 */ /* 0x000ea40000000800 */
[----:B------:R1:W-:Y:S01]  /*37490*/  LDGSTS.E [R82+0x6e00], desc[UR16][R194.64], !P4 ;  /* 0x06e00000c2527fae */ /* 0x0003e2000e1a1010 */
[----:B------:R-:W-:Y:S01]  /*374a0*/  ISETP.GE.U32.AND P4, PT, R4, 0x7ffffbe2, PT ;  /* 0x7ffffbe20400780c */ /* 0x000fe20003f86070 */
[----:B------:R-:W-:Y:S02]  /*374b0*/  VIADD R4, R12, 0xfffffc60 ;  /* 0xfffffc600c047836 */ /* 0x000fe40000000000 */
[----:B------:R-:W-:Y:S02]  /*374c0*/  STL.64 [R1+0xed0], R226 ;  /* 0x000ed0e201007387 */ /* 0x000fe40000100a00 */
[----:B------:R-:W3:Y:S02]  /*374d0*/  LDC R6, c[0x0][0x3a0] ;  /* 0x0000e800ff067b82 */ /* 0x000ee40000000800 */
[----:B------:R1:W-:Y:S04]  /*374e0*/  LDGSTS.E [R82+0x7000], desc[UR16][R196.64], !P0 ;  /* 0x07000000c4527fae */ /* 0x0003e8000c1a1010 */
[----:B------:R2:W-:Y:S01]  /*374f0*/  LDGSTS.E [R82+0x7200], desc[UR16][R198.64], !P0 ;  /* 0x07200000c6527fae */ /* 0x0005e2000c1a1010 */
[----:B------:R-:W-:Y:S01]  /*37500*/  ISETP.GE.U32.AND P0, PT, R4, 0x7ffffbe1, PT ;  /* 0x7ffffbe10400780c */ /* 0x000fe20003f06070 */
[----:B------:R-:W3:Y:S01]  /*37510*/  LDC R12, c[0x0][0x3a0] ;  /* 0x0000e800ff0c7b82 */ /* 0x000ee20000000800 */
[----:B----4-:R-:W-:Y:S01]  /*37520*/  IADD3 R4, PT, PT, R11, -0x3a1, RZ ;  /* 0xfffffc5f0b047810 */ /* 0x010fe20007ffe0ff */
[----:B------:R4:W-:Y:S04]  /*37530*/  LDGSTS.E [R82+0x7400], desc[UR16][R200.64], !P2 ;  /* 0x07400000c8527fae */ /* 0x0009e8000d1a1010 */
[----:B------:R4:W-:Y:S01]  /*37540*/  LDGSTS.E [R82+0x7600], desc[UR16][R202.64], !P2 ;  /* 0x07600000ca527fae */ /* 0x0009e2000d1a1010 */
[----:B------:R-:W-:Y:S01]  /*37550*/  ISETP.GE.U32.AND P2, PT, R4, 0x7ffffbe0, PT ;  /* 0x7ffffbe00400780c */ /* 0x000fe20003f46070 */
[----:B-1----:R-:W-:Y:S01]  /*37560*/  VIADD R4, R10, 0xfffffc5e ;  /* 0xfffffc5e0a047836 */ /* 0x002fe20000000000 */
[----:B------:R-:W1:Y:S01]  /*37570*/  LDC R11, c[0x0][0x3a0] ;  /* 0x0000e800ff0b7b82 */ /* 0x000e620000000800 */
[----:B------:R4:W-:Y:S04]  /*37580*/  LDGSTS.E [R82+0x7800], desc[UR16][R204.64], !P4 ;  /* 0x07800000cc527fae */ /* 0x0009e8000e1a1010 */
[----:B------:R4:W-:Y:S01]  /*37590*/  LDGSTS.E [R82+0x7a00], desc[UR16][R206.64], !P4 ;  /* 0x07a00000ce527fae */ /* 0x0009e2000e1a1010 */
[----:B------:R-:W-:-:S02]  /*375a0*/  ISETP.GE.U32.AND P4, PT, R4, 0x7ffffbdf, PT ;  /* 0x7ffffbdf0400780c */ /* 0x000fc40003f86070 */
[----:B--2---:R-:W-:Y:S01]  /*375b0*/  IADD3 R4, PT, PT, R5, -0x3a3, RZ ;  /* 0xfffffc5d05047810 */ /* 0x004fe20007ffe0ff */
[----:B------:R4:W-:Y:S01]  /*375c0*/  LDGSTS.E [R82+0x7c00], desc[UR16][R208.64], !P0 ;  /* 0x07c00000d0527fae */ /* 0x0009e2000c1a1010 */
[----:B------:R-:W2:Y:S03]  /*375d0*/  LDC R10, c[0x0][0x3a0] ;  /* 0x0000e800ff0a7b82 */ /* 0x000ea60000000800 */
[----:B------:R4:W-:Y:S01]  /*375e0*/  LDGSTS.E [R82+0x7e00], desc[UR16][R210.64], !P0 ;  /* 0x07e00000d2527fae */ /* 0x0009e2000c1a1010 */
[----:B------:R-:W-:Y:S01]  /*375f0*/  ISETP.GE.U32.AND P0, PT, R4, 0x7ffffbde, PT ;  /* 0x7ffffbde0400780c */ /* 0x000fe20003f06070 */
[----:B------:R-:W-:Y:S02]  /*37600*/  VIADD R4, R9, 0xfffffc5c ;  /* 0xfffffc5c09047836 */ /* 0x000fe40000000000 */
[----:B------:R4:W-:Y:S04]  /*37610*/  LDGSTS.E [R82+0x8000], desc[UR16][R212.64], !P2 ;  /* 0x08000000d4527fae */ /* 0x0009e8000d1a1010 */
[----:B------:R-:W-:Y:S01]  /*37620*/  STL.64 [R1+0xec8], R224 ;  /* 0x000ec8e001007387 */ /* 0x000fe20000100a00 */
[----:B---3--:R-:W-:Y:S01]  /*37630*/  VIADD R5, R7, 0xfffffc5a ;  /* 0xfffffc5a07057836 */ /* 0x008fe20000000000 */
[----:B------:R-:W3:Y:S02]  /*37640*/  LDC R9, c[0x0][0x3a0] ;  /* 0x0000e800ff097b82 */ /* 0x000ee40000000800 */
[----:B------:R4:W-:Y:S01]  /*37650*/  LDGSTS.E [R82+0x8200], desc[UR16][R214.64], !P2 ;  /* 0x08200000d6527fae */ /* 0x0009e2000d1a1010 */
[----:B------:R-:W-:-:S03]  /*37660*/  ISETP.GE.U32.AND P2, PT, R4, 0x7ffffbdd, PT ;  /* 0x7ffffbdd0400780c */ /* 0x000fc60003f46070 */
[----:B------:R-:W-:Y:S02]  /*37670*/  STL [R1+0xec0], R132 ;  /* 0x000ec08401007387 */ /* 0x000fe40000100800 */
[----:B------:R-:W1:Y:S02]  /*37680*/  LDC R7, c[0x0][0x3a0] ;  /* 0x0000e800ff077b82 */ /* 0x000e640000000800 */
[----:B------:R4:W-:Y:S04]  /*37690*/  LDGSTS.E [R82+0x8400], desc[UR16][R216.64], !P4 ;  /* 0x08400000d8527fae */ /* 0x0009e8000e1a1010 */
[----:B------:R1:W-:Y:S04]  /*376a0*/  STL.64 [R1+0xeb8], R80 ;  /* 0x000eb85001007387 */ /* 0x0003e80000100a00 */
[----:B------:R4:W-:Y:S04]  /*376b0*/  LDGSTS.E [R82+0x8600], desc[UR16][R218.64], !P4 ;  /* 0x08600000da527fae */ /* 0x0009e8000e1a1010 */
[----:B------:R1:W-:Y:S04]  /*376c0*/  STL.64 [R1+0xeb0], R2 ;  /* 0x000eb00201007387 */ /* 0x0003e80000100a00 */
[----:B------:R4:W-:Y:S01]  /*376d0*/  LDGSTS.E [R82+0x8800], desc[UR16][R22.64], !P0 ;  /* 0x0880000016527fae */ /* 0x0009e2000c1a1010 */
[----:B------:R-:W-:-:S02]  /*376e0*/  IADD3 R4, PT, PT, R8, -0x3a5, RZ ;  /* 0xfffffc5b08047810 */ /* 0x000fc40007ffe0ff */
[----:B------:R-:W-:Y:S01]  /*376f0*/  ISETP.GE.U32.AND P4, PT, R5, 0x7ffffbdb, PT ;  /* 0x7ffffbdb0500780c */ /* 0x000fe20003f86070 */
[----:B------:R4:W-:Y:S04]  /*37700*/  LDGSTS.E [R82+0x8a00], desc[UR16][R20.64], !P0 ;  /* 0x08a0000014527fae */ /* 0x0009e8000c1a1010 */
[----:B------:R-:W3:Y:S04]  /*37710*/  LDL.64 R32, [R1+0x80] ;  /* 0x0000800001207983 */ /* 0x000ee80000100a00 */
[----:B------:R-:W3:Y:S01]  /*37720*/  LDL.64 R22, [R1+0x70] ;  /* 0x0000700001167983 */ /* 0x000ee20000100a00 */
[----:B------:R-:W-:Y:S01]  /*37730*/  ISETP.GE.U32.AND P0, PT, R4, 0x7ffffbdc, PT ;  /* 0x7ffffbdc0400780c */ /* 0x000fe20003f06070 */
[----:B------:R-:W1:Y:S02]  /*37740*/  LDC R5, c[0x0][0x3a0] ;  /* 0x0000e800ff057b82 */ /* 0x000e640000000800 */
[----:B------:R-:W4:Y:S04]  /*37750*/  LDL.64 R20, [R1+0x78] ;  /* 0x0000780001147983 */ /* 0x000f280000100a00 */
[----:B------:R1:W-:Y:S02]  /*37760*/  LDGSTS.E [R82+0x8c00], desc[UR16][R18.64], !P2 ;  /* 0x08c0000012527fae */ /* 0x0003e4000d1a1010 */
[----:B------:R-:W1:Y:S02]  /*37770*/  LDC R8, c[0x0][0x3a0] ;  /* 0x0000e800ff087b82 */ /* 0x000e640000000800 */
[----:B------:R1:W-:Y:S04]  /*37780*/  LDGSTS.E [R82+0x8e00], desc[UR16][R16.64], !P2 ;  /* 0x08e0000010527fae */ /* 0x0003e8000d1a1010 */
[----:B------:R1:W-:Y:S04]  /*37790*/  LDGSTS.E [R82+0x9000], desc[UR16][R26.64], !P0 ;  /* 0x090000001a527fae */ /* 0x0003e8000c1a1010 */
[----:B------:R-:W4:Y:S04]  /*377a0*/  LDL.64 R18, [R1+0x88] ;  /* 0x0000880001127983 */ /* 0x000f280000100a00 */
[----:B------:R-:W4:Y:S04]  /*377b0*/  LDL.64 R16, [R1+0x90] ;  /* 0x0000900001107983 */ /* 0x000f280000100a00 */
[----:B------:R-:W4:Y:S04]  /*377c0*/  LDL.64 R26, [R1+0x98] ;  /* 0x00009800011a7983 */ /* 0x000f280000100a00 */
[----:B------:R1:W-:Y:S04]  /*377d0*/  LDGSTS.E [R82+0x9200], desc[UR16][R30.64], !P0 ;  /* 0x092000001e527fae */ /* 0x0003e8000c1a1010 */
[----:B------:R1:W-:Y:S04]  /*377e0*/  LDGSTS.E [R82+0x9400], desc[UR16][R24.64], !P4 ;  /* 0x0940000018527fae */ /* 0x0003e8000e1a1010 */
[----:B------:R1:W-:Y:S04]  /*377f0*/  LDGSTS.E [R82+0x9600], desc[UR16][R14.64], !P4 ;  /* 0x096000000e527fae */ /* 0x0003e8000e1a1010 */
[----:B------:R-:W4:Y:S04]  /*37800*/  LDL.64 R30, [R1+0xa0] ;  /* 0x0000a000011e7983 */ /* 0x000f280000100a00 */
[----:B------:R-:W4:Y:S04]  /*37810*/  LDL.64 R24, [R1+0xa8] ;  /* 0x0000a80001187983 */ /* 0x000f280000100a00 */
[----:B------:R-:W4:Y:S01]  /*37820*/  LDL.64 R14, [R1+0xb0] ;  /* 0x0000b000010e7983 */ /* 0x000f220000100a00 */
[----:B------:R-:W-:-:S02]  /*37830*/  IADD3 R4, PT, PT, R6, -0x3a7, RZ ;  /* 0xfffffc5906047810 */ /* 0x000fc40007ffe0ff */
[----:B------:R-:W3:Y:S01]  /*37840*/  LDC R6, c[0x0][0x3a0] ;  /* 0x0000e800ff067b82 */ /* 0x000ee20000000800 */
[----:B------:R-:W4:Y:S01]  /*37850*/  LDL.64 R36, [R1+0x628] ;  /* 0x0006280001247983 */ /* 0x000f220000100a00 */
[----:B------:R-:W-:Y:S01]  /*37860*/  ISETP.GE.U32.AND P2, PT, R4, 0x7ffffbda, PT ;  /* 0x7ffffbda0400780c */ /* 0x000fe20003f46070 */
[----:B------:R-:W-:Y:S02]  /*37870*/  VIADD R4, R12, 0xfffffc58 ;  /* 0xfffffc580c047836 */ /* 0x000fe40000000000 */
[----:B------:R-:W4:Y:S03]  /*37880*/  LDL.64 R42, [R1+0x748] ;  /* 0x00074800012a7983 */ /* 0x000f260000100a00 */
[----:B------:R-:W-:Y:S01]  /*37890*/  ISETP.GE.U32.AND P0, PT, R4, 0x7ffffbd9, PT ;  /* 0x7ffffbd90400780c */ /* 0x000fe20003f06070 */
[----:B------:R-:W3:Y:S01]  /*378a0*/  LDC R12, c[0x0][0x3a0] ;  /* 0x0000e800ff0c7b82 */ /* 0x000ee20000000800 */
[----:B-1----:R-:W-:Y:S01]  /*378b0*/  IADD3 R4, PT, PT, R11, -0x3a9, RZ ;  /* 0xfffffc570b047810 */ /* 0x002fe20007ffe0ff */
[----:B------:R-:W4:Y:S03]  /*378c0*/  LDL.64 R40, [R1+0x788] ;  /* 0x0007880001287983 */ /* 0x000f260000100a00 */
[----:B------:R-:W-:Y:S01]  /*378d0*/  ISETP.GE.U32.AND P4, PT, R4, 0x7ffffbd8, PT ;  /* 0x7ffffbd80400780c */ /* 0x000fe20003f86070 */
[----:B------:R1:W-:Y:S01]  /*378e0*/  LDGSTS.E [R82+0x9800], desc[UR16][R34.64], !P2 ;  /* 0x0980000022527fae */ /* 0x0003e2000d1a1010 */
[----:B--2---:R-:W-:Y:S01]  /*378f0*/  VIADD R4, R10, 0xfffffc56 ;  /* 0xfffffc560a047836 */ /* 0x004fe20000000000 */
[----:B------:R-:W2:Y:S02]  /*37900*/  LDC R11, c[0x0][0x3a0] ;  /* 0x0000e800ff0b7b82 */ /* 0x000ea40000000800 */
[----:B------:R-:W2:Y:S04]  /*37910*/  LDL.64 R38, [R1+0x760] ;  /* 0x0007600001267983 */ /* 0x000ea80000100a00 */
[----:B------:R-:W2:Y:S02]  /*37920*/  LDL.64 R80, [R1+0x7e0] ;  /* 0x0007e00001507983 */ /* 0x000ea40000100a00 */
[----:B------:R-:W1:Y:S02]  /*37930*/  LDC R10, c[0x0][0x3a0] ;  /* 0x0000e800ff0a7b82 */ /* 0x000e640000000800 */
[----:B------:R-:W2:Y:S01]  /*37940*/  LDL.64 R34, [R1+0xe8] ;  /* 0x0000e80001227983 */ /* 0x000ea20000100a00 */
[----:B------:R-:W-:-:S03]  /*37950*/  ISETP.GE.AND P5, PT, R83, R93, PT ;  /* 0x0000005d5300720c */ /* 0x000fc60003fa6270 */
[----:B------:R-:W2:Y:S04]  /*37960*/  LDL.64 R132, [R1+0x7f8] ;  /* 0x0007f80001847983 */ /* 0x000ea80000100a00 */
        /* <DEDUP_REMOVED lines=23> */
[----:B---3--:R3:W-:Y:S01]  /*37ae0*/  LDGSTS.E [R82+0x9a00], desc[UR16][R22.64], !P2 ;  /* 0x09a0000016527fae */ /* 0x0087e2000d1a1010 */
[----:B------:R-:W-:-:S02]  /*37af0*/  ISETP.GE.U32.AND P2, PT, R4, 0x7ffffbd7, PT ;  /* 0x7ffffbd70400780c */ /* 0x000fc40003f46070 */
[----:B------:R-:W-:Y:S01]  /*37b00*/  IADD3 R4, PT, PT, R5, -0x3ab, RZ ;  /* 0xfffffc5505047810 */ /* 0x000fe20007ffe0ff */
[----:B----4-:R3:W-:Y:S04]  /*37b10*/  LDGSTS.E [R82+0x9c00], desc[UR16][R20.64], !P0 ;  /* 0x09c0000014527fae */ /* 0x0107e8000c1a1010 */
[----:B------:R3:W-:Y:S04]  /*37b20*/  LDGSTS.E [R82+0x9e00], desc[UR16][R32.64], !P0 ;  /* 0x09e0000020527fae */ /* 0x0007e8000c1a1010 */
[----:B------:R-:W4:Y:S04]  /*37b30*/  LDL.64 R22, [R1+0xb8] ;  /* 0x0000b80001167983 */ /* 0x000f280000100a00 */
[----:B------:R-:W2:Y:S01]  /*37b40*/  LDL.64 R20, [R1+0xc0] ;  /* 0x0000c00001147983 */ /* 0x000ea20000100a00 */
[----:B------:R-:W-:-:S03]  /*37b50*/  ISETP.GE.U32.AND P0, PT, R4, 0x7ffffbd6, PT ;  /* 0x7ffffbd60400780c */ /* 0x000fc60003f06070 */
[----:B------:R3:W-:Y:S04]  /*37b60*/  LDGSTS.E [R82+0xa000], desc[UR16][R18.64], !P4 ;  /* 0x0a00000012527fae */ /* 0x0007e8000e1a1010 */
[----:B------:R-:W3:Y:S04]  /*37b70*/  LDL.64 R32, [R1+0xd0] ;  /* 0x0000d00001207983 */ /* 0x000ee80000100a00 */
[----:B------:R1:W-:Y:S04]  /*37b80*/  LDGSTS.E [R82+0xa200], desc[UR16][R16.64], !P4 ;  /* 0x0a20000010527fae */ /* 0x0003e8000e1a1010 */
[----:B------:R-:W3:Y:S04]  /*37b90*/  LDL.64 R18, [R1+0xc8] ;  /* 0x0000c80001127983 */ /* 0x000ee80000100a00 */
[----:B------:R1:W-:Y:S04]  /*37ba0*/  LDGSTS.E [R82+0xa400], desc[UR16][R26.64], !P2 ;  /* 0x0a4000001a527fae */ /* 0x0003e8000d1a1010 */
[----:B------:R-:W3:Y:S04]  /*37bb0*/  LDL.64 R16, [R1+0xd8] ;  /* 0x0000d80001107983 */ /* 0x000ee80000100a00 */
[----:B------:R1:W-:Y:S04]  /*37bc0*/  LDGSTS.E [R82+0xa600], desc[UR16][R30.64], !P2 ;  /* 0x0a6000001e527fae */ /* 0x0003e8000d1a1010 */
[----:B------:R-:W3:Y:S04]  /*37bd0*/  LDL.64 R26, [R1+0xe0] ;  /* 0x0000e000011a7983 */ /* 0x000ee80000100a00 */
[----:B------:R1:W-:Y:S04]  /*37be0*/  LDGSTS.E [R82+0xa800], desc[UR16][R24.64], !P0 ;  /* 0x0a80000018527fae */ /* 0x0003e8000c1a1010 */
[----:B------:R1:W-:Y:S01]  /*37bf0*/  LDGSTS.E [R82+0xaa00], desc[UR16][R14.64], !P0 ;  /* 0x0aa000000e527fae */ /* 0x0003e2000c1a1010 */
[----:B------:R-:W-:-:S02]  /*37c00*/  VIADD R4, R9, 0xfffffc54 ;  /* 0xfffffc5409047836 */ /* 0x000fc40000000000 */
[----:B------:R-:W-:Y:S01]  /*37c10*/  VIADD R5, R7, 0xfffffc52 ;  /* 0xfffffc5207057836 */ /* 0x000fe20000000000 */
[----:B------:R-:W3:Y:S01]  /*37c20*/  LDL.64 R30, [R1+0x100] ;  /* 0x00010000011e7983 */ /* 0x000ee20000100a00 */
[----:B------:R-:W1:Y:S03]  /*37c30*/  LDC R9, c[0x0][0x3a0] ;  /* 0x0000e800ff097b82 */ /* 0x000e660000000800 */
[----:B------:R-:W3:Y:S04]  /*37c40*/  LDL.64 R24, [R1+0xf0] ;  /* 0x0000f00001187983 */ /* 0x000ee80000100a00 */
[----:B------:R-:W3:Y:S01]  /*37c50*/  LDL.64 R14, [R1+0xf8] ;  /* 0x0000f800010e7983 */ /* 0x000ee20000100a00 */
[----:B------:R-:W-:Y:S01]  /*37c60*/  ISETP.GE.U32.AND P4, PT, R4, 0x7ffffbd5, PT ;  /* 0x7ffffbd50400780c */ /* 0x000fe20003f86070 */
[----:B------:R-:W1:Y:S01]  /*37c70*/  LDC R7, c[0x0][0x3a0] ;  /* 0x0000e800ff077b82 */ /* 0x000e620000000800 */
[----:B------:R-:W-:-:S02]  /*37c80*/  IADD3 R4, PT, PT, R8, -0x3ad, RZ ;  /* 0xfffffc5308047810 */ /* 0x000fc40007ffe0ff */
[----:B------:R-:W-:Y:S02]  /*37c90*/  ISETP.GE.U32.AND P2, PT, R5, 0x7ffffbd3, PT ;  /* 0x7ffffbd30500780c */ /* 0x000fe40003f46070 */
[----:B------:R-:W-:Y:S02]  /*37ca0*/  ISETP.GE.U32.AND P0, PT, R4, 0x7ffffbd4, PT ;  /* 0x7ffffbd40400780c */ /* 0x000fe40003f06070 */
[----:B------:R-:W-:Y:S01]  /*37cb0*/  IADD3 R4, PT, PT, R6, -0x3af, RZ ;  /* 0xfffffc5106047810 */ /* 0x000fe20007ffe0ff */
[----:B------:R-:W1:Y:S08]  /*37cc0*/  LDC R5, c[0x0][0x3a0] ;  /* 0x0000e800ff057b82 */ /* 0x000e700000000800 */
[----:B------:R-:W1:Y:S08]  /*37cd0*/  LDC R8, c[0x0][0x3a0] ;  /* 0x0000e800ff087b82 */ /* 0x000e700000000800 */
[----:B------:R-:W1:Y:S01]  /*37ce0*/  LDC R6, c[0x0][0x3a0] ;  /* 0x0000e800ff067b82 */ /* 0x000e620000000800 */
[----:B----4-:R4:W-:Y:S04]  /*37cf0*/  LDGSTS.E [R82+0xac00], desc[UR16][R22.64], !P4 ;  /* 0x0ac0000016527fae */ /* 0x0109e8000e1a1010 */
[----:B--2---:R4:W-:Y:S04]  /*37d00*/  LDGSTS.E [R82+0xae00], desc[UR16][R20.64], !P4 ;  /* 0x0ae0000014527fae */ /* 0x0049e8000e1a1010 */
[----:B------:R-:W2:Y:S01]  /*37d10*/  LDL.64 R22, [R1+0x108] ;  /* 0x0001080001167983 */ /* 0x000ea20000100a00 */
[----:B------:R-:W-:Y:S01]  /*37d20*/  ISETP.GE.U32.AND P4, PT, R4, 0x7ffffbd2, PT ;  /* 0x7ffffbd20400780c */ /* 0x000fe20003f86070 */
[----:B------:R-:W-:-:S02]  /*37d30*/  VIADD R4, R12, 0xfffffc50 ;  /* 0xfffffc500c047836 */ /* 0x000fc40000000000 */
[----:B------:R-:W4:Y:S01]  /*37d40*/  LDL.64 R20, [R1+0x110] ;  /* 0x0001100001147983 */ /* 0x000f220000100a00 */
[----:B------:R-:W1:Y:S03]  /*37d50*/  LDC R12, c[0x0][0x3a0] ;  /* 0x0000e800ff0c7b82 */ /* 0x000e660000000800 */
[----:B---3--:R3:W-:Y:S04]  /*37d60*/  LDGSTS.E [R82+0xb000], desc[UR16][R18.64], !P0 ;  /* 0x0b00000012527fae */ /* 0x0087e8000c1a1010 */
[----:B------:R3:W-:Y:S01]  /*37d70*/  LDGSTS.E [R82+0xb200], desc[UR16][R32.64], !P0 ;  /* 0x0b20000020527fae */ /* 0x0007e2000c1a1010 */
[----:B------:R-:W-:-:S03]  /*37d80*/  ISETP.GE.U32.AND P0, PT, R4, 0x7ffffbd1, PT ;  /* 0x7ffffbd10400780c */ /* 0x000fc60003f06070 */
[----:B------:R3:W-:Y:S04]  /*37d90*/  LDGSTS.E [R82+0xb400], desc[UR16][R16.64], !P2 ;  /* 0x0b40000010527fae */ /* 0x0007e8000d1a1010 */
[----:B------:R-:W3:Y:S04]  /*37da0*/  LDL.64 R18, [R1+0x118] ;  /* 0x0001180001127983 */ /* 0x000ee80000100a00 */
[----:B------:R-:W3:Y:S04]  /*37db0*/  LDL.64 R32, [R1+0x120] ;  /* 0x0001200001207983 */ /* 0x000ee80000100a00 */
[----:B------:R-:W3:Y:S04]  /*37dc0*/  LDL.64 R16, [R1+0x128] ;  /* 0x0001280001107983 */ /* 0x000ee80000100a00 */
[----:B------:R1:W-:Y:S04]  /*37dd0*/  LDGSTS.E [R82+0xb600], desc[UR16][R26.64], !P2 ;  /* 0x0b6000001a527fae */ /* 0x0003e8000d1a1010 */
[----:B------:R1:W-:Y:S04]  /*37de0*/  LDGSTS.E [R82+0xb800], desc[UR16][R34.64], !P4 ;  /* 0x0b80000022527fae */ /* 0x0003e8000e1a1010 */
[----:B------:R1:W-:Y:S04]  /*37df0*/  LDGSTS.E [R82+0xba00], desc[UR16][R24.64], !P4 ;  /* 0x0ba0000018527fae */ /* 0x0003e8000e1a1010 */
[----:B------:R-:W3:Y:S04]  /*37e00*/  LDL.64 R26, [R1+0x130] ;  /* 0x00013000011a7983 */ /* 0x000ee80000100a00 */
[----:B------:R1:W-:Y:S04]  /*37e10*/  LDGSTS.E [R82+0xbc00], desc[UR16][R14.64], !P0 ;  /* 0x0bc000000e527fae */ /* 0x0003e8000c1a1010 */
[----:B------:R-:W3:Y:S01]  /*37e20*/  LDL.64 R24, [R1+0x138] ;  /* 0x0001380001187983 */ /* 0x000ee20000100a00 */
[----:B------:R-:W-:-:S02]  /*37e30*/  IADD3 R4, PT, PT, R11, -0x3b1, RZ ;  /* 0xfffffc4f0b047810 */ /* 0x000fc40007ffe0ff */
[----:B------:R-:W2:Y:S01]  /*37e40*/  LDC R11, c[0x0][0x3a0] ;  /* 0x0000e800ff0b7b82 */ /* 0x000ea20000000800 */
[----:B------:R2:W-:Y:S04]  /*37e50*/  LDGSTS.E [R82+0xbe00], desc[UR16][R30.64], !P0 ;  /* 0x0be000001e527fae */ /* 0x0005e8000c1a1010 */
[----:B------:R-:W3:Y:S01]  /*37e60*/  LDL.64 R14, [R1+0x140] ;  /* 0x00014000010e7983 */ /* 0x000ee20000100a00 */
[----:B------:R-:W-:Y:S01]  /*37e70*/  ISETP.GE.U32.AND P2, PT, R4, 0x7ffffbd0, PT ;  /* 0x7ffffbd00400780c */ /* 0x000fe20003f46070 */
[----:B-1----:R-:W-:Y:S02]  /*37e80*/  VIADD R4, R10, 0xfffffc4e ;  /* 0xfffffc4e0a047836 */ /* 0x002fe40000000000 */
[----:B------:R-:W3:Y:S01]  /*37e90*/  LDL.64 R34, [R1+0x3b0] ;  /* 0x0003b00001227983 */ /* 0x000ee20000100a00 */
[----:B------:R-:W1:Y:S02]  /*37ea0*/  LDC R10, c[0x0][0x3a0] ;  /* 0x0000e800ff0a7b82 */ /* 0x000e640000000800 */
[----:B------:R-:W-:Y:S01]  /*37eb0*/  ISETP.GE.U32.AND P4, PT, R4, 0x7ffffbcf, PT ;  /* 0x7ffffbcf0400780c */ /* 0x000fe20003f86070 */
[----:B------:R-:W3:Y:S01]  /*37ec0*/  LDL.64 R30, [R1+0x350] ;  /* 0x00035000011e7983 */ /* 0x000ee20000100a00 */
[----:B------:R-:W-:-:S04]  /*37ed0*/  IADD3 R4, PT, PT, R5, -0x3b3, RZ ;  /* 0xfffffc4d05047810 */ /* 0x000fc80007ffe0ff */
[----:B------:R-:W-:Y:S01]  /*37ee0*/  ISETP.GE.U32.AND P0, PT, R4, 0x7ffffbce, PT ;  /* 0x7ffffbce0400780c */ /* 0x000fe20003f06070 */
[----:B------:R-:W-:Y:S01]  /*37ef0*/  VIADD R4, R9, 0xfffffc4c ;  /* 0xfffffc4c09047836 */ /* 0x000fe20000000000 */
[----:B--2---:R2:W-:Y:S01]  /*37f00*/  LDGSTS.E [R82+0xc000], desc[UR16][R22.64], !P2 ;  /* 0x0c00000016527fae */ /* 0x0045e2000d1a1010 */
[----:B------:R-:W-:Y:S01]  /*37f10*/  VIADD R5, R7, 0xfffffc4a ;  /* 0xfffffc4a07057836 */ /* 0x000fe20000000000 */
[----:B------:R-:W1:Y:S02]  /*37f20*/  LDC R9, c[0x0][0x3a0] ;  /* 0x0000e800ff097b82 */ /* 0x000e640000000800 */
[----:B----4-:R2:W-:Y:S04]  /*37f30*/  LDGSTS.E [R82+0xc200], desc[UR16][R20.64], !P2 ;  /* 0x0c20000014527fae */ /* 0x0105e8000d1a1010 */
[----:B------:R-:W4:Y:S02]  /*37f40*/  LDL.64 R22, [R1+0x148] ;  /* 0x0001480001167983 */ /* 0x000f240000100a00 */
[----:B------:R-:W1:Y:S02]  /*37f50*/  LDC R7, c[0x0][0x3a0] ;  /* 0x0000e800ff077b82 */ /* 0x000e640000000800 */
[----:B------:R-:W2:Y:S01]  /*37f60*/  LDL.64 R20, [R1+0x388] ;  /* 0x0003880001147983 */ /* 0x000ea20000100a00 */
[----:B------:R-:W-:-:S03]  /*37f70*/  ISETP.GE.U32.AND P2, PT, R4, 0x7ffffbcd, PT ;  /* 0x7ffffbcd0400780c */ /* 0x000fc60003f46070 */
[----:B---3--:R3:W-:Y:S04]  /*37f80*/  LDGSTS.E [R82+0xc400], desc[UR16][R18.64], !P4 ;  /* 0x0c40000012527fae */ /* 0x0087e8000e1a1010 */
[----:B------:R3:W-:Y:S04]  /*37f90*/  LDGSTS.E [R82+0xc600], desc[UR16][R32.64], !P4 ;  /* 0x0c60000020527fae */ /* 0x0007e8000e1a1010 */
[----:B------:R3:W-:Y:S04]  /*37fa0*/  LDGSTS.E [R82+0xc800], desc[UR16][R16.64], !P0 ;  /* 0x0c80000010527fae */ /* 0x0007e8000c1a1010 */
[----:B------:R-:W2:Y:S04]  /*37fb0*/  LDL.64 R18, [R1+0x358] ;  /* 0x0003580001127983 */ /* 0x000ea80000100a00 */
[----:B------:R-:W3:Y:S04]  /*37fc0*/  LDL.64 R32, [R1+0x368] ;  /* 0x0003680001207983 */ /* 0x000ee80000100a00 */
[----:B------:R-:W3:Y:S04]  /*37fd0*/  LDL.64 R16, [R1+0x360] ;  /* 0x0003600001107983 */ /* 0x000ee80000100a00 */
[----:B------:R1:W-:Y:S04]  /*37fe0*/  LDGSTS.E [R82+0xca00], desc[UR16][R26.64], !P0 ;  /* 0x0ca000001a527fae */ /* 0x0003e8000c1a1010 */
[----:B------:R1:W-:Y:S04]  /*37ff0*/  LDGSTS.E [R82+0xcc00], desc[UR16][R24.64], !P2 ;  /* 0x0cc0000018527fae */ /* 0x0003e8000d1a1010 */
[----:B------:R-:W3:Y:S04]  /*38000*/  LDL.64 R26, [R1+0x3c8] ;  /* 0x0003c800011a7983 */ /* 0x000ee80000100a00 */
[----:B------:R1:W-:Y:S04]  /*38010*/  LDGSTS.E [R82+0xce00], desc[UR16][R14.64], !P2 ;  /* 0x0ce000000e527fae */ /* 0x0003e8000d1a1010 */
[----:B------:R-:W3:Y:S04]  /*38020*/  LDL.64 R24, [R1+0x3d8] ;  /* 0x0003d80001187983 */ /* 0x000ee80000100a00 */
[----:B------:R-:W3:Y:S01]  /*38030*/  LDL.64 R14, [R1+0x370] ;  /* 0x00037000010e7983 */ /* 0x000ee20000100a00 */
[----:B------:R-:W-:-:S02]  /*38040*/  IADD3 R4, PT, PT, R8, -0x3b5, RZ ;  /* 0xfffffc4b08047810 */ /* 0x000fc40007ffe0ff */
[----:B------:R-:W-:Y:S01]  /*38050*/  ISETP.GE.U32.AND P4, PT, R5, 0x7ffffbcb, PT ;  /* 0x7ffffbcb0500780c */ /* 0x000fe20003f86070 */
[----:B------:R-:W1:Y:S01]  /*38060*/  LDC R8, c[0x0][0x3a0] ;  /* 0x0000e800ff087b82 */ /* 0x000e620000000800 */
[----:B------:R-:W-:Y:S02]  /*38070*/  ISETP.GE.U32.AND P0, PT, R4, 0x7ffffbcc, PT ;  /* 0x7ffffbcc0400780c */ /* 0x000fe40003f06070 */
[----:B------:R-:W-:-:S04]  /*38080*/  IADD3 R4, PT, PT, R6, -0x3b7, RZ ;  /* 0xfffffc4906047810 */ /* 0x000fc80007ffe0ff */
[----:B------:R-:W-:Y:S01]  /*38090*/  ISETP.GE.U32.AND P2, PT, R4, 0x7ffffbca, PT ;  /* 0x7ffffbca0400780c */ /* 0x000fe20003f46070 */
[----:B------:R-:W-:Y:S01]  /*380a0*/  VIADD R4, R12, 0xfffffc48 ;  /* 0xfffffc480c047836 */ /* 0x000fe20000000000 */
[----:B------:R-:W1:Y:S08]  /*380b0*/  LDC R5, c[0x0][0x3a0] ;  /* 0x0000e800ff057b82 */ /* 0x000e700000000800 */
[----:B------:R-:W1:Y:S08]  /*380c0*/  LDC R6, c[0x0][0x3a0] ;  /* 0x0000e800ff067b82 */ /* 0x000e700000000800 */
[----:B------:R-:W1:Y:S01]  /*380d0*/  LDC R12, c[0x0][0x3a0] ;  /* 0x0000e800ff0c7b82 */ /* 0x000e620000000800 */
[----:B----4-:R4:W-:Y:S04]  /*380e0*/  LDGSTS.E [R82+0xd000], desc[UR16][R22.64], !P0 ;  /* 0x0d00000016527fae */ /* 0x0109e8000c1a1010 */
[----:B------:R4:W-:Y:S01]  /*380f0*/  LDGSTS.E [R82+0xd200], desc[UR16][R30.64], !P0 ;  /* 0x0d2000001e527fae */ /* 0x0009e2000c1a1010 */
[----:B------:R-:W-:-:S03]  /*38100*/  ISETP.GE.U32.AND P0, PT, R4, 0x7ffffbc9, PT ;  /* 0x7ffffbc90400780c */ /* 0x000fc60003f06070 */
[----:B------:R-:W4:Y:S01]  /*38110*/  LDL.64 R22, [R1+0x3f0] ;  /* 0x0003f00001167983 */ /* 0x000f220000100a00 */
[----:B------:R-:W-:Y:S02]  /*38120*/  IADD3 R4, PT, PT, R11, -0x3b9, RZ ;  /* 0xfffffc470b047810 */ /* 0x000fe40007ffe0ff */
[----:B------:R-:W1:Y:S01]  /*38130*/  LDC R11, c[0x0][0x3a0] ;  /* 0x0000e800ff0b7b82 */ /* 0x000e620000000800 */
[----:B------:R-:W4:Y:S04]  /*38140*/  LDL.64 R30, [R1+0x378] ;  /* 0x00037800011e7983 */ /* 0x000f280000100a00 */
[----:B--2---:R2:W-:Y:S04]  /*38150*/  LDGSTS.E [R82+0xd400], desc[UR16][R20.64], !P4 ;  /* 0x0d40000014527fae */ /* 0x0045e8000e1a1010 */
[----:B------:R2:W-:Y:S01]  /*38160*/  LDGSTS.E [R82+0xd600], desc[UR16][R18.64], !P4 ;  /* 0x0d60000012527fae */ /* 0x0005e2000e1a1010 */
[----:B------:R-:W-:-:S03]  /*38170*/  ISETP.GE.U32.AND P4, PT, R4, 0x7ffffbc8, PT ;  /* 0x7ffffbc80400780c */ /* 0x000fc60003f86070 */
[----:B------:R2:W-:Y:S04]  /*38180*/  LDGSTS.E [R82+0xd800], desc[UR16][R34.64], !P2 ;  /* 0x0d80000022527fae */ /* 0x0005e8000d1a1010 */
[----:B------:R-:W2:Y:S04]  /*38190*/  LDL.64 R20, [R1+0x410] ;  /* 0x0004100001147983 */ /* 0x000ea80000100a00 */
[----:B------:R-:W2:Y:S04]  /*381a0*/  LDL.64 R18, [R1+0x380] ;  /* 0x0003800001127983 */ /* 0x000ea80000100a00 */
[----:B---3--:R3:W-:Y:S04]  /*381b0*/  LDGSTS.E [R82+0xda00], desc[UR16][R16.64], !P2 ;  /* 0x0da0000010527fae */ /* 0x0087e8000d1a1010 */
[----:B------:R3:W-:Y:S04]  /*381c0*/  LDGSTS.E [R82+0xdc00], desc[UR16][R26.64], !P0 ;  /* 0x0dc000001a527fae */ /* 0x0007e8000c1a1010 */
[----:B------:R3:W-:Y:S04]  /*381d0*/  LDGSTS.E [R82+0xde00], desc[UR16][R32.64], !P0 ;  /* 0x0de0000020527fae */ /* 0x0007e8000c1a1010 */
[----:B------:R-:W3:Y:S04]  /*381e0*/  LDL.64 R16, [R1+0x430] ;  /* 0x0004300001107983 */ /* 0x000ee80000100a00 */
[----:B------:R-:W3:Y:S04]  /*381f0*/  LDL.64 R26, [R1+0x390] ;  /* 0x00039000011a7983 */ /* 0x000ee80000100a00 */
[----:B------:R1:W-:Y:S04]  /*38200*/  LDGSTS.E [R82+0xe000], desc[UR16][R24.64], !P4 ;  /* 0x0e00000018527fae */ /* 0x0003e8000e1a1010 */
[----:B------:R-:W3:Y:S04]  /*38210*/  LDL.64 R32, [R1+0x398] ;  /* 0x0003980001207983 */ /* 0x000ee80000100a00 */
[----:B------:R2:W-:Y:S04]  /*38220*/  LDGSTS.E [R82+0xe200], desc[UR16][R14.64], !P4 ;  /* 0x0e2000000e527fae */ /* 0x0005e8000e1a1010 */
[----:B------:R-:W3:Y:S01]  /*38230*/  LDL.64 R24, [R1+0x440] ;  /* 0x0004400001187983 */ /* 0x000ee20000100a00 */
[----:B-1----:R-:W-:-:S02]  /*38240*/  VIADD R4, R10, 0xfffffc46 ;  /* 0xfffffc460a047836 */ /* 0x002fc40000000000 */
[----:B------:R-:W1:Y:S01]  /*38250*/  LDC R10, c[0x0][0x3a0] ;  /* 0x0000e800ff0a7b82 */ /* 0x000e620000000800 */
[----:B------:R-:W3:Y:S04]  /*38260*/  LDL.64 R34, [R1+0x460] ;  /* 0x0004600001227983 */ /* 0x000ee80000100a00 */
[----:B------:R-:W3:Y:S01]  /*38270*/  LDL.64 R14, [R1+0x448] ;  /* 0x00044800010e7983 */ /* 0x000ee20000100a00 */
[----:B------:R-:W-:Y:S02]  /*38280*/  ISETP.GE.U32.AND P2, PT, R4, 0x7ffffbc7, PT ;  /* 0x7ffffbc70400780c */ /* 0x000fe40003f46070 */
[----:B------:R-:W-:-:S04]  /*38290*/  IADD3 R4, PT, PT, R5, -0x3bb, RZ ;  /* 0xfffffc4505047810 */ /* 0x000fc80007ffe0ff */
[----:B------:R-:W-:Y:S01]  /*382a0*/  ISETP.GE.U32.AND P0, PT, R4, 0x7ffffbc6, PT ;  /* 0x7ffffbc60400780c */ /* 0x000fe20003f06070 */
[----:B------:R-:W-:Y:S02]  /*382b0*/  VIADD R4, R9, 0xfffffc44 ;  /* 0xfffffc4409047836 */ /* 0x000fe40000000000 */
[----:B------:R-:W-:Y:S01]  /*382c0*/  VIADD R5, R7, 0xfffffc42 ;  /* 0xfffffc4207057836 */ /* 0x000fe20000000000 */
[----:B------:R-:W1:Y:S02]  /*382d0*/  LDC R9, c[0x0][0x3a0] ;  /* 0x0000e800ff097b82 */ /* 0x000e640000000800 */
[----:B------:R-:W-:Y:S02]  /*382e0*/  ISETP.GE.U32.AND P4, PT, R4, 0x7ffffbc5, PT ;  /* 0x7ffffbc50400780c */ /* 0x000fe40003f86070 */
[----:B------:R-:W-:-:S04]  /*382f0*/  IADD3 R4, PT, PT, R8, -0x3bd, RZ ;  /* 0xfffffc4308047810 */ /* 0x000fc80007ffe0ff */
[----:B------:R-:W1:Y:S08]  /*38300*/  LDC R8, c[0x0][0x3a0] ;  /* 0x0000e800ff087b82 */ /* 0x000e700000000800 */
[----:B------:R-:W1:Y:S01]  /*38310*/  LDC R7, c[0x0][0x3a0] ;  /* 0x0000e800ff077b82 */ /* 0x000e620000000800 */
[----:B----4-:R4:W-:Y:S04]  /*38320*/  LDGSTS.E [R82+0xe400], desc[UR16][R22.64], !P2 ;  /* 0x0e40000016527fae */ /* 0x0109e8000d1a1010 */
[----:B------:R4:W-:Y:S04]  /*38330*/  LDGSTS.E [R82+0xe600], desc[UR16][R30.64], !P2 ;  /* 0x0e6000001e527fae */ /* 0x0009e8000d1a1010 */
[----:B------:R-:W4:Y:S01]  /*38340*/  LDL.64 R22, [R1+0x3a0] ;  /* 0x0003a00001167983 */ /* 0x000f220000100a00 */
[----:B------:R-:W-:-:S02]  /*38350*/  ISETP.GE.U32.AND P2, PT, R5, 0x7ffffbc3, PT ;  /* 0x7ffffbc30500780c */ /* 0x000fc40003f46070 */
[----:B------:R-:W1:Y:S01]  /*38360*/  LDC R5, c[0x0][0x3a0] ;  /* 0x0000e800ff057b82 */ /* 0x000e620000000800 */
[----:B------:R-:W4:Y:S04]  /*38370*/  LDL.64 R30, [R1+0x3b8] ;  /* 0x0003b800011e7983 */ /* 0x000f280000100a00 */
[----:B--2---:R2:W-:Y:S04]  /*38380*/  LDGSTS.E [R82+0xe800], desc[UR16][R20.64], !P0 ;  /* 0x0e80000014527fae */ /* 0x0045e8000c1a1010 */
[----:B------:R2:W-:Y:S01]  /*38390*/  LDGSTS.E [R82+0xea00], desc[UR16][R18.64], !P0 ;  /* 0x0ea0000012527fae */ /* 0x0005e2000c1a1010 */
[----:B------:R-:W-:-:S03]  /*383a0*/  ISETP.GE.U32.AND P0, PT, R4, 0x7ffffbc4, PT ;  /* 0x7ffffbc40400780c */ /* 0x000fc60003f06070 */
[----:B------:R-:W2:Y:S04]  /*383b0*/  LDL.64 R20, [R1+0x3a8] ;  /* 0x0003a80001147983 */ /* 0x000ea80000100a00 */
[----:B------:R-:W2:Y:S04]  /*383c0*/  LDL.64 R18, [R1+0x480] ;  /* 0x0004800001127983 */ /* 0x000ea80000100a00 */
[----:B---3--:R3:W-:Y:S04]  /*383d0*/  LDGSTS.E [R82+0xec00], desc[UR16][R16.64], !P4 ;  /* 0x0ec0000010527fae */ /* 0x0087e8000e1a1010 */
[----:B------:R3:W-:Y:S04]  /*383e0*/  LDGSTS.E [R82+0xee00], desc[UR16][R26.64], !P4 ;  /* 0x0ee000001a527fae */ /* 0x0007e8000e1a1010 */
[----:B------:R-:W3:Y:S04]  /*383f0*/  LDL.64 R16, [R1+0x498] ;  /* 0x0004980001107983 */ /* 0x000ee80000100a00 */
[----:B------:R-:W3:Y:S04]  /*38400*/  LDL.64 R26, [R1+0x3c0] ;  /* 0x0003c000011a7983 */ /* 0x000ee80000100a00 */
[----:B------:R1:W-:Y:S04]  /*38410*/  LDGSTS.E [R82+0xf000], desc[UR16][R24.64], !P0 ;  /* 0x0f00000018527fae */ /* 0x0003e8000c1a1010 */
[----:B------:R1:W-:Y:S04]  /*38420*/  LDGSTS.E [R82+0xf200], desc[UR16][R32.64], !P0 ;  /* 0x0f20000020527fae */ /* 0x0003e8000c1a1010 */
[----:B------:R1:W-:Y:S04]  /*38430*/  LDGSTS.E [R82+0xf400], desc[UR16][R14.64], !P2 ;  /* 0x0f4000000e527fae */ /* 0x0003e8000d1a1010 */
[----:B------:R-:W3:Y:S04]  /*38440*/  LDL.64 R24, [R1+0x4a8] ;  /* 0x0004a80001187983 */ /* 0x000ee80000100a00 */
[----:B------:R-:W3:Y:S04]  /*38450*/  LDL.64 R32, [R1+0x3d0] ;  /* 0x0003d00001207983 */ /* 0x000ee80000100a00 */
[----:B------:R-:W3:Y:S01]  /*38460*/  LDL.64 R14, [R1+0x4b8] ;  /* 0x0004b800010e7983 */ /* 0x000ee20000100a00 */
[----:B------:R-:W-:-:S02]  /*38470*/  IADD3 R4, PT, PT, R6, -0x3bf, RZ ;  /* 0xfffffc4106047810 */ /* 0x000fc40007ffe0ff */
[----:B------:R-:W1:Y:S02]  /*38480*/  LDC R6, c[0x0][0x3a0] ;  /* 0x0000e800ff067b82 */ /* 0x000e640000000800 */
[----:B------:R-:W-:Y:S01]  /*38490*/  ISETP.GE.U32.AND P4, PT, R4, 0x7ffffbc2, PT ;  /* 0x7ffffbc20400780c */ /* 0x000fe20003f86070 */
[----:B------:R-:W-:-:S05]  /*384a0*/  VIADD R4, R12, 0xfffffc40 ;  /* 0xfffffc400c047836 */ /* 0x000fca0000000000 */
[----:B------:R-:W-:Y:S01]  /*384b0*/  ISETP.GE.U32.AND P0, PT, R4, 0x7ffffbc1, PT ;  /* 0x7ffffbc10400780c */ /* 0x000fe20003f06070 */
[----:B------:R-:W1:Y:S01]  /*384c0*/  LDC R12, c[0x0][0x3a0] ;  /* 0x0000e800ff0c7b82 */ /* 0x000e620000000800 */
[----:B------:R-:W-:-:S07]  /*384d0*/  IADD3 R4, PT, PT, R11, -0x3c1, RZ ;  /* 0xfffffc3f0b047810 */ /* 0x000fce0007ffe0ff */
[----:B------:R-:W1:Y:S01]  /*384e0*/  LDC R11, c[0x0][0x3a0] ;  /* 0x0000e800ff0b7b82 */ /* 0x000e620000000800 */
[----:B----4-:R4:W-:Y:S01]  /*384f0*/  LDGSTS.E [R82+0xf600], desc[UR16][R22.64], !P2 ;  /* 0x0f60000016527fae */ /* 0x0109e2000d1a1010 */
[----:B------:R-:W-:Y:S01]  /*38500*/  ISETP.GE.U32.AND P2, PT, R4, 0x7ffffbc0, PT ;  /* 0x7ffffbc00400780c */ /* 0x000fe20003f46070 */
[----:B-1----:R-:W-:Y:S02]  /*38510*/  VIADD R4, R10, 0xfffffc3e ;  /* 0xfffffc3e0a047836 */ /* 0x002fe40000000000 */
[----:B------:R4:W-:Y:S03]  /*38520*/  LDGSTS.E [R82+0xf800], desc[UR16][R34.64], !P4 ;  /* 0x0f80000022527fae */ /* 0x0009e6000e1a1010 */
[----:B------:R-:W1:Y:S01]  /*38530*/  LDC R10, c[0x0][0x3a0] ;  /* 0x0000e800ff0a7b82 */ /* 0x000e620000000800 */
[----:B------:R-:W4:Y:S04]  /*38540*/  LDL.64 R22, [R1+0x3e0] ;  /* 0x0003e00001167983 */ /* 0x000f280000100a00 */
[----:B------:R-:W4:Y:S04]  /*38550*/  LDL.64 R34, [R1+0x510] ;  /* 0x0005100001227983 */ /* 0x000f280000100a00 */
[----:B--2---:R2:W-:Y:S01]  /*38560*/  LDGSTS.E [R82+0xfa00], desc[UR16][R20.64], !P4 ;  /* 0x0fa0000014527fae */ /* 0x0045e2000e1a1010 */
[----:B------:R-:W-:-:S02]  /*38570*/  ISETP.GE.U32.AND P4, PT, R4, 0x7ffffbbf, PT ;  /* 0x7ffffbbf0400780c */ /* 0x000fc40003f86070 */
[----:B------:R-:W-:Y:S01]  /*38580*/  IADD3 R4, PT, PT, R5, -0x3c3, RZ ;  /* 0xfffffc3d05047810 */ /* 0x000fe20007ffe0ff */
[----:B------:R2:W-:Y:S04]  /*38590*/  LDGSTS.E [R82+0xfc00], desc[UR16][R18.64], !P0 ;  /* 0x0fc0000012527fae */ /* 0x0005e8000c1a1010 */
[----:B------:R2:W-:Y:S04]  /*385a0*/  LDGSTS.E [R82+0xfe00], desc[UR16][R30.64], !P0 ;  /* 0x0fe000001e527fae */ /* 0x0005e8000c1a1010 */
[----:B------:R-:W2:Y:S01]  /*385b0*/  LDL.64 R20, [R1+0x4d8] ;  /* 0x0004d80001147983 */ /* 0x000ea20000100a00 */
[----:B------:R-:W-:-:S03]  /*385c0*/  ISETP.GE.U32.AND P0, PT, R4, 0x7ffffbbe, PT ;  /* 0x7ffffbbe0400780c */ /* 0x000fc60003f06070 */
[----:B------:R-:W2:Y:S04]  /*385d0*/  LDL.64 R18, [R1+0x3e8] ;  /* 0x0003e80001127983 */ /* 0x000ea80000100a00 */
[----:B---3--:R3:W-:Y:S04]  /*385e0*/  LDGSTS.E [R82+0x10000], desc[UR16][R16.64], !P2 ;  /* 0x1000000010527fae */ /* 0x0087e8000d1a1010 */
[----:B------:R-:W3:Y:S04]  /*385f0*/  LDL.64 R30, [R1+0x408] ;  /* 0x00040800011e7983 */ /* 0x000ee80000100a00 */
[----:B------:R1:W-:Y:S04]  /*38600*/  LDGSTS.E [R82+0x10200], desc[UR16][R26.64], !P2 ;  /* 0x102000001a527fae */ /* 0x0003e8000d1a1010 */
[----:B------:R-:W3:Y:S04]  /*38610*/  LDL.64 R16, [R1+0x4e8] ;  /* 0x0004e80001107983 */ /* 0x000ee80000100a00 */
[----:B------:R-:W3:Y:S04]  /*38620*/  LDL.64 R26, [R1+0x500] ;  /* 0x00050000011a7983 */ /* 0x000ee80000100a00 */
[----:B------:R1:W-:Y:S04]  /*38630*/  LDGSTS.E [R82+0x10400], desc[UR16][R24.64], !P4 ;  /* 0x1040000018527fae */ /* 0x0003e8000e1a1010 */
[----:B------:R1:W-:Y:S04]  /*38640*/  LDGSTS.E [R82+0x10600], desc[UR16][R32.64], !P4 ;  /* 0x1060000020527fae */ /* 0x0003e8000e1a1010 */
[----:B------:R1:W-:Y:S04]  /*38650*/  LDGSTS.E [R82+0x10800], desc[UR16][R14.64], !P0 ;  /* 0x108000000e527fae */ /* 0x0003e8000c1a1010 */
[----:B------:R-:W3:Y:S01]  /*38660*/  LDL.64 R24, [R1+0x418] ;  /* 0x0004180001187983 */ /* 0x000ee20000100a00 */
[----:B------:R-:W-:-:S02]  /*38670*/  VIADD R4, R9, 0xfffffc3c ;  /* 0xfffffc3c09047836 */ /* 0x000fc40000000000 */
[----:B------:R-:W-:Y:S01]  /*38680*/  VIADD R5, R7, 0xfffffc3a ;  /* 0xfffffc3a07057836 */ /* 0x000fe20000000000 */
[----:B------:R-:W3:Y:S01]  /*38690*/  LDL.64 R32, [R1+0x428] ;  /* 0x0004280001207983 */ /* 0x000ee20000100a00 */
[----:B------:R-:W1:Y:S03]  /*386a0*/  LDC R9, c[0x0][0x3a0] ;  /* 0x0000e800ff097b82 */ /* 0x000e660000000800 */
[----:B------:R-:W3:Y:S01]  /*386b0*/  LDL.64 R14, [R1+0x420] ;  /* 0x00042000010e7983 */ /* 0x000ee20000100a00 */
[----:B------:R-:W-:Y:S02]  /*386c0*/  ISETP.GE.U32.AND P2, PT, R4, 0x7ffffbbd, PT ;  /* 0x7ffffbbd0400780c */ /* 0x000fe40003f46070 */
[----:B------:R-:W-:Y:S02]  /*386d0*/  IADD3 R4, PT, PT, R8, -0x3c5, RZ ;  /* 0xfffffc3b08047810 */ /* 0x000fe40007ffe0ff */
[----:B------:R-:W-:Y:S01]  /*386e0*/  ISETP.GE.U32.AND P4, PT, R5, 0x7ffffbbb, PT ;  /* 0x7ffffbbb0500780c */ /* 0x000fe20003f86070 */
[----:B------:R-:W1:Y:S08]  /*386f0*/  LDC R8, c[0x0][0x3a0] ;  /* 0x0000e800ff087b82 */ /* 0x000e700000000800 */
[----:B------:R-:W1:Y:S08]  /*38700*/  LDC R5, c[0x0][0x3a0] ;  /* 0x0000e800ff057b82 */ /* 0x000e700000000800 */
[----:B------:R-:W1:Y:S01]  /*38710*/  LDC R7, c[0x0][0x3a0] ;  /* 0x0000e800ff077b82 */ /* 0x000e620000000800 */
[----:B----4-:R4:W-:Y:S01]  /*38720*/  LDGSTS.E [R82+0x10a00], desc[UR16][R22.64], !P0 ;  /* 0x10a0000016527fae */ /* 0x0109e2000c1a1010 */
[----:B------:R-:W-:-:S02]  /*38730*/  ISETP.GE.U32.AND P0, PT, R4, 0x7ffffbbc, PT ;  /* 0x7ffffbbc0400780c */ /* 0x000fc40003f06070 */
[----:B------:R-:W-:-:S04]  /*38740*/  IADD3 R4, PT, PT, R6, -0x3c7, RZ ;  /* 0xfffffc3906047810 */ /* 0x000fc80007ffe0ff */
        /* <DEDUP_REMOVED lines=9> */
[----:B------:R3:W-:Y:S04]  /*387e0*/  LDGSTS.E [R82+0x11400], desc[UR16][R26.64], !P4 ;  /* 0x114000001a527fae */ /* 0x0007e8000e1a1010 */
[----:B------:R-:W3:Y:S04]  /*387f0*/  LDL.64 R16, [R1+0x530] ;  /* 0x0005300001107983 */ /* 0x000ee80000100a00 */
[----:B------:R-:W3:Y:S04]  /*38800*/  LDL.64 R30, [R1+0x450] ;  /* 0x00045000011e7983 */ /* 0x000ee80000100a00 */
[----:B------:R-:W3:Y:S04]  /*38810*/  LDL.64 R26, [R1+0x540] ;  /* 0x00054000011a7983 */ /* 0x000ee80000100a00 */
[----:B------:R1:W-:Y:S04]  /*38820*/  LDGSTS.E [R82+0x11600], desc[UR16][R24.64], !P4 ;  /* 0x1160000018527fae */ /* 0x0003e8000e1a1010 */
[----:B------:R1:W-:Y:S04]  /*38830*/  LDGSTS.E [R82+0x11800], desc[UR16][R34.64], !P2 ;  /* 0x1180000022527fae */ /* 0x0003e8000d1a1010 */
[----:B------:R1:W-:Y:S04]  /*38840*/  LDGSTS.E [R82+0x11a00], desc[UR16][R14.64], !P2 ;  /* 0x11a000000e527fae */ /* 0x0003e8000d1a1010 */
[----:B------:R-:W3:Y:S01]  /*38850*/  LDL.64 R24, [R1+0x458] ;  /* 0x0004580001187983 */ /* 0x000ee20000100a00 */
[----:B------:R-:W-:-:S02]  /*38860*/  VIADD R4, R12, 0xfffffc38 ;  /* 0xfffffc380c047836 */ /* 0x000fc40000000000 */
[----:B------:R-:W2:Y:S01]  /*38870*/  LDC R12, c[0x0][0x3a0] ;  /* 0x0000e800ff0c7b82 */ /* 0x000ea20000000800 */
[----:B------:R-:W3:Y:S04]  /*38880*/  LDL.64 R34, [R1+0x570] ;  /* 0x0005700001227983 */ /* 0x000ee80000100a00 */
[----:B------:R-:W3:Y:S01]  /*38890*/  LDL.64 R14, [R1+0x550] ;  /* 0x00055000010e7983 */ /* 0x000ee20000100a00 */
[----:B------:R-:W-:Y:S02]  /*388a0*/  ISETP.GE.U32.AND P0, PT, R4, 0x7ffffbb9, PT ;  /* 0x7ffffbb90400780c */ /* 0x000fe40003f06070 */
[----:B------:R-:W-:Y:S02]  /*388b0*/  IADD3 R4, PT, PT, R11, -0x3c9, RZ ;  /* 0xfffffc370b047810 */ /* 0x000fe40007ffe0ff */
[----:B------:R-:W2:Y:S02]  /*388c0*/  LDC R11, c[0x0][0x3a0] ;  /* 0x0000e800ff0b7b82 */ /* 0x000ea40000000800 */
[----:B------:R-:W-:Y:S01]  /*388d0*/  ISETP.GE.U32.AND P4, PT, R4, 0x7ffffbb8, PT ;  /* 0x7ffffbb80400780c */ /* 0x000fe20003f86070 */
[----:B-1----:R-:W-:-:S05]  /*388e0*/  VIADD R4, R10, 0xfffffc36 ;  /* 0xfffffc360a047836 */ /* 0x002fca0000000000 */
[----:B------:R-:W-:Y:S01]  /*388f0*/  ISETP.GE.U32.AND P2, PT, R4, 0x7ffffbb7, PT ;  /* 0x7ffffbb70400780c */ /* 0x000fe20003f46070 */
[----:B------:R-:W1:Y:S01]  /*38900*/  LDC R10, c[0x0][0x3a0] ;  /* 0x0000e800ff0a7b82 */ /* 0x000e620000000800 */
[----:B------:R-:W-:Y:S01]  /*38910*/  IADD3 R4, PT, PT, R5, -0x3cb, RZ ;  /* 0xfffffc3505047810 */ /* 0x000fe20007ffe0ff */
[----:B----4-:R4:W-:Y:S04]  /*38920*/  LDGSTS.E [R82+0x11c00], desc[UR16][R22.64], !P0 ;  /* 0x11c0000016527fae */ /* 0x0109e8000c1a1010 */
[----:B------:R4:W-:Y:S01]  /*38930*/  LDGSTS.E [R82+0x11e00], desc[UR16][R32.64], !P0 ;  /* 0x11e0000020527fae */ /* 0x0009e2000c1a1010 */
[----:B------:R-:W-:Y:S01]  /*38940*/  ISETP.GE.U32.AND P0, PT, R4, 0x7ffffbb6, PT ;  /* 0x7ffffbb60400780c */ /* 0x000fe20003f06070 */
[----:B------:R-:W-:Y:S02]  /*38950*/  VIADD R4, R9, 0xfffffc34 ;  /* 0xfffffc3409047836 */ /* 0x000fe40000000000 */
[----:B------:R-:W-:Y:S01]  /*38960*/  VIADD R5, R7, 0xfffffc32 ;  /* 0xfffffc3207057836 */ /* 0x000fe20000000000 */
[----:B------:R-:W1:Y:S01]  /*38970*/  LDC R9, c[0x0][0x3a0] ;  /* 0x0000e800ff097b82 */ /* 0x000e620000000800 */
[----:B------:R-:W4:Y:S04]  /*38980*/  LDL.64 R22, [R1+0x468] ;  /* 0x0004680001167983 */ /* 0x000f280000100a00 */
[----:B------:R-:W4:Y:S03]  /*38990*/  LDL.64 R32, [R1+0x470] ;  /* 0x0004700001207983 */ /* 0x000f260000100a00 */
[----:B------:R-:W1:Y:S01]  /*389a0*/  LDC R7, c[0x0][0x3a0] ;  /* 0x0000e800ff077b82 */ /* 0x000e620000000800 */
        /* <DEDUP_REMOVED lines=13> */
[----:B------:R-:W3:Y:S04]  /*38a80*/  LDL.64 R24, [R1+0x580] ;  /* 0x0005800001187983 */ /* 0x000ee80000100a00 */
[----:B------:R-:W3:Y:S01]  /*38a90*/  LDL.64 R14, [R1+0x588] ;  /* 0x00058800010e7983 */ /* 0x000ee20000100a00 */
[----:B------:R-:W-:-:S02]  /*38aa0*/  IADD3 R4, PT, PT, R8, -0x3cd, RZ ;  /* 0xfffffc3308047810 */ /* 0x000fc40007ffe0ff */
[----:B------:R-:W-:Y:S01]  /*38ab0*/  ISETP.GE.U32.AND P2, PT, R5, 0x7ffffbb3, PT ;  /* 0x7ffffbb30500780c */ /* 0x000fe20003f46070 */
[----:B------:R-:W1:Y:S01]  /*38ac0*/  LDC R8, c[0x0][0x3a0] ;  /* 0x0000e800ff087b82 */ /* 0x000e620000000800 */
[----:B------:R-:W-:Y:S02]  /*38ad0*/  ISETP.GE.U32.AND P0, PT, R4, 0x7ffffbb4, PT ;  /* 0x7ffffbb40400780c */ /* 0x000fe40003f06070 */
[----:B------:R-:W-:-:S05]  /*38ae0*/  IADD3 R4, PT, PT, R6, -0x3cf, RZ ;  /* 0xfffffc3106047810 */ /* 0x000fca0007ffe0ff */
[----:B------:R-:W1:Y:S08]  /*38af0*/  LDC R5, c[0x0][0x3a0] ;  /* 0x0000e800ff057b82 */ /* 0x000e700000000800 */
[----:B------:R-:W1:Y:S01]  /*38b00*/  LDC R6, c[0x0][0x3a0] ;  /* 0x0000e800ff067b82 */ /* 0x000e620000000800 */
[----:B----4-:R4:W-:Y:S01]  /*38b10*/  LDGSTS.E [R82+0x12e00], desc[UR16][R22.64], !P4 ;  /* 0x12e0000016527fae */ /* 0x0109e2000e1a1010 */
[----:B------:R-:W-:Y:S01]  /*38b20*/  ISETP.GE.U32.AND P4, PT, R4, 0x7ffffbb2, PT ;  /* 0x7ffffbb20400780c */ /* 0x000fe20003f86070 */
[----:B------:R-:W-:-:S05]  /*38b30*/  VIADD R4, R12, 0xfffffc30 ;  /* 0xfffffc300c047836 */ /* 0x000fca0000000000 */
[----:B------:R-:W1:Y:S01]  /*38b40*/  LDC R12, c[0x0][0x3a0] ;  /* 0x0000e800ff0c7b82 */ /* 0x000e620000000800 */
[----:B------:R-:W4:Y:S04]  /*38b50*/  LDL.64 R22, [R1+0x4a0] ;  /* 0x0004a00001167983 */ /* 0x000f280000100a00 */
[----:B--2---:R2:W-:Y:S04]  /*38b60*/  LDGSTS.E [R82+0x13000], desc[UR16][R20.64], !P0 ;  /* 0x1300000014527fae */ /* 0x0045e8000c1a1010 */
[----:B------:R2:W-:Y:S01]  /*38b70*/  LDGSTS.E [R82+0x13200], desc[UR16][R32.64], !P0 ;  /* 0x1320000020527fae */ /* 0x0005e2000c1a1010 */
[----:B------:R-:W-:-:S02]  /*38b80*/  ISETP.GE.U32.AND P0, PT, R4, 0x7ffffbb1, PT ;  /* 0x7ffffbb10400780c */ /* 0x000fc40003f06070 */
[----:B------:R-:W-:Y:S01]  /*38b90*/  IADD3 R4, PT, PT, R11, -0x3d1, RZ ;  /* 0xfffffc2f0b047810 */ /* 0x000fe20007ffe0ff */
[----:B------:R2:W-:Y:S01]  /*38ba0*/  LDGSTS.E [R82+0x13400], desc[UR16][R18.64], !P2 ;  /* 0x1340000012527fae */ /* 0x0005e2000d1a1010 */
[----:B------:R-:W2:Y:S03]  /*38bb0*/  LDC R11, c[0x0][0x3a0] ;  /* 0x0000e800ff0b7b82 */ /* 0x000ea60000000800 */
[----:B------:R-:W2:Y:S04]  /*38bc0*/  LDL.64 R20, [R1+0x598] ;  /* 0x0005980001147983 */ /* 0x000ea80000100a00 */
[----:B------:R-:W2:Y:S04]  /*38bd0*/  LDL.64 R32, [R1+0x4b0] ;  /* 0x0004b00001207983 */ /* 0x000ea80000100a00 */
[----:B------:R-:W2:Y:S04]  /*38be0*/  LDL.64 R18, [R1+0x5a8] ;  /* 0x0005a80001127983 */ /* 0x000ea80000100a00 */
[----:B---3--:R3:W-:Y:S01]  /*38bf0*/  LDGSTS.E [R82+0x13600], desc[UR16][R16.64], !P2 ;  /* 0x1360000010527fae */ /* 0x0087e2000d1a1010 */
[----:B------:R-:W-:-:S03]  /*38c00*/  ISETP.GE.U32.AND P2, PT, R4, 0x7ffffbb0, PT ;  /* 0x7ffffbb00400780c */ /* 0x000fc60003f46070 */
[----:B------:R3:W-:Y:S04]  /*38c10*/  LDGSTS.E [R82+0x13800], desc[UR16][R34.64], !P4 ;  /* 0x1380000022527fae */ /* 0x0007e8000e1a1010 */
[----:B------:R3:W-:Y:S04]  /*38c20*/  LDGSTS.E [R82+0x13a00], desc[UR16][R26.64], !P4 ;  /* 0x13a000001a527fae */ /* 0x0007e8000e1a1010 */
[----:B------:R-:W3:Y:S01]  /*38c30*/  LDL.64 R16, [R1+0x4c0] ;  /* 0x0004c00001107983 */ /* 0x000ee20000100a00 */
[----:B-1----:R-:W-:Y:S02]  /*38c40*/  VIADD R4, R10, 0xfffffc2e ;  /* 0xfffffc2e0a047836 */ /* 0x002fe40000000000 */
[----:B------:R-:W1:Y:S01]  /*38c50*/  LDC R10, c[0x0][0x3a0] ;  /* 0x0000e800ff0a7b82 */ /* 0x000e620000000800 */
[----:B------:R-:W3:Y:S04]  /*38c60*/  LDL.64 R34, [R1+0x5c8] ;  /* 0x0005c80001227983 */ /* 0x000ee80000100a00 */
[----:B------:R1:W-:Y:S04]  /*38c70*/  LDGSTS.E [R82+0x13c00], desc[UR16][R24.64], !P0 ;  /* 0x13c0000018527fae */ /* 0x0003e8000c1a1010 */
[----:B------:R-:W3:Y:S04]  /*38c80*/  LDL.64 R26, [R1+0x5b0] ;  /* 0x0005b000011a7983 */ /* 0x000ee80000100a00 */
[----:B------:R1:W-:Y:S04]  /*38c90*/  LDGSTS.E [R82+0x13e00], desc[UR16][R30.64], !P0 ;  /* 0x13e000001e527fae */ /* 0x0003e8000c1a1010 */
[----:B------:R-:W3:Y:S04]  /*38ca0*/  LDL.64 R24, [R1+0x4c8] ;  /* 0x0004c80001187983 */ /* 0x000ee80000100a00 */
[----:B------:R1:W-:Y:S01]  /*38cb0*/  LDGSTS.E [R82+0x14000], desc[UR16][R14.64], !P2 ;  /* 0x140000000e527fae */ /* 0x0003e2000d1a1010 */
[----:B------:R-:W-:-:S03]  /*38cc0*/  ISETP.GE.U32.AND P4, PT, R4, 0x7ffffbaf, PT ;  /* 0x7ffffbaf0400780c */ /* 0x000fc60003f86070 */
[----:B------:R-:W3:Y:S04]  /*38cd0*/  LDL.64 R30, [R1+0x4d0] ;  /* 0x0004d000011e7983 */ /* 0x000ee80000100a00 */
[----:B------:R-:W3:Y:S01]  /*38ce0*/  LDL.64 R14, [R1+0x5b8] ;  /* 0x0005b800010e7983 */ /* 0x000ee20000100a00 */
[----:B------:R-:W-:-:S04]  /*38cf0*/  IADD3 R4, PT, PT, R5, -0x3d3, RZ ;  /* 0xfffffc2d05047810 */ /* 0x000fc80007ffe0ff */
[----:B------:R-:W-:Y:S01]  /*38d00*/  ISETP.GE.U32.AND P0, PT, R4, 0x7ffffbae, PT ;  /* 0x7ffffbae0400780c */ /* 0x000fe20003f06070 */
[----:B------:R-:W-:Y:S01]  /*38d10*/  VIADD R4, R9, 0xfffffc2c ;  /* 0xfffffc2c09047836 */ /* 0x000fe20000000000 */
[----:B----4-:R4:W-:Y:S04]  /*38d20*/  LDGSTS.E [R82+0x14200], desc[UR16][R22.64], !P2 ;  /* 0x1420000016527fae */ /* 0x0109e8000d1a1010 */
[----:B------:R-:W-:Y:S01]  /*38d30*/  ISETP.GE.U32.AND P2, PT, R4, 0x7ffffbad, PT ;  /* 0x7ffffbad0400780c */ /* 0x000fe20003f46070 */
[----:B------:R-:W-:Y:S01]  /*38d40*/  VIADD R5, R7, 0xfffffc2a ;  /* 0xfffffc2a07057836 */ /* 0x000fe20000000000 */
[----:B------:R-:W-:Y:S01]  /*38d50*/  IADD3 R4, PT, PT, R8, -0x3d5, RZ ;  /* 0xfffffc2b08047810 */ /* 0x000fe20007ffe0ff */
[----:B------:R-:W1:Y:S01]  /*38d60*/  LDC R9, c[0x0][0x3a0] ;  /* 0x0000e800ff097b82 */ /* 0x000e620000000800 */
[----:B------:R-:W4:Y:S07]  /*38d70*/  LDL.64 R22, [R1+0x5c0] ;  /* 0x0005c00001167983 */ /* 0x000f2e0000100a00 */
[----:B------:R-:W1:Y:S01]  /*38d80*/  LDC R8, c[0x0][0x3a0] ;  /* 0x0000e800ff087b82 */ /* 0x000e620000000800 */
[----:B--2---:R2:W-:Y:S07]  /*38d90*/  LDGSTS.E [R82+0x14400], desc[UR16][R20.64], !P4 ;  /* 0x1440000014527fae */ /* 0x0045ee000e1a1010 */
[----:B------:R-:W1:Y:S01]  /*38da0*/  LDC R7, c[0x0][0x3a0] ;  /* 0x0000e800ff077b82 */ /* 0x000e620000000800 */
[----:B------:R2:W-:Y:S04]  /*38db0*/  LDGSTS.E [R82+0x14600], desc[UR16][R32.64], !P4 ;  /* 0x1460000020527fae */ /* 0x0005e8000e1a1010 */
[----:B------:R2:W-:Y:S04]  /*38dc0*/  LDGSTS.E [R82+0x14800], desc[UR16][R18.64], !P0 ;  /* 0x1480000012527fae */ /* 0x0005e8000c1a1010 */
[----:B------:R-:W2:Y:S04]  /*38dd0*/  LDL.64 R20, [R1+0x4e0] ;  /* 0x0004e00001147983 */ /* 0x000ea80000100a00 */
[----:B------:R-:W2:Y:S04]  /*38de0*/  LDL.64 R32, [R1+0x4f8] ;  /* 0x0004f80001207983 */ /* 0x000ea80000100a00 */
[----:B------:R-:W2:Y:S04]  /*38df0*/  LDL.64 R18, [R1+0x4f0] ;  /* 0x0004f00001127983 */ /* 0x000ea80000100a00 */
[----:B---3--:R3:W-:Y:S01]  /*38e00*/  LDGSTS.E [R82+0x14a00], desc[UR16][R16.64], !P0 ;  /* 0x14a0000010527fae */ /* 0x0087e2000c1a1010 */
[----:B------:R-:W-:-:S03]  /*38e10*/  ISETP.GE.U32.AND P0, PT, R4, 0x7ffffbac, PT ;  /* 0x7ffffbac0400780c */ /* 0x000fc60003f06070 */
[----:B------:R-:W3:Y:S04]  /*38e20*/  LDL.64 R16, [R1+0x5d8] ;  /* 0x0005d80001107983 */ /* 0x000ee80000100a00 */
[----:B------:R1:W-:Y:S04]  /*38e30*/  LDGSTS.E [R82+0x14c00], desc[UR16][R26.64], !P2 ;  /* 0x14c000001a527fae */ /* 0x0003e8000d1a1010 */
[----:B------:R1:W-:Y:S04]  /*38e40*/  LDGSTS.E [R82+0x14e00], desc[UR16][R24.64], !P2 ;  /* 0x14e0000018527fae */ /* 0x0003e8000d1a1010 */
[----:B------:R-:W3:Y:S04]  /*38e50*/  LDL.64 R26, [R1+0x5e8] ;  /* 0x0005e800011a7983 */ /* 0x000ee80000100a00 */
[----:B------:R-:W3:Y:S04]  /*38e60*/  LDL.64 R24, [R1+0x508] ;  /* 0x0005080001187983 */ /* 0x000ee80000100a00 */
[----:B------:R1:W-:Y:S01]  /*38e70*/  LDGSTS.E [R82+0x15000], desc[UR16][R14.64], !P0 ;  /* 0x150000000e527fae */ /* 0x0003e2000c1a1010 */
[----:B------:R-:W-:-:S02]  /*38e80*/  IADD3 R4, PT, PT, R6, -0x3d7, RZ ;  /* 0xfffffc2906047810 */ /* 0x000fc40007ffe0ff */
[----:B------:R-:W-:Y:S01]  /*38e90*/  ISETP.GE.U32.AND P4, PT, R5, 0x7ffffbab, PT ;  /* 0x7ffffbab0500780c */ /* 0x000fe20003f86070 */
[----:B------:R1:W-:Y:S04]  /*38ea0*/  LDGSTS.E [R82+0x15200], desc[UR16][R30.64], !P0 ;  /* 0x152000001e527fae */ /* 0x0003e8000c1a1010 */
[----:B------:R-:W3:Y:S01]  /*38eb0*/  LDL.64 R14, [R1+0x5f8] ;  /* 0x0005f800010e7983 */ /* 0x000ee20000100a00 */
[----:B------:R-:W-:Y:S01]  /*38ec0*/  ISETP.GE.U32.AND P2, PT, R4, 0x7ffffbaa, PT ;  /* 0x7ffffbaa0400780c */ /* 0x000fe20003f46070 */
[----:B------:R-:W-:Y:S01]  /*38ed0*/  VIADD R4, R12, 0xfffffc28 ;  /* 0xfffffc280c047836 */ /* 0x000fe20000000000 */
[----:B------:R-:W1:Y:S01]  /*38ee0*/  LDC R5, c[0x0][0x3a0] ;  /* 0x0000e800ff057b82 */ /* 0x000e620000000800 */
[----:B------:R-:W3:Y:S03]  /*38ef0*/  LDL.64 R30, [R1+0x518] ;  /* 0x00051800011e7983 */ /* 0x000ee60000100a00 */
[----:B------:R-:W-:-:S02]  /*38f00*/  ISETP.GE.U32.AND P0, PT, R4, 0x7ffffba9, PT ;  /* 0x7ffffba90400780c */ /* 0x000fc40003f06070 */
[----:B------:R-:W-:Y:S02]  /*38f10*/  IADD3 R4, PT, PT, R11, -0x3d9, RZ ;  /* 0xfffffc270b047810 */ /* 0x000fe40007ffe0ff */
[----:B------:R-:W1:Y:S08]  /*38f20*/  LDC R6, c[0x0][0x3a0] ;  /* 0x0000e800ff067b82 */ /* 0x000e700000000800 */
[----:B------:R-:W1:Y:S08]  /*38f30*/  LDC R12, c[0x0][0x3a0] ;  /* 0x0000e800ff0c7b82 */ /* 0x000e700000000800 */
[----:B------:R-:W1:Y:S01]  /*38f40*/  LDC R11, c[0x0][0x3a0] ;  /* 0x0000e800ff0b7b82 */ /* 0x000e620000000800 */
[----:B----4-:R4:W-:Y:S04]  /*38f50*/  LDGSTS.E [R82+0x15400], desc[UR16][R22.64], !P4 ;  /* 0x1540000016527fae */ /* 0x0109e8000e1a1010 */
[----:B------:R-:W4:Y:S04]  /*38f60*/  LDL.64 R22, [R1+0x600] ;  /* 0x0006000001167983 */ /* 0x000f280000100a00 */
[----:B--2---:R2:W-:Y:S01]  /*38f70*/  LDGSTS.E [R82+0x15600], desc[UR16][R20.64], !P4 ;  /* 0x1560000014527fae */ /* 0x0045e2000e1a1010 */
[----:B------:R-:W-:Y:S01]  /*38f80*/  ISETP.GE.U32.AND P4, PT, R4, 0x7ffffba8, PT ;  /* 0x7ffffba80400780c */ /* 0x000fe20003f86070 */
[----:B-1----:R-:W-:-:S02]  /*38f90*/  VIADD R4, R10, 0xfffffc26 ;  /* 0xfffffc260a047836 */ /* 0x002fc40000000000 */
[----:B------:R2:W-:Y:S01]  /*38fa0*/  LDGSTS.E [R82+0x15800], desc[UR16][R34.64], !P2 ;  /* 0x1580000022527fae */ /* 0x0005e2000d1a1010 */
[----:B------:R-:W1:Y:S03]  /*38fb0*/  LDC R10, c[0x0][0x3a0] ;  /* 0x0000e800ff0a7b82 */ /* 0x000e660000000800 */
[----:B------:R2:W-:Y:S04]  /*38fc0*/  LDGSTS.E [R82+0x15a00], desc[UR16][R18.64], !P2 ;  /* 0x15a0000012527fae */ /* 0x0005e8000d1a1010 */
[----:B------:R-:W2:Y:S01]  /*38fd0*/  LDL.64 R20, [R1+0x538] ;  /* 0x0005380001147983 */ /* 0x000ea20000100a00 */
[----:B------:R-:W-:-:S03]  /*38fe0*/  ISETP.GE.U32.AND P2, PT, R4, 0x7ffffba7, PT ;  /* 0x7ffffba70400780c */ /* 0x000fc60003f46070 */
[----:B------:R-:W2:Y:S04]  /*38ff0*/  LDL.64 R34, [R1+0x638] ;  /* 0x0006380001227983 */ /* 0x000ea80000100a00 */
[----:B------:R-:W2:Y:S04]  /*39000*/  LDL.64 R18, [R1+0x610] ;  /* 0x0006100001127983 */ /* 0x000ea80000100a00 */
[----:B---3--:R3:W-:Y:S04]  /*39010*/  LDGSTS.E [R82+0x15c00], desc[UR16][R16.64], !P0 ;  /* 0x15c0000010527fae */ /* 0x0087e8000c1a1010 */
[----:B------:R3:W-:Y:S04]  /*39020*/  LDGSTS.E [R82+0x15e00], desc[UR16][R32.64], !P0 ;  /* 0x15e0000020527fae */ /* 0x0007e8000c1a1010 */
[----:B------:R-:W3:Y:S04]  /*39030*/  LDL.64 R16, [R1+0x548] ;  /* 0x0005480001107983 */ /* 0x000ee80000100a00 */
[----:B------:R1:W-:Y:S04]  /*39040*/  LDGSTS.E [R82+0x16000], desc[UR16][R26.64], !P4 ;  /* 0x160000001a527fae */ /* 0x0003e8000e1a1010 */
[----:B------:R-:W3:Y:S04]  /*39050*/  LDL.64 R32, [R1+0x620] ;  /* 0x0006200001207983 */ /* 0x000ee80000100a00 */
[----:B------:R1:W-:Y:S04]  /*39060*/  LDGSTS.E [R82+0x16200], desc[UR16][R24.64], !P4 ;  /* 0x1620000018527fae */ /* 0x0003e8000e1a1010 */
[----:B------:R-:W3:Y:S04]  /*39070*/  LDL.64 R26, [R1+0x560] ;  /* 0x00056000011a7983 */ /* 0x000ee80000100a00 */
[----:B------:R-:W3:Y:S04]  /*39080*/  LDL.64 R24, [R1+0x630] ;  /* 0x0006300001187983 */ /* 0x000ee80000100a00 */
[----:B------:R1:W-:Y:S01]  /*39090*/  LDGSTS.E [R82+0x16400], desc[UR16][R14.64], !P2 ;  /* 0x164000000e527fae */ /* 0x0003e2000d1a1010 */
[----:B------:R-:W-:-:S03]  /*390a0*/  IADD3 R4, PT, PT, R5, -0x3db, RZ ;  /* 0xfffffc2505047810 */ /* 0x000fc60007ffe0ff */
[----:B------:R1:W-:Y:S04]  /*390b0*/  LDGSTS.E [R82+0x16600], desc[UR16][R30.64], !P2 ;  /* 0x166000001e527fae */ /* 0x0003e8000d1a1010 */
[----:B------:R-:W3:Y:S01]  /*390c0*/  LDL.64 R14, [R1+0x578] ;  /* 0x00057800010e7983 */ /* 0x000ee20000100a00 */
[----:B------:R-:W-:Y:S01]  /*390d0*/  ISETP.GE.U32.AND P0, PT, R4, 0x7ffffba6, PT ;  /* 0x7ffffba60400780c */ /* 0x000fe20003f06070 */
[----:B------:R-:W-:Y:S02]  /*390e0*/  VIADD R4, R9, 0xfffffc24 ;  /* 0xfffffc2409047836 */ /* 0x000fe40000000000 */
[----:B------:R-:W-:Y:S01]  /*390f0*/  VIADD R5, R7, 0xfffffc22 ;  /* 0xfffffc2207057836 */ /* 0x000fe20000000000 */
[----:B------:R-:W3:Y:S01]  /*39100*/  LDL.64 R30, [R1+0x5a0] ;  /* 0x0005a000011e7983 */ /* 0x000ee20000100a00 */
[----:B------:R-:W1:Y:S01]  /*39110*/  LDC R9, c[0x0][0x3a0] ;  /* 0x0000e800ff097b82 */ /* 0x000e620000000800 */
[----:B------:R-:W-:-:S02]  /*39120*/  ISETP.GE.U32.AND P4, PT, R4, 0x7ffffba5, PT ;  /* 0x7ffffba50400780c */ /* 0x000fc40003f86070 */
[----:B------:R-:W-:Y:S02]  /*39130*/  IADD3 R4, PT, PT, R8, -0x3dd, RZ ;  /* 0xfffffc2308047810 */ /* 0x000fe40007ffe0ff */
[----:B------:R-:W-:-:S03]  /*39140*/  ISETP.GE.U32.AND P2, PT, R5, 0x7ffffba3, PT ;  /* 0x7ffffba30500780c */ /* 0x000fc60003f46070 */
[----:B------:R-:W1:Y:S08]  /*39150*/  LDC R5, c[0x0][0x3a0] ;  /* 0x0000e800ff057b82 */ /* 0x000e700000000800 */
[----:B------:R-:W1:Y:S08]  /*39160*/  LDC R8, c[0x0][0x3a0] ;  /* 0x0000e800ff087b82 */ /* 0x000e700000000800 */
[----:B------:R-:W1:Y:S01]  /*39170*/  LDC R7, c[0x0][0x3a0] ;  /* 0x0000e800ff077b82 */ /* 0x000e620000000800 */
[----:B----4-:R4:W-:Y:S04]  /*39180*/  LDGSTS.E [R82+0x16800], desc[UR16][R22.64], !P0 ;  /* 0x1680000016527fae */ /* 0x0109e8000c1a1010 */
[----:B------:R-:W4:Y:S04]  /*39190*/  LDL.64 R22, [R1+0x590] ;  /* 0x0005900001167983 */ /* 0x000f280000100a00 */
[----:B--2---:R2:W-:Y:S01]  /*391a0*/  LDGSTS.E [R82+0x16a00], desc[UR16][R20.64], !P0 ;  /* 0x16a0000014527fae */ /* 0x0045e2000c1a1010 */
[----:B------:R-:W-:-:S03]  /*391b0*/  ISETP.GE.U32.AND P0, PT, R4, 0x7ffffba4, PT ;  /* 0x7ffffba40400780c */ /* 0x000fc60003f06070 */
[----:B------:R2:W-:Y:S04]  /*391c0*/  LDGSTS.E [R82+0x16c00], desc[UR16][R18.64], !P4 ;  /* 0x16c0000012527fae */ /* 0x0005e8000e1a1010 */
        /* <DEDUP_REMOVED lines=10> */
[----:B------:R1:W-:Y:S04]  /*39270*/  LDGSTS.E [R82+0x17600], desc[UR16][R14.64], !P2 ;  /* 0x176000000e527fae */ /* 0x0003e8000d1a1010 */
[----:B------:R-:W3:Y:S01]  /*39280*/  LDL.64 R14, [R1+0x5f0] ;  /* 0x0005f000010e7983 */ /* 0x000ee20000100a00 */
[----:B------:R-:W-:-:S02]  /*39290*/  IADD3 R4, PT, PT, R6, -0x3df, RZ ;  /* 0xfffffc2106047810 */ /* 0x000fc40007ffe0ff */
[----:B------:R-:W2:Y:S02]  /*392a0*/  LDC R6, c[0x0][0x3a0] ;  /* 0x0000e800ff067b82 */ /* 0x000ea40000000800 */
[----:B------:R-:W-:Y:S01]  /*392b0*/  ISETP.GE.U32.AND P4, PT, R4, 0x7ffffba2, PT ;  /* 0x7ffffba20400780c */ /* 0x000fe20003f86070 */
[----:B------:R-:W-:-:S05]  /*392c0*/  VIADD R4, R12, 0xfffffc20 ;  /* 0xfffffc200c047836 */ /* 0x000fca0000000000 */
[----:B------:R-:W-:Y:S01]  /*392d0*/  ISETP.GE.U32.AND P0, PT, R4, 0x7ffffba1, PT ;  /* 0x7ffffba10400780c */ /* 0x000fe20003f06070 */
[----:B------:R-:W2:Y:S01]  /*392e0*/  LDC R12, c[0x0][0x3a0] ;  /* 0x0000e800ff0c7b82 */ /* 0x000ea20000000800 */
[----:B------:R-:W-:-:S04]  /*392f0*/  IADD3 R4, PT, PT, R11, -0x3e1, RZ ;  /* 0xfffffc1f0b047810 */ /* 0x000fc80007ffe0ff */
[----:B------:R-:W-:Y:S01]  /*39300*/  ISETP.GE.U32.AND P2, PT, R4, 0x7ffffba0, PT ;  /* 0x7ffffba00400780c */ /* 0x000fe20003f46070 */
[----:B-1----:R-:W-:Y:S01]  /*39310*/  VIADD R4, R10, 0xfffffc1e ;  /* 0xfffffc1e0a047836 */ /* 0x002fe20000000000 */
[----:B------:R1:W-:Y:S01]  /*39320*/  LDGSTS.E [R82+0x17800], desc[UR16][R34.64], !P4 ;  /* 0x1780000022527fae */ /* 0x0003e2000e1a1010 */
[----:B------:R-:W1:Y:S08]  /*39330*/  LDC R11, c[0x0][0x3a0] ;  /* 0x0000e800ff0b7b82 */ /* 0x000e700000000800 */
[----:B------:R-:W1:Y:S01]  /*39340*/  LDC R10, c[0x0][0x3a0] ;  /* 0x0000e800ff0a7b82 */ /* 0x000e620000000800 */
[----:B------:R-:W3:Y:S04]  /*39350*/  LDL.64 R34, [R1+0x6a8] ;  /* 0x0006a80001227983 */ /* 0x000ee80000100a00 */
[----:B----4-:R4:W-:Y:S01]  /*39360*/  LDGSTS.E [R82+0x17a00], desc[UR16][R22.64], !P4 ;  /* 0x17a0000016527fae */ /* 0x0109e2000e1a1010 */
[----:B------:R-:W-:-:S02]  /*39370*/  ISETP.GE.U32.AND P4, PT, R4, 0x7ffffb9f, PT ;  /* 0x7ffffb9f0400780c */ /* 0x000fc40003f86070 */
[----:B------:R-:W-:Y:S01]  /*39380*/  IADD3 R4, PT, PT, R5, -0x3e3, RZ ;  /* 0xfffffc1d05047810 */ /* 0x000fe20007ffe0ff */
[----:B------:R-:W4:Y:S04]  /*39390*/  LDL.64 R22, [R1+0x680] ;  /* 0x0006800001167983 */ /* 0x000f280000100a00 */
[----:B--2---:R2:W-:Y:S04]  /*393a0*/  LDGSTS.E [R82+0x17c00], desc[UR16][R20.64], !P0 ;  /* 0x17c0000014527fae */ /* 0x0045e8000c1a1010 */
[----:B------:R2:W-:Y:S01]  /*393b0*/  LDGSTS.E [R82+0x17e00], desc[UR16][R30.64], !P0 ;  /* 0x17e000001e527fae */ /* 0x0005e2000c1a1010 */
[----:B------:R-:W-:-:S03]  /*393c0*/  ISETP.GE.U32.AND P0, PT, R4, 0x7ffffb9e, PT ;  /* 0x7ffffb9e0400780c */ /* 0x000fc60003f06070 */
[----:B------:R2:W-:Y:S04]  /*393d0*/  LDGSTS.E [R82+0x18000], desc[UR16][R18.64], !P2 ;  /* 0x1800000012527fae */ /* 0x0005e8000d1a1010 */
[----:B------:R-:W2:Y:S04]  /*393e0*/  LDL.64 R20, [R1+0x608] ;  /* 0x0006080001147983 */ /* 0x000ea80000100a00 */
[----:B------:R-:W2:Y:S04]  /*393f0*/  LDL.64 R30, [R1+0x690] ;  /* 0x00069000011e7983 */ /* 0x000ea80000100a00 */
[----:B------:R-:W2:Y:S04]  /*39400*/  LDL.64 R18, [R1+0x618] ;  /* 0x0006180001127983 */ /* 0x000ea80000100a00 */
[----:B---3--:R3:W-:Y:S04]  /*39410*/  LDGSTS.E [R82+0x18200], desc[UR16][R16.64], !P2 ;  /* 0x1820000010527fae */ /* 0x0087e8000d1a1010 */
[----:B------:R3:W-:Y:S04]  /*39420*/  LDGSTS.E [R82+0x18400], desc[UR16][R32.64], !P4 ;  /* 0x1840000020527fae */ /* 0x0007e8000e1a1010 */
[----:B------:R-:W3:Y:S04]  /*39430*/  LDL.64 R16, [R1+0x6a0] ;  /* 0x0006a00001107983 */ /* 0x000ee80000100a00 */
[----:B------:R1:W-:Y:S01]  /*39440*/  LDGSTS.E [R82+0x18600], desc[UR16][R26.64], !P4 ;  /* 0x186000001a527fae */ /* 0x0003e2000e1a1010 */
[----:B------:R-:W-:-:S02]  /*39450*/  VIADD R4, R9, 0xfffffc1c ;  /* 0xfffffc1c09047836 */ /* 0x000fc40000000000 */
[----:B------:R-:W-:Y:S01]  /*39460*/  VIADD R5, R7, 0xfffffc1a ;  /* 0xfffffc1a07057836 */ /* 0x000fe20000000000 */
[----:B------:R-:W3:Y:S01]  /*39470*/  LDL.64 R32, [R1+0x6d8] ;  /* 0x0006d80001207983 */ /* 0x000ee20000100a00 */
[----:B------:R-:W1:Y:S03]  /*39480*/  LDC R9, c[0x0][0x3a0] ;  /* 0x0000e800ff097b82 */ /* 0x000e660000000800 */
[----:B------:R1:W-:Y:S04]  /*39490*/  LDGSTS.E [R82+0x18800], desc[UR16][R24.64], !P0 ;  /* 0x1880000018527fae */ /* 0x0003e8000c1a1010 */
[----:B------:R-:W3:Y:S01]  /*394a0*/  LDL.64 R26, [R1+0x640] ;  /* 0x00064000011a7983 */ /* 0x000ee20000100a00 */
[----:B------:R-:W-:Y:S01]  /*394b0*/  ISETP.GE.U32.AND P2, PT, R4, 0x7ffffb9d, PT ;  /* 0x7ffffb9d0400780c */ /* 0x000fe20003f46070 */
[----:B------:R-:W1:Y:S01]  /*394c0*/  LDC R7, c[0x0][0x3a0] ;  /* 0x0000e800ff077b82 */ /* 0x000e620000000800 */
[----:B------:R-:W-:Y:S01]  /*394d0*/  ISETP.GE.U32.AND P4, PT, R5, 0x7ffffb9b, PT ;  /* 0x7ffffb9b0500780c */ /* 0x000fe20003f86070 */
[----:B------:R-:W3:Y:S04]  /*394e0*/  LDL.64 R24, [R1+0x650] ;  /* 0x0006500001187983 */ /* 0x000ee80000100a00 */
[----:B------:R1:W-:Y:S01]  /*394f0*/  LDGSTS.E [R82+0x18a00], desc[UR16][R14.64], !P0 ;  /* 0x18a000000e527fae */ /* 0x0003e2000c1a1010 */
[----:B------:R-:W-:Y:S01]  /*39500*/  IADD3 R4, PT, PT, R8, -0x3e5, RZ ;  /* 0xfffffc1b08047810 */ /* 0x000fe20007ffe0ff */
[----:B------:R-:W1:Y:S02]  /*39510*/  LDC R5, c[0x0][0x3a0] ;  /* 0x0000e800ff057b82 */ /* 0x000e640000000800 */
[----:B------:R-:W3:Y:S01]  /*39520*/  LDL.64 R14, [R1+0x6b8] ;  /* 0x0006b800010e7983 */ /* 0x000ee20000100a00 */
[----:B------:R-:W-:-:S05]  /*39530*/  ISETP.GE.U32.AND P0, PT, R4, 0x7ffffb9c, PT ;  /* 0x7ffffb9c0400780c */ /* 0x000fca0003f06070 */
[----:B------:R-:W1:Y:S01]  /*39540*/  LDC R8, c[0x0][0x3a0] ;  /* 0x0000e800ff087b82 */ /* 0x000e620000000800 */
[----:B------:R-:W-:-:S07]  /*39550*/  IADD3 R4, PT, PT, R6, -0x3e7, RZ ;  /* 0xfffffc1906047810 */ /* 0x000fce0007ffe0ff */
[----:B------:R-:W1:Y:S01]  /*39560*/  LDC R6, c[0x0][0x3a0] ;  /* 0x0000e800ff067b82 */ /* 0x000e620000000800 */
[----:B----4-:R4:W-:Y:S04]  /*39570*/  LDGSTS.E [R82+0x18c00], desc[UR16][R22.64], !P2 ;  /* 0x18c0000016527fae */ /* 0x0109e8000d1a1010 */
[----:B------:R-:W4:Y:S04]  /*39580*/  LDL.64 R22, [R1+0x6c8] ;  /* 0x0006c80001167983 */ /* 0x000f280000100a00 */
[----:B--2---:R2:W-:Y:S01]  /*39590*/  LDGSTS.E [R82+0x18e00], desc[UR16][R20.64], !P2 ;  /* 0x18e0000014527fae */ /* 0x0045e2000d1a1010 */
[----:B------:R-:W-:Y:S01]  /*395a0*/  ISETP.GE.U32.AND P2, PT, R4, 0x7ffffb9a, PT ;  /* 0x7ffffb9a0400780c */ /* 0x000fe20003f46070 */
[----:B------:R-:W-:-:S02]  /*395b0*/  VIADD R4, R12, 0xfffffc18 ;  /* 0xfffffc180c047836 */ /* 0x000fc40000000000 */
[----:B------:R2:W-:Y:S01]  /*395c0*/  LDGSTS.E [R82+0x19000], desc[UR16][R30.64], !P0 ;  /* 0x190000001e527fae */ /* 0x0005e2000c1a1010 */
[----:B------:R-:W2:Y:S03]  /*395d0*/  LDC R12, c[0x0][0x3a0] ;  /* 0x0000e800ff0c7b82 */ /* 0x000ea60000000800 */
[----:B------:R1:W-:Y:S01]  /*395e0*/  LDGSTS.E [R82+0x19200], desc[UR16][R18.64], !P0 ;  /* 0x1920000012527fae */ /* 0x0003e2000c1a1010 */
[----:B------:R-:W-:-:S03]  /*395f0*/  ISETP.GE.U32.AND P0, PT, R4, 0x7ffffb99, PT ;  /* 0x7ffffb990400780c */ /* 0x000fc60003f06070 */
[----:B------:R-:W2:Y:S04]  /*39600*/  LDL.64 R20, [R1+0x660] ;  /* 0x0006600001147983 */ /* 0x000ea80000100a00 */
[----:B------:R-:W2:Y:S04]  /*39610*/  LDL.64 R30, [R1+0x6e0] ;  /* 0x0006e000011e7983 */ /* 0x000ea80000100a00 */
[----:B------:R-:W2:Y:S04]  /*39620*/  LDL.64 R18, [R1+0x678] ;  /* 0x0006780001127983 */ /* 0x000ea80000100a00 */
[----:B---3--:R3:W-:Y:S04]  /*39630*/  LDGSTS.E [R82+0x19400], desc[UR16][R16.64], !P4 ;  /* 0x1940000010527fae */ /* 0x0087e8000e1a1010 */
[----:B------:R3:W-:Y:S04]  /*39640*/  LDGSTS.E [R82+0x19600], desc[UR16][R36.64], !P4 ;  /* 0x1960000024527fae */ /* 0x0007e8000e1a1010 */
[----:B------:R3:W-:Y:S04]  /*39650*/  LDGSTS.E [R82+0x19800], desc[UR16][R34.64], !P2 ;  /* 0x1980000022527fae */ /* 0x0007e8000d1a1010 */
[----:B------:R-:W3:Y:S04]  /*39660*/  LDL.64 R16, [R1+0x688] ;  /* 0x0006880001107983 */ /* 0x000ee80000100a00 */
[----:B------:R2:W-:Y:S01]  /*39670*/  LDGSTS.E [R82+0x19a00], desc[UR16][R26.64], !P2 ;  /* 0x19a000001a527fae */ /* 0x0005e2000d1a1010 */
[----:B-1----:R-:W-:-:S02]  /*39680*/  IADD3 R4, PT, PT, R11, -0x3e9, RZ ;  /* 0xfffffc170b047810 */ /* 0x002fc40007ffe0ff */
[----:B------:R-:W1:Y:S01]  /*39690*/  LDC R11, c[0x0][0x3a0] ;  /* 0x0000e800ff0b7b82 */ /* 0x000e620000000800 */
[----:B------:R-:W3:Y:S04]  /*396a0*/  LDL.64 R36, [R1+0x6c0] ;  /* 0x0006c00001247983 */ /* 0x000ee80000100a00 */
[----:B------:R-:W3:Y:S04]  /*396b0*/  LDL.64 R34, [R1+0x6d0] ;  /* 0x0006d00001227983 */ /* 0x000ee80000100a00 */
[----:B------:R-:W3:Y:S04]  /*396c0*/  LDL.64 R26, [R1+0x6f0] ;  /* 0x0006f000011a7983 */ /* 0x000ee80000100a00 */
[----:B------:R1:W-:Y:S01]  /*396d0*/  LDGSTS.E [R82+0x19c00], desc[UR16][R14.64], !P0 ;  /* 0x19c000000e527fae */ /* 0x0003e2000c1a1010 */
[----:B------:R-:W-:-:S03]  /*396e0*/  ISETP.GE.U32.AND P4, PT, R4, 0x7ffffb98, PT ;  /* 0x7ffffb980400780c */ /* 0x000fc60003f86070 */
[----:B------:R-:W3:Y:S01]  /*396f0*/  LDL.64 R14, [R1+0x698] ;  /* 0x00069800010e7983 */ /* 0x000ee20000100a00 */
[----:B------:R-:W-:Y:S02]  /*39700*/  VIADD R4, R10, 0xfffffc16 ;  /* 0xfffffc160a047836 */ /* 0x000fe40000000000 */
[----:B------:R-:W1:Y:S01]  /*39710*/  LDC R10, c[0x0][0x3a0] ;  /* 0x0000e800ff0a7b82 */ /* 0x000e620000000800 */
[----:B------:R1:W-:Y:S02]  /*39720*/  LDGSTS.E [R82+0x19e00], desc[UR16][R24.64], !P0 ;  /* 0x19e0000018527fae */ /* 0x0003e4000c1a1010 */
[----:B------:R-:W-:Y:S02]  /*39730*/  ISETP.GE.U32.AND P2, PT, R4, 0x7ffffb97, PT ;  /* 0x7ffffb970400780c */ /* 0x000fe40003f46070 */
[----:B------:R-:W-:-:S04]  /*39740*/  IADD3 R4, PT, PT, R5, -0x3eb, RZ ;  /* 0xfffffc1505047810 */ /* 0x000fc80007ffe0ff */
[----:B------:R-:W-:Y:S01]  /*39750*/  ISETP.GE.U32.AND P0, PT, R4, 0x7ffffb96, PT ;  /* 0x7ffffb960400780c */ /* 0x000fe20003f06070 */
[----:B------:R-:W-:Y:S01]  /*39760*/  VIADD R4, R9, 0xfffffc14 ;  /* 0xfffffc1409047836 */ /* 0x000fe20000000000 */
[----:B------:R-:W3:Y:S04]  /*39770*/  LDL.64 R24, [R1+0x700] ;  /* 0x0007000001187983 */ /* 0x000ee80000100a00 */
[----:B----4-:R4:W-:Y:S01]  /*39780*/  LDGSTS.E [R82+0x1a000], desc[UR16][R22.64], !P4 ;  /* 0x1a00000016527fae */ /* 0x0109e2000e1a1010 */
[----:B------:R-:W-:Y:S01]  /*39790*/  VIADD R5, R7, 0xfffffc12 ;  /* 0xfffffc1207057836 */ /* 0x000fe20000000000 */
[----:B------:R-:W1:Y:S08]  /*397a0*/  LDC R9, c[0x0][0x3a0] ;  /* 0x0000e800ff097b82 */ /* 0x000e700000000800 */
[----:B------:R-:W1:Y:S01]  /*397b0*/  LDC R7, c[0x0][0x3a0] ;  /* 0x0000e800ff077b82 */ /* 0x000e620000000800 */
[----:B------:R-:W4:Y:S04]  /*397c0*/  LDL.64 R22, [R1+0x6b0] ;  /* 0x0006b00001167983 */ /* 0x000f280000100a00 */
[----:B--2---:R2:W-:Y:S01]  /*397d0*/  LDGSTS.E [R82+0x1a200], desc[UR16][R20.64], !P4 ;  /* 0x1a20000014527fae */ /* 0x0045e2000e1a1010 */
[----:B------:R-:W-:-:S03]  /*397e0*/  ISETP.GE.U32.AND P4, PT, R4, 0x7ffffb95, PT ;  /* 0x7ffffb950400780c */ /* 0x000fc60003f86070 */
[----:B------:R2:W-:Y:S04]  /*397f0*/  LDGSTS.E [R82+0x1a400], desc[UR16][R32.64], !P2 ;  /* 0x1a40000020527fae */ /* 0x0005e8000d1a1010 */
[----:B------:R2:W-:Y:S04]  /*39800*/  LDGSTS.E [R82+0x1a600], desc[UR16][R18.64], !P2 ;  /* 0x1a60000012527fae */ /* 0x0005e8000d1a1010 */
[----:B------:R-:W2:Y:S04]  /*39810*/  LDL.64 R20, [R1+0x710] ;  /* 0x0007100001147983 */ /* 0x000ea80000100a00 */
[----:B------:R1:W-:Y:S04]  /*39820*/  LDGSTS.E [R82+0x1a800], desc[UR16][R30.64], !P0 ;  /* 0x1a8000001e527fae */ /* 0x0003e8000c1a1010 */
[----:B------:R-:W2:Y:S04]  /*39830*/  LDL.64 R18, [R1+0x718] ;  /* 0x0007180001127983 */ /* 0x000ea80000100a00 */
[----:B---3--:R3:W-:Y:S04]  /*39840*/  LDGSTS.E [R82+0x1aa00], desc[UR16][R16.64], !P0 ;  /* 0x1aa0000010527fae */ /* 0x0087e8000c1a1010 */
[----:B------:R-:W3:Y:S04]  /*39850*/  LDL.64 R32, [R1+0x6e8] ;  /* 0x0006e80001207983 */ /* 0x000ee80000100a00 */
[----:B------:R-:W3:Y:S04]  /*39860*/  LDL.64 R30, [R1+0x740] ;  /* 0x00074000011e7983 */ /* 0x000ee80000100a00 */
[----:B------:R-:W3:Y:S04]  /*39870*/  LDL.64 R16, [R1+0x730] ;  /* 0x0007300001107983 */ /* 0x000ee80000100a00 */
[----:B------:R1:W-:Y:S01]  /*39880*/  LDGSTS.E [R82+0x1ac00], desc[UR16][R26.64], !P4 ;  /* 0x1ac000001a527fae */ /* 0x0003e2000e1a1010 */
[----:B------:R-:W-:-:S02]  /*39890*/  IADD3 R4, PT, PT, R8, -0x3ed, RZ ;  /* 0xfffffc1308047810 */ /* 0x000fc40007ffe0ff */
[----:B------:R-:W-:Y:S01]  /*398a0*/  ISETP.GE.U32.AND P0, PT, R5, 0x7ffffb93, PT ;  /* 0x7ffffb930500780c */ /* 0x000fe20003f06070 */
[----:B------:R-:W1:Y:S01]  /*398b0*/  LDC R8, c[0x0][0x3a0] ;  /* 0x0000e800ff087b82 */ /* 0x000e620000000800 */
[----:B------:R-:W3:Y:S04]  /*398c0*/  LDL.64 R26, [R1+0x750] ;  /* 0x00075000011a7983 */ /* 0x000ee80000100a00 */
[----:B------:R1:W-:Y:S01]  /*398d0*/  LDGSTS.E [R82+0x1ae00], desc[UR16][R14.64], !P4 ;  /* 0x1ae000000e527fae */ /* 0x0003e2000e1a1010 */
[----:B------:R-:W-:Y:S02]  /*398e0*/  ISETP.GE.U32.AND P2, PT, R4, 0x7ffffb94, PT ;  /* 0x7ffffb940400780c */ /* 0x000fe40003f46070 */
[----:B------:R-:W1:Y:S01]  /*398f0*/  LDC R5, c[0x0][0x3a0] ;  /* 0x0000e800ff057b82 */ /* 0x000e620000000800 */
[----:B------:R-:W3:Y:S01]  /*39900*/  LDL.64 R14, [R1+0x6f8] ;  /* 0x0006f800010e7983 */ /* 0x000ee20000100a00 */
[----:B------:R-:W-:-:S06]  /*39910*/  IADD3 R4, PT, PT, R6, -0x3ef, RZ ;  /* 0xfffffc1106047810 */ /* 0x000fcc0007ffe0ff */
[----:B------:R-:W1:Y:S03]  /*39920*/  LDC R6, c[0x0][0x3a0] ;  /* 0x0000e800ff067b82 */ /* 0x000e660000000800 */
[----:B------:R1:W-:Y:S01]  /*39930*/  LDGSTS.E [R82+0x1b000], desc[UR16][R24.64], !P2 ;  /* 0x1b00000018527fae */ /* 0x0003e2000d1a1010 */
[----:B------:R-:W-:Y:S01]  /*39940*/  ISETP.GE.U32.AND P4, PT, R4, 0x7ffffb92, PT ;  /* 0x7ffffb920400780c */ /* 0x000fe20003f86070 */
[----:B------:R-:W-:Y:S02]  /*39950*/  VIADD R4, R12, 0xfffffc10 ;  /* 0xfffffc100c047836 */ /* 0x000fe40000000000 */
[----:B------:R-:W3:Y:S04]  /*39960*/  LDL.64 R12, [R1+0xdd0] ;  /* 0x000dd000010c7983 */ /* 0x000ee80000100a00 */
[----:B------:R-:W3:Y:S04]  /*39970*/  LDL.64 R24, [R1+0x708] ;  /* 0x0007080001187983 */ /* 0x000ee80000100a00 */
[----:B----4-:R4:W-:Y:S01]  /*39980*/  LDGSTS.E [R82+0x1b200], desc[UR16][R22.64], !P2 ;  /* 0x1b20000016527fae */ /* 0x0109e2000d1a1010 */
[----:B------:R-:W-:-:S02]  /*39990*/  ISETP.GE.U32.AND P2, PT, R4, 0x7ffffb91, PT ;  /* 0x7ffffb910400780c */ /* 0x000fc40003f46070 */
[----:B-1----:R-:W-:Y:S02]  /*399a0*/  IADD3 R4, PT, PT, R11, -0x3f1, RZ ;  /* 0xfffffc0f0b047810 */ /* 0x002fe40007ffe0ff */
[----:B------:R-:W1:Y:S01]  /*399b0*/  LDC R11, c[0x0][0x3a0] ;  /* 0x0000e800ff0b7b82 */ /* 0x000e620000000800 */
[----:B------:R-:W4:Y:S04]  /*399c0*/  LDL.64 R22, [R1+0x758] ;  /* 0x0007580001167983 */ /* 0x000f280000100a00 */
[----:B--2---:R2:W-:Y:S04]  /*399d0*/  LDGSTS.E [R82+0x1b400], desc[UR16][R20.64], !P0 ;  /* 0x1b40000014527fae */ /* 0x0045e8000c1a1010 */
[----:B------:R2:W-:Y:S01]  /*399e0*/  LDGSTS.E [R82+0x1b600], desc[UR16][R36.64], !P0 ;  /* 0x1b60000024527fae */ /* 0x0005e2000c1a1010 */
[----:B------:R-:W-:-:S03]  /*399f0*/  ISETP.GE.U32.AND P0, PT, R4, 0x7ffffb90, PT ;  /* 0x7ffffb900400780c */ /* 0x000fc60003f06070 */
[----:B------:R2:W-:Y:S04]  /*39a00*/  LDGSTS.E [R82+0x1b800], desc[UR16][R18.64], !P4 ;  /* 0x1b80000012527fae */ /* 0x0005e8000e1a1010 */
[----:B------:R-:W2:Y:S04]  /*39a10*/  LDL.64 R20, [R1+0x720] ;  /* 0x0007200001147983 */ /* 0x000ea80000100a00 */
[----:B------:R1:W-:Y:S04]  /*39a20*/  LDGSTS.E [R82+0x1ba00], desc[UR16][R34.64], !P4 ;  /* 0x1ba0000022527fae */ /* 0x0003e8000e1a1010 */
[----:B------:R-:W2:Y:S04]  /*39a30*/  LDL.64 R18, [R1+0x768] ;  /* 0x0007680001127983 */ /* 0x000ea80000100a00 */
[----:B---3--:R3:W-:Y:S04]  /*39a40*/  LDGSTS.E [R82+0x1bc00], desc[UR16][R16.64], !P2 ;  /* 0x1bc0000010527fae */ /* 0x0087e8000d1a1010 */
[----:B------:R3:W-:Y:S04]  /*39a50*/  LDGSTS.E [R82+0x1be00], desc[UR16][R32.64], !P2 ;  /* 0x1be0000020527fae */ /* 0x0007e8000d1a1010 */
[----:B------:R3:W-:Y:S04]  /*39a60*/  LDGSTS.E [R82+0x1c000], desc[UR16][R30.64], !P0 ;  /* 0x1c0000001e527fae */ /* 0x0007e8000c1a1010 */
[----:B------:R-:W3:Y:S01]  /*39a70*/  LDL.64 R16, [R1+0x738] ;  /* 0x0007380001107983 */ /* 0x000ee20000100a00 */
[----:B------:R-:W-:-:S02]  /*39a80*/  VIADD R4, R10, 0xfffffc0e ;  /* 0xfffffc0e0a047836 */ /* 0x000fc40000000000 */
[----:B------:R-:W1:Y:S01]  /*39a90*/  LDC R10, c[0x0][0x3a0] ;  /* 0x0000e800ff0a7b82 */ /* 0x000e620000000800 */
[----:B------:R-:W3:Y:S04]  /*39aa0*/  LDL.64 R36, [R1+0x790] ;  /* 0x0007900001247983 */ /* 0x000ee80000100a00 */
[----:B------:R-:W3:Y:S04]  /*39ab0*/  LDL.64 R34, [R1+0x770] ;  /* 0x0007700001227983 */ /* 0x000ee80000100a00 */
[----:B------:R-:W3:Y:S04]  /*39ac0*/  LDL.64 R32, [R1+0x7a0] ;  /* 0x0007a00001207983 */ /* 0x000ee80000100a00 */
[----:B------:R-:W3:Y:S04]  /*39ad0*/  LDL.64 R30, [R1+0x780] ;  /* 0x00078000011e7983 */ /* 0x000ee80000100a00 */
[----:B------:R1:W-:Y:S04]  /*39ae0*/  LDGSTS.E [R82+0x1c200], desc[UR16][R14.64], !P0 ;  /* 0x1c2000000e527fae */ /* 0x0003e8000c1a1010 */
[----:B------:R-:W3:Y:S01]  /*39af0*/  LDL.64 R14, [R1+0x778] ;  /* 0x00077800010e7983 */ /* 0x000ee20000100a00 */
[----:B------:R-:W-:-:S02]  /*39b00*/  ISETP.GE.U32.AND P4, PT, R4, 0x7ffffb8f, PT ;  /* 0x7ffffb8f0400780c */ /* 0x000fc40003f86070 */
[----:B------:R-:W-:-:S04]  /*39b10*/  IADD3 R4, PT, PT, R5, -0x3f3, RZ ;  /* 0xfffffc0d05047810 */ /* 0x000fc80007ffe0ff */
[----:B------:R-:W-:Y:S01]  /*39b20*/  ISETP.GE.U32.AND P2, PT, R4, 0x7ffffb8e, PT ;  /* 0x7ffffb8e0400780c */ /* 0x000fe20003f46070 */
[----:B------:R-:W-:Y:S02]  /*39b30*/  VIADD R4, R9, 0xfffffc0c ;  /* 0xfffffc0c09047836 */ /* 0x000fe40000000000 */
[----:B------:R-:W1:Y:S03]  /*39b40*/  LDC R9, c[0x0][0x3a0] ;  /* 0x0000e800ff097b82 */ /* 0x000e660000000800 */
[----:B------:R-:W-:Y:S01]  /*39b50*/  ISETP.GE.U32.AND P0, PT, R4, 0x7ffffb8d, PT ;  /* 0x7ffffb8d0400780c */ /* 0x000fe20003f06070 */
[----:B------:R1:W-:Y:S01]  /*39b60*/  LDGSTS.E [R82+0x1c400], desc[UR16][R26.64], !P4 ;  /* 0x1c4000001a527fae */ /* 0x0003e2000e1a1010 */
[----:B------:R-:W-:-:S03]  /*39b70*/  IADD3 R4, PT, PT, R8, -0x3f5, RZ ;  /* 0xfffffc0b08047810 */ /* 0x000fc60007ffe0ff */
[----:B------:R1:W-:Y:S01]  /*39b80*/  LDGSTS.E [R82+0x1c600], desc[UR16][R24.64], !P4 ;  /* 0x1c60000018527fae */ /* 0x0003e2000e1a1010 */
[----:B------:R-:W-:Y:S01]  /*39b90*/  ISETP.GE.U32.AND P4, PT, R4, 0x7ffffb8c, PT ;  /* 0x7ffffb8c0400780c */ /* 0x000fe20003f86070 */
[----:B------:R-:W-:Y:S01]  /*39ba0*/  VIADD R5, R7, 0xfffffc0a ;  /* 0xfffffc0a07057836 */ /* 0x000fe20000000000 */
[----:B------:R-:W1:Y:S01]  /*39bb0*/  LDC R8, c[0x0][0x3a0] ;  /* 0x0000e800ff087b82 */ /* 0x000e620000000800 */
[----:B------:R-:W3:Y:S04]  /*39bc0*/  LDL.64 R26, [R1+0x7b0] ;  /* 0x0007b000011a7983 */ /* 0x000ee80000100a00 */
[----:B------:R-:W3:Y:S04]  /*39bd0*/  LDL.64 R24, [R1+0x798] ;  /* 0x0007980001187983 */ /* 0x000ee80000100a00 */
[----:B----4-:R4:W-:Y:S01]  /*39be0*/  LDGSTS.E [R82+0x1c800], desc[UR16][R22.64], !P2 ;  /* 0x1c80000016527fae */ /* 0x0109e2000d1a1010 */
[----:B------:R-:W-:Y:S01]  /*39bf0*/  IADD3 R4, PT, PT, R6, -0x3f7, RZ ;  /* 0xfffffc0906047810 */ /* 0x000fe20007ffe0ff */
[----:B------:R-:W1:Y:S08]  /*39c00*/  LDC R7, c[0x0][0x3a0] ;  /* 0x0000e800ff077b82 */ /* 0x000e700000000800 */
[----:B------:R-:W1:Y:S01]  /*39c10*/  LDC R6, c[0x0][0x3a0] ;  /* 0x0000e800ff067b82 */ /* 0x000e620000000800 */
[----:B------:R-:W4:Y:S04]  /*39c20*/  LDL.64 R22, [R1+0x7c0] ;  /* 0x0007c00001167983 */ /* 0x000f280000100a00 */
[----:B--2---:R2:W-:Y:S04]  /*39c30*/  LDGSTS.E [R82+0x1ca00], desc[UR16][R20.64], !P2 ;  /* 0x1ca0000014527fae */ /* 0x0045e8000d1a1010 */
[----:B------:R2:W-:Y:S04]  /*39c40*/  LDGSTS.E [R82+0x1cc00], desc[UR16][R18.64], !P0 ;  /* 0x1cc0000012527fae */ /* 0x0005e8000c1a1010 */
[----:B------:R-:W2:Y:S04]  /*39c50*/  LDL.64 R20, [R1+0x7a8] ;  /* 0x0007a80001147983 */ /* 0x000ea80000100a00 */
[----:B------:R-:W2:Y:S04]  /*39c60*/  LDL.64 R18, [R1+0x7c8] ;  /* 0x0007c80001127983 */ /* 0x000ea80000100a00 */
[----:B---3--:R3:W-:Y:S04]  /*39c70*/  LDGSTS.E [R82+0x1ce00], desc[UR16][R16.64], !P0 ;  /* 0x1ce0000010527fae */ /* 0x0087e8000c1a1010 */
[----:B------:R-:W3:Y:S04]  /*39c80*/  LDL.64 R16, [R1+0x7b8] ;  /* 0x0007b80001107983 */ /* 0x000ee80000100a00 */
[----:B------:R1:W-:Y:S01]  /*39c90*/  LDGSTS.E [R82+0x1d000], desc[UR16][R14.64], !P4 ;  /* 0x1d0000000e527fae */ /* 0x0003e2000e1a1010 */
[----:B------:R-:W-:-:S02]  /*39ca0*/  ISETP.GE.U32.AND P2, PT, R5, 0x7ffffb8b, PT ;  /* 0x7ffffb8b0500780c */ /* 0x000fc40003f46070 */
[----:B------:R-:W1:Y:S01]  /*39cb0*/  LDC R5, c[0x0][0x3a0] ;  /* 0x0000e800ff057b82 */ /* 0x000e620000000800 */
[----:B------:R-:W-:Y:S01]  /*39cc0*/  ISETP.GE.U32.AND P0, PT, R4, 0x7ffffb8a, PT ;  /* 0x7ffffb8a0400780c */ /* 0x000fe20003f06070 */
[----:B------:R-:W3:Y:S01]  /*39cd0*/  LDL.64 R14, [R1+0x7d8] ;  /* 0x0007d800010e7983 */ /* 0x000ee20000100a00 */
[----:B-1----:R-:W-:-:S03]  /*39ce0*/  VIADD R4, R11, 0xfffffc08 ;  /* 0xfffffc080b047836 */ /* 0x002fc60000000000 */
[----:B------:R1:W-:Y:S02]  /*39cf0*/  LDGSTS.E [R82+0x1d200], desc[UR16][R42.64], !P4 ;  /* 0x1d2000002a527fae */ /* 0x0003e4000e1a1010 */
[----:B------:R-:W-:Y:S02]  /*39d00*/  ISETP.GE.U32.AND P4, PT, R4, 0x7ffffb89, PT ;  /* 0x7ffffb890400780c */ /* 0x000fe40003f86070 */
[----:B------:R-:W-:Y:S01]  /*39d10*/  IADD3 R4, PT, PT, R10, -0x3f9, RZ ;  /* 0xfffffc070a047810 */ /* 0x000fe20007ffe0ff */
[----:B------:R1:W-:Y:S04]  /*39d20*/  LDGSTS.E [R82+0x1d400], desc[UR16][R40.64], !P2 ;  /* 0x1d40000028527fae */ /* 0x0003e8000d1a1010 */
[----:B------:R1:W-:Y:S01]  /*39d30*/  LDGSTS.E [R82+0x1d600], desc[UR16][R38.64], !P2 ;  /* 0x1d60000026527fae */ /* 0x0003e2000d1a1010 */
[----:B------:R-:W-:Y:S01]  /*39d40*/  ISETP.GE.U32.AND P2, PT, R4, 0x7ffffb88, PT ;  /* 0x7ffffb880400780c */ /* 0x000fe20003f46070 */
[----:B------:R-:W-:-:S02]  /*39d50*/  VIADD R4, R9, 0xfffffc06 ;  /* 0xfffffc0609047836 */ /* 0x000fc40000000000 */
[----:B------:R1:W-:Y:S01]  /*39d60*/  LDGSTS.E [R82+0x1d800], desc[UR16][R36.64], !P0 ;  /* 0x1d80000024527fae */ /* 0x0003e2000c1a1010 */
[----:B------:R-:W1:Y:S03]  /*39d70*/  LDC R9, c[0x0][0x3a0] ;  /* 0x0000e800ff097b82 */ /* 0x000e660000000800 */
[----:B------:R1:W-:Y:S01]  /*39d80*/  LDGSTS.E [R82+0x1da00], desc[UR16][R34.64], !P0 ;  /* 0x1da0000022527fae */ /* 0x0003e2000c1a1010 */
[----:B------:R-:W-:Y:S02]  /*39d90*/  ISETP.GE.U32.AND P0, PT, R4, 0x7ffffb87, PT ;  /* 0x7ffffb870400780c */ /* 0x000fe40003f06070 */
[----:B------:R-:W-:Y:S01]  /*39da0*/  IADD3 R4, PT, PT, R6, -0x3fb, RZ ;  /* 0xfffffc0506047810 */ /* 0x000fe20007ffe0ff */
[----:B------:R1:W-:Y:S01]  /*39db0*/  LDGSTS.E [R82+0x1dc00], desc[UR16][R32.64], !P4 ;  /* 0x1dc0000020527fae */ /* 0x0003e2000e1a1010 */
[----:B------:R-:W1:Y:S03]  /*39dc0*/  LDC R6, c[0x0][0x3a0] ;  /* 0x0000e800ff067b82 */ /* 0x000e660000000800 */
[----:B------:R1:W-:Y:S01]  /*39dd0*/  LDGSTS.E [R82+0x1de00], desc[UR16][R30.64], !P4 ;  /* 0x1de000001e527fae */ /* 0x0003e2000e1a1010 */
[----:B------:R-:W-:Y:S01]  /*39de0*/  ISETP.GE.U32.AND P4, PT, R4, 0x7ffffb86, PT ;  /* 0x7ffffb860400780c */ /* 0x000fe20003f86070 */
[----:B------:R-:W-:-:S02]  /*39df0*/  VIADD R4, R5, 0xfffffc04 ;  /* 0xfffffc0405047836 */ /* 0x000fc40000000000 */
[----:B------:R1:W-:Y:S04]  /*39e00*/  LDGSTS.E [R82+0x1e000], desc[UR16][R26.64], !P2 ;  /* 0x1e0000001a527fae */ /* 0x0003e8000d1a1010 */
[----:B------:R1:W-:Y:S01]  /*39e10*/  LDGSTS.E [R82+0x1e200], desc[UR16][R24.64], !P2 ;  /* 0x1e20000018527fae */ /* 0x0003e2000d1a1010 */
[----:B------:R-:W-:Y:S02]  /*39e20*/  ISETP.GE.U32.AND P2, PT, R4, 0x7ffffb85, PT ;  /* 0x7ffffb850400780c */ /* 0x000fe40003f46070 */
[----:B------:R-:W-:Y:S01]  /*39e30*/  IADD3 R4, PT, PT, R8, -0x3fd, RZ ;  /* 0xfffffc0308047810 */ /* 0x000fe20007ffe0ff */
[----:B------:R-:W-:Y:S01]  /*39e40*/  VIADD R5, R7, 0xfffffc02 ;  /* 0xfffffc0207057836 */ /* 0x000fe20000000000 */
[----:B------:R-:W3:Y:S04]  /*39e50*/  LDL.64 R10, [R1+0xde8] ;  /* 0x000de800010a7983 */ /* 0x000ee80000100a00 */
[----:B------:R-:W3:Y:S01]  /*39e60*/  LDL.64 R42, [R1+0xe80] ;  /* 0x000e8000012a7983 */ /* 0x000ee20000100a00 */
[----:B-1----:R-:W-:-:S03]  /*39e70*/  VIADD R2, R6, 0xfffffc00 ;  /* 0xfffffc0006027836 */ /* 0x002fc60000000000 */
[----:B------:R-:W3:Y:S04]  /*39e80*/  LDL.64 R40, [R1+0xe70] ;  /* 0x000e700001287983 */ /* 0x000ee80000100a00 */
        /* <DEDUP_REMOVED lines=8> */
[----:B----4-:R1:W-:Y:S04]  /*39f10*/  LDGSTS.E [R82+0x1e400], desc[UR16][R22.64], !P0 ;  /* 0x1e40000016527fae */ /* 0x0103e8000c1a1010 */
[----:B------:R-:W4:Y:S04]  /*39f20*/  LDL.64 R22, [R1+0xe88] ;  /* 0x000e880001167983 */ /* 0x000f280000100a00 */
[----:B--2---:R1:W-:Y:S04]  /*39f30*/  LDGSTS.E [R82+0x1e600], desc[UR16][R20.64], !P0 ;  /* 0x1e60000014527fae */ /* 0x0043e8000c1a1010 */
[----:B------:R1:W-:Y:S01]  /*39f40*/  LDGSTS.E [R82+0x1e800], desc[UR16][R18.64], !P4 ;  /* 0x1e80000012527fae */ /* 0x0003e2000e1a1010 */
[----:B------:R-:W-:-:S03]  /*39f50*/  ISETP.GE.U32.AND P0, PT, R5, 0x7ffffb83, PT ;  /* 0x7ffffb830500780c */ /* 0x000fc60003f06070 */
[----:B------:R-:W2:Y:S04]  /*39f60*/  LDL.64 R20, [R1+0xe78] ;  /* 0x000e780001147983 */ /* 0x000ea80000100a00 */
[----:B------:R-:W2:Y:S04]  /*39f70*/  LDL.64 R18, [R1+0xe60] ;  /* 0x000e600001127983 */ /* 0x000ea80000100a00 */
[----:B---3--:R1:W-:Y:S01]  /*39f80*/  LDGSTS.E [R82+0x1ea00], desc[UR16][R16.64], !P4 ;  /* 0x1ea0000010527fae */ /* 0x0083e2000e1a1010 */
[----:B------:R-:W-:Y:S02]  /*39f90*/  ISETP.GE.U32.AND P4, PT, R4, 0x7ffffb84, PT ;  /* 0x7ffffb840400780c */ /* 0x000fe40003f86070 */
[----:B------:R-:W-:-:S02]  /*39fa0*/  IADD3 R4, PT, PT, R9, -0x3ff, RZ ;  /* 0xfffffc0109047810 */ /* 0x000fc40007ffe0ff */
[----:B------:R-:W3:Y:S04]  /*39fb0*/  LDL.64 R8, [R1+0xe00] ;  /* 0x000e000001087983 */ /* 0x000ee80000100a00 */
[----:B------:R-:W2:Y:S04]  /*39fc0*/  LDL.64 R16, [R1+0xe48] ;  /* 0x000e480001107983 */ /* 0x000ea80000100a00 */
[----:B------:R1:W-:Y:S04]  /*39fd0*/  LDGSTS.E [R82+0x1ec00], desc[UR16][R14.64], !P2 ;  /* 0x1ec000000e527fae */ /* 0x0003e8000d1a1010 */
[----:B------:R1:W-:Y:S01]  /*39fe0*/  LDGSTS.E [R82+0x1ee00], desc[UR16][R242.64], !P2 ;  /* 0x1ee00000f2527fae */ /* 0x0003e2000d1a1010 */
[----:B------:R-:W-:-:S02]  /*39ff0*/  ISETP.GE.U32.AND P2, PT, R4, 0x7ffffb82, PT ;  /* 0x7ffffb820400780c */ /* 0x000fc40003f46070 */
[----:B------:R-:W-:Y:S01]  /*3a000*/  SEL R4, RZ, 0x4, P5 ;  /* 0x00000004ff047807 */ /* 0x000fe20002800000 */
[----:B------:R1:W-:Y:S01]  /*3a010*/  LDGSTS.E [R82+0x1f000], desc[UR16][R240.64], !P4 ;  /* 0x1f000000f0527fae */ /* 0x0003e2000e1a1010 */
[----:B------:R-:W-:-:S03]  /*3a020*/  ISETP.GT.AND P5, PT, R239, 0x3ff, PT ;  /* 0x000003ffef00780c */ /* 0x000fc60003fa4270 */
[----:B------:R1:W-:Y:S01]  /*3a030*/  LDGSTS.E [R82+0x1f200], desc[UR16][R80.64], !P4 ;  /* 0x1f20000050527fae */ /* 0x0003e2000e1a1010 */
[----:B------:R-:W-:-:S03]  /*3a040*/  SEL R4, R4, RZ, P5 ;  /* 0x000000ff04047207 */ /* 0x000fc60002800000 */
[----:B------:R-:W2:Y:S01]  /*3a050*/  LDL.64 R242, [R1+0xdf8] ;  /* 0x000df80001f27983 */ /* 0x000ea20000100a00 */
[----:B------:R-:W-:-:S03]  /*3a060*/  ISETP.NE.U32.AND P4, PT, R4, RZ, PT ;  /* 0x000000ff0400720c */ /* 0x000fc60003f85070 */
[----:B------:R-:W2:Y:S01]  /*3a070*/  LDL.64 R4, [R1+0x970] ;  /* 0x0009700001047983 */ /* 0x000ea20000100a00 */
[----:B------:R-:W-:-:S03]  /*3a080*/  ISETP.GE.U32.AND P5, PT, R2, 0x7ffffb81, PT ;  /* 0x7ffffb810200780c */ /* 0x000fc60003fa6070 */
[----:B------:R-:W3:Y:S04]  /*3a090*/  LDL.64 R2, [R1+0xd38] ;  /* 0x000d380001027983 */ /* 0x000ee80000100a00 */
[----:B------:R-:W3:Y:S04]  /*3a0a0*/  LDL.64 R240, [R1+0xe30] ;  /* 0x000e300001f07983 */ /* 0x000ee80000100a00 */
[----:B------:R1:W-:Y:S04]  /*3a0b0*/  LDGSTS.E [R82+0x1f400], desc[UR16][R132.64], !P0 ;  /* 0x1f40000084527fae */ /* 0x0003e8000c1a1010 */
[----:B------:R1:W-:Y:S04]  /*3a0c0*/  LDGSTS.E [R82+0x1f600], desc[UR16][R224.64], !P0 ;  /* 0x1f600000e0527fae */ /* 0x0003e8000c1a1010 */
[----:B------:R1:W-:Y:S04]  /*3a0d0*/  LDGSTS.E [R82+0x1f800], desc[UR16][R236.64], !P2 ;  /* 0x1f800000ec527fae */ /* 0x0003e8000d1a1010 */
[----:B------:R-:W4:Y:S04]  /*3a0e0*/  LDL.64 R14, [R1+0x990] ;  /* 0x00099000010e7983 */ /* 0x000f280000100a00 */
[----:B------:R-:W4:Y:S04]  /*3a0f0*/  LDL.64 R224, [R1+0xd08] ;  /* 0x000d080001e07983 */ /* 0x000f280000100a00 */
[----:B------:R-:W4:Y:S04]  /*3a100*/  LDL.64 R132, [R1+0xd48] ;  /* 0x000d480001847983 */ /* 0x000f280000100a00 */
[----:B------:R-:W4:Y:S04]  /*3a110*/  LDL.64 R80, [R1+0xd88] ;  /* 0x000d880001507983 */ /* 0x000f280000100a00 */
[----:B------:R-:W4:Y:S04]  /*3a120*/  LDL.LU.64 R236, [R1+0xf00] ;  /* 0x000f000001ec7983 */ /* 0x000f280000300a00 */
[----:B--2---:R1:W-:Y:S04]  /*3a130*/  LDGSTS.E [R82+0x1fa00], desc[UR16][R4.64], !P2 ;  /* 0x1fa0000004527fae */ /* 0x0043e8000d1a1010 */
[----:B------:R1:W-:Y:S04]  /*3a140*/  LDGSTS.E [R82+0x1fc00], desc[UR16][R222.64], !P5 ;  /* 0x1fc00000de527fae */ /* 0x0003e8000e9a1010 */
[----:B------:R1:W-:Y:S04]  /*3a150*/  LDGSTS.E [R82+0x1fe00], desc[UR16][R220.64], !P5 ;  /* 0x1fe00000dc527fae */ /* 0x0003e8000e9a1010 */
[----:B------:R-:W0:Y:S04]  /*3a160*/  LDGDEPBAR ;  /* 0x00000000000079af */ /* 0x000e280000000000 */
[----:B---3--:R1:W-:Y:S04]  /*3a170*/  LDGSTS.E [R92+0x18000], desc[UR16][R2.64], P4 ;  /* 0x18000000025c7fae */ /* 0x0083e8000a1a1010 */
[----:B------:R1:W-:Y:S04]  /*3a180*/  LDGSTS.E [R92+0x18400], desc[UR16][R234.64], P4 ;  /* 0x18400000ea5c7fae */ /* 0x0003e8000a1a1010 */
[----:B------:R1:W-:Y:S04]  /*3a190*/  LDGSTS.E [R92+0x18800], desc[UR16][R232.64], P4 ;  /* 0x18800000e85c7fae */ /* 0x0003e8000a1a1010 */
[----:B------:R1:W-:Y:S04]  /*3a1a0*/  LDGSTS.E [R92+0x18c00], desc[UR16][R242.64], P4 ;  /* 0x18c00000f25c7fae */ /* 0x0003e8000a1a1010 */
[----:B------:R1:W-:Y:S04]  /*3a1b0*/  LDGSTS.E [R92+0x19000], desc[UR16][R240.64], P4 ;  /* 0x19000000f05c7fae */ /* 0x0003e8000a1a1010 */
[----:B------:R-:W2:Y:S04]  /*3a1c0*/  LDL.64 R2, [R1+0xcd8] ;  /* 0x000cd80001027983 */ /* 0x000ea80000100a00 */
[----:B------:R-:W3:Y:S04]  /*3a1d0*/  LDL.64 R4, [R1+0xd28] ;  /* 0x000d280001047983 */ /* 0x000ee80000100a00 */
[----:B------:R-:W2:Y:S04]  /*3a1e0*/  LDL.64 R222, [R1+0xd68] ;  /* 0x000d680001de7983 */ /* 0x000ea80000100a00 */
[----:B------:R-:W2:Y:S04]  /*3a1f0*/  LDL.64 R220, [R1+0xda8] ;  /* 0x000da80001dc7983 */ /* 0x000ea80000100a00 */
[----:B------:R1:W-:Y:S04]  /*3a200*/  LDGSTS.E [R92+0x19400], desc[UR16][R60.64], P4 ;  /* 0x194000003c5c7fae */ /* 0x0003e8000a1a1010 */
[----:B------:R-:W2:Y:S04]  /*3a210*/  LDL.LU.64 R234, [R1+0xef8] ;  /* 0x000ef80001ea7983 */ /* 0x000ea80000300a00 */
[----:B------:R1:W-:Y:S04]  /*3a220*/  LDGSTS.E [R92+0x19800], desc[UR16][R44.64], P4 ;  /* 0x198000002c5c7fae */ /* 0x0003e8000a1a1010 */
[----:B------:R-:W2:Y:S04]  /*3a230*/  LDL.LU.64 R232, [R1+0xef0] ;  /* 0x000ef00001e87983 */ /* 0x000ea80000300a00 */
[----:B------:R1:W-:Y:S04]  /*3a240*/  LDGSTS.E [R92+0x19c00], desc[UR16][R28.64], P4 ;  /* 0x19c000001c5c7fae */ /* 0x0003e8000a1a1010 */
[----:B------:R-:W2:Y:S04]  /*3a250*/  LDL.64 R242, [R1+0xca8] ;  /* 0x000ca80001f27983 */ /* 0x000ea80000100a00 */
[----:B------:R-:W2:Y:S04]  /*3a260*/  LDL.64 R240, [R1+0xd10] ;  /* 0x000d100001f07983 */ /* 0x000ea80000100a00 */
[----:B------:R-:W2:Y:S04]  /*3a270*/  LDL.64 R92, [R1+0xdc8] ;  /* 0x000dc800015c7983 */ /* 0x000ea80000100a00 */
[----:B------:R1:W-:Y:S04]  /*3a280*/  LDGSTS.E [R91+0x18080], desc[UR16][R230.64], P4 ;  /* 0x18080000e65b7fae */ /* 0x0003e8000a1a1010 */
[----:B------:R1:W-:Y:S04]  /*3a290*/  LDGSTS.E [R91+0x18480], desc[UR16][R84.64], P4 ;  /* 0x18480000545b7fae */ /* 0x0003e8000a1a1010 */
[----:B------:R1:W-:Y:S04]  /*3a2a0*/  LDGSTS.E [R91+0x18880], desc[UR16][R228.64], P4 ;  /* 0x18880000e45b7fae */ /* 0x0003e8000a1a1010 */
[----:B------:R1:W-:Y:S04]  /*3a2b0*/  LDGSTS.E [R91+0x18c80], desc[UR16][R226.64], P4 ;  /* 0x18c80000e25b7fae */ /* 0x0003e8000a1a1010 */
[----:B------:R1:W-:Y:S04]  /*3a2c0*/  LDGSTS.E [R91+0x19080], desc[UR16][R6.64], P4 ;  /* 0x19080000065b7fae */ /* 0x0003e8000a1a1010 */
[----:B------:R1:W-:Y:S04]  /*3a2d0*/  LDGSTS.E [R91+0x19480], desc[UR16][R58.64], P4 ;  /* 0x194800003a5b7fae */ /* 0x0003e8000a1a1010 */
[----:B------:R1:W-:Y:S04]  /*3a2e0*/  LDGSTS.E [R91+0x19880], desc[UR16][R42.64], P4 ;  /* 0x198800002a5b7fae */ /* 0x0003e8000a1a1010 */
[----:B------:R1:W-:Y:S04]  /*3a2f0*/  LDGSTS.E [R91+0x19c80], desc[UR16][R26.64], P4 ;  /* 0x19c800001a5b7fae */ /* 0x0003e8000a1a1010 */
[----:B----4-:R1:W-:Y:S04]  /*3a300*/  LDGSTS.E [R90+0x18100], desc[UR16][R224.64], P4 ;  /* 0x18100000e05a7fae */ /* 0x0103e8000a1a1010 */
[----:B------:R1:W-:Y:S04]  /*3a310*/  LDGSTS.E [R90+0x18500], desc[UR16][R132.64], P4 ;  /* 0x18500000845a7fae */ /* 0x0003e8000a1a1010 */
[----:B------:R1:W-:Y:S04]  /*3a320*/  LDGSTS.E [R90+0x18900], desc[UR16][R80.64], P4 ;  /* 0x18900000505a7fae */ /* 0x0003e8000a1a1010 */
[----:B------:R-:W4:Y:S04]  /*3a330*/  LDL.LU.64 R230, [R1+0xee8] ;  /* 0x000ee80001e67983 */ /* 0x000f280000300a00 */
[----:B------:R-:W4:Y:S04]  /*3a340*/  LDL.LU.64 R84, [R1+0xee0] ;  /* 0x000ee00001547983 */ /* 0x000f280000300a00 */
[----:B------:R-:W4:Y:S04]  /*3a350*/  LDL.LU.64 R228, [R1+0xed8] ;  /* 0x000ed80001e47983 */ /* 0x000f280000300a00 */
[----:B------:R-:W4:Y:S04]  /*3a360*/  LDL.LU.64 R226, [R1+0xed0] ;  /* 0x000ed00001e27983 */ /* 0x000f280000300a00 */
[----:B------:R-:W4:Y:S04]  /*3a370*/  LDL.LU.64 R224, [R1+0xec8] ;  /* 0x000ec80001e07983 */ /* 0x000f280000300a00 */
[----:B------:R1:W5:Y:S04]  /*3a380*/  LDL.LU R132, [R1+0xec0] ;  /* 0x000ec00001847983 */ /* 0x0003680000300800 */
[----:B------:R1:W5:Y:S04]  /*3a390*/  LDL.LU.64 R80, [R1+0xeb8] ;  /* 0x000eb80001507983 */ /* 0x0003680000300a00 */
[----:B--2---:R1:W-:Y:S04]  /*3a3a0*/  LDGSTS.E [R90+0x18d00], desc[UR16][R92.64], P4 ;  /* 0x18d000005c5a7fae */ /* 0x0043e8000a1a1010 */
[----:B------:R1:W-:Y:S04]  /*3a3b0*/  LDGSTS.E [R90+0x19100], desc[UR16][R8.64], P4 ;  /* 0x19100000085a7fae */ /* 0x0003e8000a1a1010 */
[----:B------:R1:W-:Y:S04]  /*3a3c0*/  LDGSTS.E [R90+0x19500], desc[UR16][R56.64], P4 ;  /* 0x19500000385a7fae */ /* 0x0003e8000a1a1010 */
[----:B------:R1:W-:Y:S04]  /*3a3d0*/  LDGSTS.E [R90+0x19900], desc[UR16][R40.64], P4 ;  /* 0x19900000285a7fae */ /* 0x0003e8000a1a1010 */
[----:B------:R1:W-:Y:S04]  /*3a3e0*/  LDGSTS.E [R90+0x19d00], desc[UR16][R24.64], P4 ;  /* 0x19d00000185a7fae */ /* 0x0003e8000a1a1010 */
[----:B------:R1:W-:Y:S04]  /*3a3f0*/  LDGSTS.E [R89+0x18180], desc[UR16][R2.64], P4 ;  /* 0x1818000002597fae */ /* 0x0003e8000a1a1010 */
[----:B---3--:R1:W-:Y:S04]  /*3a400*/  LDGSTS.E [R89+0x18580], desc[UR16][R4.64], P4 ;  /* 0x1858000004597fae */ /* 0x0083e8000a1a1010 */
        /* <DEDUP_REMOVED lines=11> */
[----:B------:R-:W2:Y:S04]  /*3a4c0*/  LDL.64 R92, [R1+0xc58] ;  /* 0x000c5800015c7983 */ /* 0x000ea80000100a00 */
[----:B------:R1:W-:Y:S04]  /*3a4d0*/  LDGSTS.E [R88+0x19600], desc[UR16][R52.64], P4 ;  /* 0x1960000034587fae */ /* 0x0003e8000a1a1010 */
[----:B------:R-:W3:Y:S04]  /*3a4e0*/  LDL.64 R90, [R1+0xd40] ;  /* 0x000d4000015a7983 */ /* 0x000ee80000100a00 */
[----:B------:R1:W-:Y:S04]  /*3a4f0*/  LDGSTS.E [R88+0x19a00], desc[UR16][R36.64], P4 ;  /* 0x19a0000024587fae */ /* 0x0003e8000a1a1010 */
[----:B------:R1:W5:Y:S04]  /*3a500*/  LDL.LU.64 R2, [R1+0xeb0] ;  /* 0x000eb00001027983 */ /* 0x0003680000300a00 */
[----:B------:R1:W-:Y:S04]  /*3a510*/  LDGSTS.E [R88+0x19e00], desc[UR16][R20.64], P4 ;  /* 0x19e0000014587fae */ /* 0x0003e8000a1a1010 */
[----:B------:R1:W-:Y:S04]  /*3a520*/  LDGSTS.E [R87+0x18280], desc[UR16][R246.64], P4 ;  /* 0x18280000f6577fae */ /* 0x0003e8000a1a1010 */
[----:B------:R1:W-:Y:S04]  /*3a530*/  LDGSTS.E [R87+0x18680], desc[UR16][R244.64], P4 ;  /* 0x18680000f4577fae */ /* 0x0003e8000a1a1010 */
[----:B------:R-:W3:Y:S04]  /*3a540*/  LDL.64 R88, [R1+0xd58] ;  /* 0x000d580001587983 */ /* 0x000ee80000100a00 */
[----:B------:R1:W-:Y:S04]  /*3a550*/  LDGSTS.E [R87+0x18a80], desc[UR16][R236.64], P4 ;  /* 0x18a80000ec577fae */ /* 0x0003e8000a1a1010 */
[----:B------:R1:W-:Y:S04]  /*3a560*/  LDGSTS.E [R87+0x18e80], desc[UR16][R234.64], P4 ;  /* 0x18e80000ea577fae */ /* 0x0003e8000a1a1010 */
[----:B------:R1:W-:Y:S04]  /*3a570*/  LDGSTS.E [R87+0x19280], desc[UR16][R66.64], P4 ;  /* 0x1928000042577fae */ /* 0x0003e8000a1a1010 */
[----:B------:R1:W-:Y:S04]  /*3a580*/  LDGSTS.E [R87+0x19680], desc[UR16][R50.64], P4 ;  /* 0x1968000032577fae */ /* 0x0003e8000a1a1010 */
[----:B------:R1:W-:Y:S04]  /*3a590*/  LDGSTS.E [R87+0x19a80], desc[UR16][R34.64], P4 ;  /* 0x19a8000022577fae */ /* 0x0003e8000a1a1010 */
[----:B------:R1:W-:Y:S01]  /*3a5a0*/  LDGSTS.E [R87+0x19e80], desc[UR16][R18.64], P4 ;  /* 0x19e8000012577fae */ /* 0x0003e2000a1a1010 */
[C---:B------:R-:W-:Y:S01]  /*3a5b0*/  ISETP.GE.AND P2, PT, R239.reuse, 0x100, PT ;  /* 0x00000100ef00780c */ /* 0x040fe20003f46270 */
[----:B------:R-:W-:Y:S01]  /*3a5c0*/  UMOV UR4, URZ ;  /* 0x000000ff00047c82 */ /* 0x000fe20008000000 */
[----:B------:R-:W-:Y:S01]  /*3a5d0*/  ISETP.GE.AND P0, PT, R239, 0x80, PT ;  /* 0x00000080ef00780c */ /* 0x000fe20003f06270 */
[----:B--2---:R1:W-:Y:S04]  /*3a5e0*/  LDGSTS.E [R86+0x18300], desc[UR16][R92.64], P4 ;  /* 0x183000005c567fae */ /* 0x0043e8000a1a1010 */
[----:B------:R1:W-:Y:S04]  /*3a5f0*/  LDGSTS.E [R86+0x18700], desc[UR16][R232.64], P4 ;  /* 0x18700000e8567fae */ /* 0x0003e8000a1a1010 */
[----:B----4-:R1:W-:Y:S04]  /*3a600*/  LDGSTS.E [R86+0x18b00], desc[UR16][R230.64], P4 ;  /* 0x18b00000e6567fae */ /* 0x0103e8000a1a1010 */
        /* <DEDUP_REMOVED lines=13> */
[----:B------:R-:W0:Y:S01]  /*3a6e0*/  LDGDEPBAR ;  /* 0x00000000000079af */ /* 0x000e220000000000 */
[----:B------:R-:W-:Y:S05]  /*3a6f0*/  @!P2 BRA `(.L_x_9) ;  /* 0x00000138001ca947 */ /* 0x000fea0003800000 */
[----:B------:R-:W-:Y:S01]  /*3a700*/  STL [R1+0x960], R172 ;  /* 0x000960ac01007387 */ /* 0x000fe20000100800 */
[----:B-1----:R-:W-:-:S03]  /*3a710*/  SHF.R.S32.HI R4, RZ, 0x1f, R239 ;  /* 0x0000001fff047819 */ /* 0x002fc600000114ef */
[----:B------:R-:W-:Y:S01]  /*3a720*/  STL [R1+0x958], R173 ;  /* 0x000958ad01007387 */ /* 0x000fe20000100800 */
[----:B------:R-:W-:-:S03]  /*3a730*/  LEA.HI R4, R4, R239, RZ, 0x7 ;  /* 0x000000ef04047211 */ /* 0x000fc600078f38ff */
[----:B------:R-:W-:Y:S04]  /*3a740*/  STL [R1+0x95c], R68 ;  /* 0x00095c4401007387 */ /* 0x000fe80000100800 */
[----:B------:R-:W-:Y:S04]  /*3a750*/  STL [R1+0x950], R69 ;  /* 0x0009504501007387 */ /* 0x000fe80000100800 */
[----:B------:R-:W-:Y:S04]  /*3a760*/  STL [R1+0x954], R70 ;  /* 0x0009544601007387 */ /* 0x000fe80000100800 */
[----:B------:R1:W-:Y:S04]  /*3a770*/  STL [R1+0x948], R71 ;  /* 0x0009484701007387 */ /* 0x0003e80000100800 */
[----:B------:R-:W-:Y:S04]  /*3a780*/  STL [R1+0x94c], R128 ;  /* 0x00094c8001007387 */ /* 0x000fe80000100800 */
        /* <DEDUP_REMOVED lines=82> */
[----:B-1----:R-:W4:Y:S04]  /*3acb0*/  LDL.LU.64 R70, [R1+0x28] ;  /* 0x0000280001467983 */ /* 0x002f280000300a00 */
[----:B------:R-:W4:Y:S04]  /*3acc0*/  LDL.LU.64 R68, [R1+0x30] ;  /* 0x0000300001447983 */ /* 0x000f280000300a00 */
[----:B------:R-:W4:Y:S04]  /*3acd0*/  LDL.LU.64 R172, [R1+0x38] ;  /* 0x0000380001ac7983 */ /* 0x000f280000300a00 */
[----:B--2---:R-:W2:Y:S04]  /*3ace0*/  LDL.LU.64 R76, [R1+0x40] ;  /* 0x00004000014c7983 */ /* 0x004ea80000300a00 */
[----:B---3--:R-:W3:Y:S04]  /*3acf0*/  LDL.LU.64 R138, [R1+0x48] ;  /* 0x00004800018a7983 */ /* 0x008ee80000300a00 */
[----:B------:R-:W2:Y:S04]  /*3ad00*/  LDL.LU.64 R78, [R1+0x50] ;  /* 0x00005000014e7983 */ /* 0x000ea80000300a00 */
[----:B------:R-:W2:Y:S01]  /*3ad10*/  LDL.LU.64 R74, [R1+0x58] ;  /* 0x00005800014a7983 */ /* 0x000ea20000300a00 */
[----:B------:R-:W-:Y:S01]  /*3ad20*/  SHF.R.S32.HI R4, RZ, 0x7, R4 ;  /* 0x00000007ff047819 */ /* 0x000fe20000011404 */
[----:B------:R-:W-:Y:S01]  /*3ad30*/  HFMA2 R82, -RZ, RZ, 0, 0 ;  /* 0x00000000ff527431 */ /* 0x000fe200000001ff */
[----:B------:R-:W-:Y:S01]  /*3ad40*/  MOV R85, R127 ;  /* 0x0000007f00557202 */ /* 0x000fe20000000f00 */
[----:B------:R-:W-:Y:S01]  /*3ad50*/  STL [R1+0x4], R212 ;  /* 0x000004d401007387 */ /* 0x000fe20000100800 */
[----:B------:R-:W-:Y:S01]  /*3ad60*/  IMAD.MOV.U32 R87, RZ, RZ, R174 ;  /* 0x000000ffff577224 */ /* 0x000fe200078e00ae */
[----:B------:R-:W-:Y:S01]  /*3ad70*/  MOV R86, R175 ;  /* 0x000000af00567202 */ /* 0x000fe20000000f00 */
[----:B------:R-:W-:Y:S01]  /*3ad80*/  IMAD.MOV.U32 R134, RZ, RZ, R176 ;  /* 0x000000ffff867224 */ /* 0x000fe200078e00b0 */
[----:B------:R-:W-:Y:S01]  /*3ad90*/  STL [R1], R213 ;  /* 0x000000d501007387 */ /* 0x000fe20000100800 */
[----:B------:R-:W-:Y:S01]  /*3ada0*/  MOV R133, R177 ;  /* 0x000000b100857202 */ /* 0x000fe20000000f00 */
[----:B------:R-:W-:Y:S01]  /*3adb0*/  IMAD.MOV.U32 R220, RZ, RZ, R178 ;  /* 0x000000ffffdc7224 */ /* 0x000fe200078e00b2 */
[----:B------:R-:W-:Y:S01]  /*3adc0*/  MOV R135, R179 ;  /* 0x000000b300877202 */ /* 0x000fe20000000f00 */
[----:B------:R-:W2:Y:S01]  /*3add0*/  LDL.LU.64 R136, [R1+0x60] ;  /* 0x0000600001887983 */ /* 0x000ea20000300a00 */
[----:B------:R-:W-:Y:S01]  /*3ade0*/  IMAD.MOV.U32 R222, RZ, RZ, R180 ;  /* 0x000000ffffde7224 */ /* 0x000fe200078e00b4 */
[----:B------:R-:W-:Y:S01]  /*3adf0*/  MOV R221, R181 ;  /* 0x000000b500dd7202 */ /* 0x000fe20000000f00 */
[----:B------:R-:W-:Y:S01]  /*3ae00*/  IMAD.MOV.U32 R224, RZ, RZ, R182 ;  /* 0x000000ffffe07224 */ /* 0x000fe200078e00b6 */
[----:B------:R-:W-:Y:S01]  /*3ae10*/  STL [R1+0xc], R214 ;  /* 0x00000cd601007387 */ /* 0x000fe20000100800 */
[----:B------:R-:W-:Y:S01]  /*3ae20*/  MOV R223, R183 ;  /* 0x000000b700df7202 */ /* 0x000fe20000000f00 */
[----:B------:R-:W-:Y:S01]  /*3ae30*/  IMAD.MOV.U32 R226, RZ, RZ, R184 ;  /* 0x000000ffffe27224 */ /* 0x000fe200078e00b8 */
[----:B------:R-:W-:Y:S01]  /*3ae40*/  MOV R225, R185 ;  /* 0x000000b900e17202 */ /* 0x000fe20000000f00 */
[----:B------:R-:W-:Y:S01]  /*3ae50*/  STL [R1+0x8], R215 ;  /* 0x000008d701007387 */ /* 0x000fe20000100800 */
[----:B------:R-:W-:Y:S01]  /*3ae60*/  IMAD.MOV.U32 R228, RZ, RZ, R186 ;  /* 0x000000ffffe47224 */ /* 0x000fe200078e00ba */
[----:B------:R-:W-:Y:S01]  /*3ae70*/  MOV R227, R187 ;  /* 0x000000bb00e37202 */ /* 0x000fe20000000f00 */
[----:B------:R-:W-:Y:S01]  /*3ae80*/  IMAD.MOV.U32 R230, RZ, RZ, R188 ;  /* 0x000000ffffe67224 */ /* 0x000fe200078e00bc */
[----:B------:R-:W2:Y:S01]  /*3ae90*/  LDL.LU.64 R130, [R1+0x68] ;  /* 0x0000680001827983 */ /* 0x000ea20000300a00 */
[----:B------:R-:W-:Y:S01]  /*3aea0*/  MOV R229, R189 ;  /* 0x000000bd00e57202 */ /* 0x000fe20000000f00 */
[----:B------:R-:W-:Y:S01]  /*3aeb0*/  IMAD.MOV.U32 R232, RZ, RZ, R190 ;  /* 0x000000ffffe87224 */ /* 0x000fe200078e00be */
[----:B------:R-:W-:Y:S01]  /*3aec0*/  MOV R231, R191 ;  /* 0x000000bf00e77202 */ /* 0x000fe20000000f00 */
[----:B------:R-:W-:Y:S01]  /*3aed0*/  STL [R1+0x14], R216 ;  /* 0x000014d801007387 */ /* 0x000fe20000100800 */
[----:B------:R-:W-:Y:S01]  /*3aee0*/  IMAD.MOV.U32 R234, RZ, RZ, R192 ;  /* 0x000000ffffea7224 */ /* 0x000fe200078e00c0 */
[----:B------:R-:W-:Y:S01]  /*3aef0*/  MOV R233, R193 ;  /* 0x000000c100e97202 */ /* 0x000fe20000000f00 */
[----:B------:R-:W-:Y:S01]  /*3af00*/  IMAD.MOV.U32 R236, RZ, RZ, R194 ;  /* 0x000000ffffec7224 */ /* 0x000fe200078e00c2 */
[----:B------:R-:W-:Y:S01]  /*3af10*/  STL [R1+0x10], R217 ;  /* 0x000010d901007387 */ /* 0x000fe20000100800 */
[----:B------:R-:W-:Y:S01]  /*3af20*/  MOV R235, R195 ;  /* 0x000000c300eb7202 */ /* 0x000fe20000000f00 */
[----:B------:R-:W-:Y:S01]  /*3af30*/  IMAD.MOV.U32 R238, RZ, RZ, R196 ;  /* 0x000000ffffee7224 */ /* 0x000fe200078e00c4 */
[----:B------:R-:W-:Y:S01]  /*3af40*/  MOV R237, R197 ;  /* 0x000000c500ed7202 */ /* 0x000fe20000000f00 */
[----:B------:R-:W3:Y:S01]  /*3af50*/  LDL.LU.64 R72, [R1+0x70] ;  /* 0x0000700001487983 */ /* 0x000ee20000300a00 */
        /* <DEDUP_REMOVED lines=11> */
[----:B------:R-:W3:Y:S01]  /*3b010*/  LDL.LU.64 R128, [R1+0x78] ;  /* 0x0000780001807983 */ /* 0x000ee20000300a00 */
[----:B------:R-:W-:Y:S01]  /*3b020*/  MOV R247, R207 ;  /* 0x000000cf00f77202 */ /* 0x000fe20000000f00 */
[----:B------:R-:W-:Y:S01]  /*3b030*/  IMAD.MOV.U32 R250, RZ, RZ, R208 ;  /* 0x000000fffffa7224 */ /* 0x000fe200078e00d0 */
[----:B------:R-:W-:Y:S01]  /*3b040*/  MOV R249, R209 ;  /* 0x000000d100f97202 */ /* 0x000fe20000000f00 */
[----:B------:R-:W-:Y:S01]  /*3b050*/  IMAD.MOV.U32 R252, RZ, RZ, R210 ;  /* 0x000000fffffc7224 */ /* 0x000fe200078e00d2 */
[----:B------:R-:W-:Y:S01]  /*3b060*/  MOV R251, R211 ;  /* 0x000000d300fb7202 */ /* 0x000fe20000000f00 */
[----:B----4-:R1:W-:Y:S01]  /*3b070*/  STL [R1+0x24], R70 ;  /* 0x0000244601007387 */ /* 0x0103e20000100800 */
[----:B------:R-:W-:-:S03]  /*3b080*/  IMAD.MOV.U32 R5, RZ, RZ, R71 ;  /* 0x000000ffff057224 */ /* 0x000fc600078e0047 */
[----:B-1----:R-:W4:Y:S04]  /*3b090*/  LDL.LU.64 R70, [R1+0x80] ;  /* 0x0000800001467983 */ /* 0x002f280000300a00 */
[----:B------:R1:W-:Y:S04]  /*3b0a0*/  STL [R1+0x20], R5 ;  /* 0x0000200501007387 */ /* 0x0003e80000100800 */
[----:B------:R1:W-:Y:S02]  /*3b0b0*/  STL [R1+0x2c], R68 ;  /* 0x00002c4401007387 */ /* 0x0003e40000100800 */
[----:B-1----:R-:W-:-:S02]  /*3b0c0*/  MOV R5, R69 ;  /* 0x0000004500057202 */ /* 0x002fc40000000f00 */
[----:B------:R-:W4:Y:S04]  /*3b0d0*/  LDL.LU.64 R68, [R1+0x88] ;  /* 0x0000880001447983 */ /* 0x000f280000300a00 */
[----:B------:R1:W-:Y:S04]  /*3b0e0*/  STL [R1+0x28], R5 ;  /* 0x0000280501007387 */ /* 0x0003e80000100800 */
[----:B------:R2:W-:Y:S01]  /*3b0f0*/  STL [R1+0x34], R172 ;  /* 0x000034ac01007387 */ /* 0x0005e20000100800 */
[----:B-1----:R-:W-:-:S03]  /*3b100*/  IMAD.MOV.U32 R5, RZ, RZ, R173 ;  /* 0x000000ffff057224 */ /* 0x002fc600078e00ad */
[----:B--2---:R-:W2:Y:S04]  /*3b110*/  LDL.LU.64 R172, [R1+0x90] ;  /* 0x0000900001ac7983 */ /* 0x004ea80000300a00 */
[----:B------:R1:W-:Y:S04]  /*3b120*/  STL [R1+0x30], R5 ;  /* 0x0000300501007387 */ /* 0x0003e80000100800 */
[----:B------:R1:W-:Y:S02]  /*3b130*/  STL [R1+0x3c], R76 ;  /* 0x00003c4c01007387 */ /* 0x0003e40000100800 */
[----:B-1----:R-:W-:-:S02]  /*3b140*/  MOV R5, R77 ;  /* 0x0000004d00057202 */ /* 0x002fc40000000f00 */
[----:B------:R-:W2:Y:S04]  /*3b150*/  LDL.LU.64 R76, [R1+0x98] ;  /* 0x00009800014c7983 */ /* 0x000ea80000300a00 */
[----:B------:R1:W-:Y:S04]  /*3b160*/  STL [R1+0x38], R5 ;  /* 0x0000380501007387 */ /* 0x0003e80000100800 */
[----:B---3--:R3:W-:Y:S01]  /*3b170*/  STL [R1+0x44], R138 ;  /* 0x0000448a01007387 */ /* 0x0087e20000100800 */
[----:B-1----:R-:W-:-:S03]  /*3b180*/  IMAD.MOV.U32 R5, RZ, RZ, R139 ;  /* 0x000000ffff057224 */ /* 0x002fc600078e008b */
[----:B---3--:R-:W3:Y:S04]  /*3b190*/  LDL.LU.64 R138, [R1+0xa0] ;  /* 0x0000a000018a7983 */ /* 0x008ee80000300a00 */
[----:B------:R1:W-:Y:S04]  /*3b1a0*/  STL [R1+0x40], R5 ;  /* 0x0000400501007387 */ /* 0x0003e80000100800 */
[----:B------:R1:W-:Y:S02]  /*3b1b0*/  STL [R1+0x4c], R78 ;  /* 0x00004c4e01007387 */ /* 0x0003e40000100800 */
[----:B-1----:R-:W-:-:S02]  /*3b1c0*/  MOV R5, R79 ;  /* 0x0000004f00057202 */ /* 0x002fc40000000f00 */
[----:B------:R-:W3:Y:S04]  /*3b1d0*/  LDL.LU.64 R78, [R1+0xa8] ;  /* 0x0000a800014e7983 */ /* 0x000ee80000300a00 */
[----:B------:R1:W-:Y:S04]  /*3b1e0*/  STL [R1+0x48], R5 ;  /* 0x0000480501007387 */ /* 0x0003e80000100800 */
[----:B------:R1:W-:Y:S02]  /*3b1f0*/  STL [R1+0x54], R74 ;  /* 0x0000544a01007387 */ /* 0x0003e40000100800 */
[----:B-1----:R-:W-:-:S02]  /*3b200*/  IMAD.MOV.U32 R5, RZ, RZ, R75 ;  /* 0x000000ffff057224 */ /* 0x002fc400078e004b */
[----:B------:R-:W3:Y:S04]  /*3b210*/  LDL.LU.64 R74, [R1+0xb0] ;  /* 0x0000b000014a7983 */ /* 0x000ee80000300a00 */
        /* <DEDUP_REMOVED lines=17> */
[----:B----4-:R4:W-:Y:S01]  /*3b330*/  STL [R1+0x7c], R70 ;  /* 0x00007c4601007387 */ /* 0x0109e20000100800 */
[----:B-1----:R-:W-:-:S03]  /*3b340*/  MOV R5, R71 ;  /* 0x0000004700057202 */ /* 0x002fc60000000f00 */
[----:B----4-:R-:W4:Y:S04]  /*3b350*/  LDL.LU.64 R70, [R1+0xd8] ;  /* 0x0000d80001467983 */ /* 0x010f280000300a00 */
[----:B------:R1:W-:Y:S04]  /*3b360*/  STL [R1+0x78], R5 ;  /* 0x0000780501007387 */ /* 0x0003e80000100800 */
[----:B------:R1:W-:Y:S02]  /*3b370*/  STL [R1+0x84], R68 ;  /* 0x0000844401007387 */ /* 0x0003e40000100800 */
[----:B-1----:R-:W-:-:S02]  /*3b380*/  IMAD.MOV.U32 R5, RZ, RZ, R69 ;  /* 0x000000ffff057224 */ /* 0x002fc400078e0045 */
[----:B------:R-:W4:Y:S04]  /*3b390*/  LDL.LU.64 R68, [R1+0xe0] ;  /* 0x0000e00001447983 */ /* 0x000f280000300a00 */
[----:B------:R1:W-:Y:S04]  /*3b3a0*/  STL [R1+0x80], R5 ;  /* 0x0000800501007387 */ /* 0x0003e80000100800 */
[----:B--2---:R2:W-:Y:S01]  /*3b3b0*/  STL [R1+0x8c], R172 ;  /* 0x00008cac01007387 */ /* 0x0045e20000100800 */
[----:B-1----:R-:W-:-:S03]  /*3b3c0*/  MOV R5, R173 ;  /* 0x000000ad00057202 */ /* 0x002fc60000000f00 */
[----:B--2---:R-:W2:Y:S04]  /*3b3d0*/  LDL.LU.64 R172, [R1+0xe8] ;  /* 0x0000e80001ac7983 */ /* 0x004ea80000300a00 */
[----:B------:R1:W-:Y:S04]  /*3b3e0*/  STL [R1+0x88], R5 ;  /* 0x0000880501007387 */ /* 0x0003e80000100800 */
[----:B------:R1:W-:Y:S02]  /*3b3f0*/  STL [R1+0x94], R76 ;  /* 0x0000944c01007387 */ /* 0x0003e40000100800 */
[----:B-1----:R-:W-:-:S02]  /*3b400*/  IMAD.MOV.U32 R5, RZ, RZ, R77 ;  /* 0x000000ffff057224 */ /* 0x002fc400078e004d */
[----:B------:R-:W2:Y:S04]  /*3b410*/  LDL.LU.64 R76, [R1+0xf0] ;  /* 0x0000f000014c7983 */ /* 0x000ea80000300a00 */
[----:B------:R1:W-:Y:S04]  /*3b420*/  STL [R1+0x90], R5 ;  /* 0x0000900501007387 */ /* 0x0003e80000100800 */
[----:B---3--:R3:W-:Y:S01]  /*3b430*/  STL [R1+0x9c], R138 ;  /* 0x00009c8a01007387 */ /* 0x0087e20000100800 */
[----:B-1----:R-:W-:-:S03]  /*3b440*/  MOV R5, R139 ;  /* 0x0000008b00057202 */ /* 0x002fc60000000f00 */
[----:B---3--:R-:W3:Y:S04]  /*3b450*/  LDL.LU.64 R138, [R1+0xf8] ;  /* 0x0000f800018a7983 */ /* 0x008ee80000300a00 */
        /* <DEDUP_REMOVED lines=25> */
[----:B----4-:R4:W-:Y:S01]  /*3b5f0*/  STL [R1+0xd4], R70 ;  /* 0x0000d44601007387 */ /* 0x0109e20000100800 */
[----:B-1----:R-:W-:-:S03]  /*3b600*/  IMAD.MOV.U32 R5, RZ, RZ, R71 ;  /* 0x000000ffff057224 */ /* 0x002fc600078e0047 */
[----:B----4-:R-:W4:Y:S04]  /*3b610*/  LDL.LU.64 R70, [R1+0x130] ;  /* 0x0001300001467983 */ /* 0x010f280000300a00 */
[----:B------:R1:W-:Y:S04]  /*3b620*/  STL [R1+0xd0], R5 ;  /* 0x0000d00501007387 */ /* 0x0003e80000100800 */
[----:B------:R1:W-:Y:S02]  /*3b630*/  STL [R1+0xdc], R68 ;  /* 0x0000dc4401007387 */ /* 0x0003e40000100800 */
[----:B-1----:R-:W-:-:S02]  /*3b640*/  MOV R5, R69 ;  /* 0x0000004500057202 */ /* 0x002fc40000000f00 */
[----:B------:R-:W4:Y:S04]  /*3b650*/  LDL.LU.64 R68, [R1+0x138] ;  /* 0x0001380001447983 */ /* 0x000f280000300a00 */
[----:B------:R1:W-:Y:S04]  /*3b660*/  STL [R1+0xd8], R5 ;  /* 0x0000d80501007387 */ /* 0x0003e80000100800 */
[----:B--2---:R2:W-:Y:S01]  /*3b670*/  STL [R1+0xe4], R172 ;  /* 0x0000e4ac01007387 */ /* 0x0045e20000100800 */
        /* <DEDUP_REMOVED lines=503> */
[----:B------:R-:W-:Y:S04]  /*3d5f0*/  STL [R1+0x4d4], R136 ;  /* 0x0004d48801007387 */ /* 0x000fe80000100800 */
[----:B------:R-:W3:Y:S01]  /*3d600*/  LDL.LU.64 R94, [R1+0x720] ;  /* 0x00072000015e7983 */ /* 0x000ee20000300a00 */
[----:B-1----:R-:W-:-:S05]  /*3d610*/  IMAD.MOV.U32 R5, RZ, RZ, R137 ;  /* 0x000000ffff057224 */ /* 0x002fca00078e0089 */
[----:B------:R1:W-:Y:S04]  /*3d620*/  STL [R1+0x4d0], R5 ;  /* 0x0004d00501007387 */ /* 0x0003e80000100800 */
[----:B------:R1:W-:Y:S02]  /*3d630*/  STL [R1+0x4dc], R130 ;  /* 0x0004dc8201007387 */ /* 0x0003e40000100800 */
[----:B-1----:R-:W-:Y:S02]  /*3d640*/  MOV R5, R131 ;  /* 0x0000008300057202 */ /* 0x002fe40000000f00 */
        /* <DEDUP_REMOVED lines=14> */
[----:B------:R-:W-:Y:S04]  /*3d730*/  STL [R1+0x4fc], R68 ;  /* 0x0004fc4401007387 */ /* 0x000fe80000100800 */
[----:B------:R-:W4:Y:S01]  /*3d740*/  LDL.LU.64 R136, [R1+0x788] ;  /* 0x0007880001887983 */ /* 0x000f220000300a00 */
[----:B-1----:R-:W-:-:S05]  /*3d750*/  MOV R5, R69 ;  /* 0x0000004500057202 */ /* 0x002fca0000000f00 */
[----:B------:R2:W-:Y:S02]  /*3d760*/  STL [R1+0x4f8], R5 ;  /* 0x0004f80501007387 */ /* 0x0005e40000100800 */
[----:B--2---:R-:W-:Y:S02]  /*3d770*/  IMAD.MOV.U32 R5, RZ, RZ, R173 ;  /* 0x000000ffff057224 */ /* 0x004fe400078e00ad */
[----:B------:R-:W-:Y:S04]  /*3d780*/  STL [R1+0x504], R172 ;  /* 0x000504ac01007387 */ /* 0x000fe80000100800 */
[----:B------:R-:W2:Y:S04]  /*3d790*/  LDL.LU.64 R68, [R1+0x760] ;  /* 0x0007600001447983 */ /* 0x000ea80000300a00 */
[----:B------:R1:W-:Y:S04]  /*3d7a0*/  STL [R1+0x500], R5 ;  /* 0x0005000501007387 */ /* 0x0003e80000100800 */
[----:B------:R3:W-:Y:S01]  /*3d7b0*/  STL [R1+0x50c], R76 ;  /* 0x00050c4c01007387 */ /* 0x0007e20000100800 */
[----:B-1----:R-:W-:-:S03]  /*3d7c0*/  MOV R5, R77 ;  /* 0x0000004d00057202 */ /* 0x002fc60000000f00 */
[----:B------:R-:W2:Y:S04]  /*3d7d0*/  LDL.LU.64 R172, [R1+0x790] ;  /* 0x0007900001ac7983 */ /* 0x000ea80000300a00 */
[----:B---3--:R-:W-:Y:S04]  /*3d7e0*/  STL [R1+0x514], R138 ;  /* 0x0005148a01007387 */ /* 0x008fe80000100800 */
[----:B------:R1:W-:Y:S04]  /*3d7f0*/  STL [R1+0x508], R5 ;  /* 0x0005080501007387 */ /* 0x0003e80000100800 */
[----:B------:R-:W3:Y:S01]  /*3d800*/  LDL.LU.64 R76, [R1+0x770] ;  /* 0x00077000014c7983 */ /* 0x000ee20000300a00 */
[----:B-1----:R-:W-:-:S03]  /*3d810*/  IMAD.MOV.U32 R5, RZ, RZ, R139 ;  /* 0x000000ffff057224 */ /* 0x002fc600078e008b */
[----:B------:R-:W-:Y:S04]  /*3d820*/  STL [R1+0x51c], R78 ;  /* 0x00051c4e01007387 */ /* 0x000fe80000100800 */
[----:B------:R1:W-:Y:S04]  /*3d830*/  STL [R1+0x510], R5 ;  /* 0x0005100501007387 */ /* 0x0003e80000100800 */
[----:B------:R-:W3:Y:S01]  /*3d840*/  LDL.LU.64 R138, [R1+0x7a0] ;  /* 0x0007a000018a7983 */ /* 0x000ee20000300a00 */
[----:B-1----:R-:W-:-:S03]  /*3d850*/  MOV R5, R79 ;  /* 0x0000004f00057202 */ /* 0x002fc60000000f00 */
[----:B------:R-:W-:Y:S04]  /*3d860*/  STL [R1+0x524], R74 ;  /* 0x0005244a01007387 */ /* 0x000fe80000100800 */
        /* <DEDUP_REMOVED lines=8> */
[----:B------:R1:W-:Y:S02]  /*3d8f0*/  STL [R1+0x528], R5 ;  /* 0x0005280501007387 */ /* 0x0003e40000100800 */
[----:B-1----:R-:W-:Y:S02]  /*3d900*/  IMAD.MOV.U32 R5, RZ, RZ, R131 ;  /* 0x000000ffff057224 */ /* 0x002fe400078e0083 */
        /* <DEDUP_REMOVED lines=20> */
[----:B------:R-:W-:Y:S04]  /*3da50*/  STL [R1+0x564], R172 ;  /* 0x000564ac01007387 */ /* 0x000fe80000100800 */
[----:B------:R1:W-:Y:S04]  /*3da60*/  STL [R1+0x558], R5 ;  /* 0x0005580501007387 */ /* 0x0003e80000100800 */
[----:B--2---:R-:W2:Y:S01]  /*3da70*/  LDL.LU.64 R68, [R1+0x7d8] ;  /* 0x0007d80001447983 */ /* 0x004ea20000300a00 */
[----:B-1----:R-:W-:-:S03]  /*3da80*/  IMAD.MOV.U32 R5, RZ, RZ, R173 ;  /* 0x000000ffff057224 */ /* 0x002fc600078e00ad */
[----:B---3--:R-:W-:Y:S04]  /*3da90*/  STL [R1+0x56c], R76 ;  /* 0x00056c4c01007387 */ /* 0x008fe80000100800 */
        /* <DEDUP_REMOVED lines=15> */
[----:B------:R-:W3:Y:S04]  /*3db90*/  LDL.LU.64 R74, [R1+0x7f0] ;  /* 0x0007f000014a7983 */ /* 0x000ee80000300a00 */
[----:B------:R1:W-:Y:S02]  /*3dba0*/  STL [R1+0x580], R5 ;  /* 0x0005800501007387 */ /* 0x0003e40000100800 */
[----:B-1----:R-:W-:Y:S02]  /*3dbb0*/  MOV R5, R131 ;  /* 0x0000008300057202 */ /* 0x002fe40000000f00 */
[----:B------:R1:W-:Y:S04]  /*3dbc0*/  STL [R1+0x58c], R130 ;  /* 0x00058c8201007387 */ /* 0x0003e80000100800 */
[----:B-1----:R-:W3:Y:S04]  /*3dbd0*/  LDL.LU.64 R130, [R1+0x978] ;  /* 0x0009780001827983 */ /* 0x002ee80000300a00 */
[----:B------:R1:W-:Y:S04]  /*3dbe0*/  STL [R1+0x588], R5 ;  /* 0x0005880501007387 */ /* 0x0003e80000100800 */
[----:B------:R1:W-:Y:S02]  /*3dbf0*/  STL [R1+0x594], R72 ;  /* 0x0005944801007387 */ /* 0x0003e40000100800 */
[----:B-1----:R-:W-:-:S02]  /*3dc00*/  IMAD.MOV.U32 R5, RZ, RZ, R73 ;  /* 0x000000ffff057224 */ /* 0x002fc400078e0049 */
[----:B------:R-:W3:Y:S04]  /*3dc10*/  LDL.64 R72, [R1+0x970] ;  /* 0x0009700001487983 */ /* 0x000ee80000100a00 */
[----:B------:R1:W-:Y:S04]  /*3dc20*/  STL [R1+0x590], R5 ;  /* 0x0005900501007387 */ /* 0x0003e80000100800 */
[----:B------:R4:W-:Y:S04]  /*3dc30*/  STL [R1+0x59c], R128 ;  /* 0x00059c8001007387 */ /* 0x0009e80000100800 */
[----:B------:R-:W3:Y:S01]  /*3dc40*/  LDL.LU.64 R138, [R1+0x980] ;  /* 0x00098000018a7983 */ /* 0x000ee20000300a00 */
[----:B-1----:R-:W-:-:S03]  /*3dc50*/  MOV R5, R129 ;  /* 0x0000008100057202 */ /* 0x002fc60000000f00 */
[----:B----4-:R-:W-:Y:S04]  /*3dc60*/  STL [R1+0x5a4], R70 ;  /* 0x0005a44601007387 */ /* 0x010fe80000100800 */
[----:B------:R1:W-:Y:S04]  /*3dc70*/  STL [R1+0x598], R5 ;  /* 0x0005980501007387 */ /* 0x0003e80000100800 */
[----:B------:R-:W4:Y:S01]  /*3dc80*/  LDL.LU.64 R128, [R1+0x728] ;  /* 0x0007280001807983 */ /* 0x000f220000300a00 */
[----:B-1----:R-:W-:-:S03]  /*3dc90*/  IMAD.MOV.U32 R5, RZ, RZ, R71 ;  /* 0x000000ffff057224 */ /* 0x002fc600078e0047 */
[----:B------:R-:W-:Y:S04]  /*3dca0*/  STL [R1+0x5ac], R136 ;  /* 0x0005ac8801007387 */ /* 0x000fe80000100800 */
[----:B------:R1:W-:Y:S04]  /*3dcb0*/  STL [R1+0x5a0], R5 ;  /* 0x0005a00501007387 */ /* 0x0003e80000100800 */
[----:B------:R-:W4:Y:S04]  /*3dcc0*/  LDL.LU.64 R70, [R1+0xd38] ;  /* 0x000d380001467983 */ /* 0x000f280000300a00 */
[----:B------:R-:W4:Y:S01]  /*3dcd0*/  LDL.LU.64 R78, [R1+0xd20] ;  /* 0x000d2000014e7983 */ /* 0x000f220000300a00 */
[----:B-1----:R-:W-:-:S05]  /*3dce0*/  MOV R5, R137 ;  /* 0x0000008900057202 */ /* 0x002fca0000000f00 */
[----:B------:R1:W-:Y:S04]  /*3dcf0*/  STL [R1+0x5a8], R5 ;  /* 0x0005a80501007387 */ /* 0x0003e80000100800 */
[----:B--2---:R2:W-:Y:S01]  /*3dd00*/  STL [R1+0x5b4], R68 ;  /* 0x0005b44401007387 */ /* 0x0045e20000100800 */
[----:B-1----:R-:W-:-:S03]  /*3dd10*/  IMAD.MOV.U32 R5, RZ, RZ, R69 ;  /* 0x000000ffff057224 */ /* 0x002fc600078e0045 */
[----:B--2---:R-:W2:Y:S04]  /*3dd20*/  LDL.LU.64 R68, [R1+0xd08] ;  /* 0x000d080001447983 */ /* 0x004ea80000300a00 */
[----:B------:R1:W-:Y:S04]  /*3dd30*/  STL [R1+0x5b0], R5 ;  /* 0x0005b00501007387 */ /* 0x0003e80000100800 */
[----:B---3--:R3:W-:Y:S01]  /*3dd40*/  STL [R1+0x5bc], R172 ;  /* 0x0005bcac01007387 */ /* 0x0087e20000100800 */
[----:B-1----:R-:W-:-:S03]  /*3dd50*/  MOV R5, R173 ;  /* 0x000000ad00057202 */ /* 0x002fc60000000f00 */
[----:B---3--:R-:W3:Y:S04]  /*3dd60*/  LDL.LU.64 R172, [R1+0xcd8] ;  /* 0x000cd80001ac7983 */ /* 0x008ee80000300a00 */
[----:B------:R1:W-:Y:S04]  /*3dd70*/  STL [R1+0x5b8], R5 ;  /* 0x0005b80501007387 */ /* 0x0003e80000100800 */
        /* <DEDUP_REMOVED lines=9> */
[----:B------:R-:W-:Y:S01]  /*3de10*/  STL [R1+0x5dc], R74 ;  /* 0x0005dc4a01007387 */ /* 0x000fe20000100800 */
[----:B-1----:R-:W-:-:S05]  /*3de20*/  IMAD.MOV.U32 R5, RZ, RZ, R95 ;  /* 0x000000ffff057224 */ /* 0x002fca00078e005f */
        /* <DEDUP_REMOVED lines=10> */
[----:B------:R-:W-:Y:S04]  /*3ded0*/  STL [R1+0x5f4], R138 ;  /* 0x0005f48a01007387 */ /* 0x000fe80000100800 */
[----:B------:R1:W-:Y:S04]  /*3dee0*/  STL [R1+0x5e8], R5 ;  /* 0x0005e80501007387 */ /* 0x0003e80000100800 */
[----:B------:R-:W3:Y:S01]  /*3def0*/  LDL.LU.64 R72, [R1+0xd60] ;  /* 0x000d600001487983 */ /* 0x000ee20000300a00 */
[----:B-1----:R-:W-:-:S03]  /*3df00*/  IMAD.MOV.U32 R5, RZ, RZ, R139 ;  /* 0x000000ffff057224 */ /* 0x002fc600078e008b */
[----:B----4-:R-:W-:Y:S04]  /*3df10*/  STL [R1+0x5fc], R128 ;  /* 0x0005fc8001007387 */ /* 0x010fe80000100800 */
[----:B------:R1:W-:Y:S02]  /*3df20*/  STL [R1+0x5f0], R5 ;  /* 0x0005f00501007387 */ /* 0x0003e40000100800 */
[----:B-1----:R-:W-:Y:S02]  /*3df30*/  MOV R5, R129 ;  /* 0x0000008100057202 */ /* 0x002fe40000000f00 */
[----:B------:R-:W4:Y:S04]  /*3df40*/  LDL.LU.64 R128, [R1+0xd48] ;  /* 0x000d480001807983 */ /* 0x000f280000300a00 */
[----:B------:R1:W-:Y:S04]  /*3df50*/  STL [R1+0x5f8], R5 ;  /* 0x0005f80501007387 */ /* 0x0003e80000100800 */
[----:B------:R1:W-:Y:S02]  /*3df60*/  STL [R1+0x604], R70 ;  /* 0x0006044601007387 */ /* 0x0003e40000100800 */
[----:B-1----:R-:W-:-:S02]  /*3df70*/  IMAD.MOV.U32 R5, RZ, RZ, R71 ;  /* 0x000000ffff057224 */ /* 0x002fc400078e0047 */
[----:B------:R-:W-:Y:S04]  /*3df80*/  STL [R1+0x60c], R78 ;  /* 0x00060c4e01007387 */ /* 0x000fe80000100800 */
[----:B------:R1:W-:Y:S04]  /*3df90*/  STL [R1+0x600], R5 ;  /* 0x0006000501007387 */ /* 0x0003e80000100800 */
[----:B------:R-:W4:Y:S01]  /*3dfa0*/  LDL.LU.64 R70, [R1+0xd28] ;  /* 0x000d280001467983 */ /* 0x000f220000300a00 */
[----:B-1----:R-:W-:-:S03]  /*3dfb0*/  MOV R5, R79 ;  /* 0x0000004f00057202 */ /* 0x002fc60000000f00 */
[----:B--2---:R-:W-:Y:S04]  /*3dfc0*/  STL [R1+0x614], R68 ;  /* 0x0006144401007387 */ /* 0x004fe80000100800 */
[----:B------:R1:W-:Y:S02]  /*3dfd0*/  STL [R1+0x608], R5 ;  /* 0x0006080501007387 */ /* 0x0003e40000100800 */
[----:B-1----:R-:W-:Y:S02]  /*3dfe0*/  IMAD.MOV.U32 R5, RZ, RZ, R69 ;  /* 0x000000ffff057224 */ /* 0x002fe400078e0045 */
[----:B------:R-:W2:Y:S04]  /*3dff0*/  LDL.LU.64 R68, [R1+0xd10] ;  /* 0x000d100001447983 */ /* 0x000ea80000300a00 */
[----:B------:R1:W-:Y:S04]  /*3e000*/  STL [R1+0x610], R5 ;  /* 0x0006100501007387 */ /* 0x0003e80000100800 */
[----:B---3--:R3:W-:Y:S01]  /*3e010*/  STL [R1+0x61c], R172 ;  /* 0x00061cac01007387 */ /* 0x0087e20000100800 */
[----:B-1----:R-:W-:-:S03]  /*3e020*/  MOV R5, R173 ;  /* 0x000000ad00057202 */ /* 0x002fc60000000f00 */
[----:B------:R-:W-:Y:S04]  /*3e030*/  STL [R1+0x624], R136 ;  /* 0x0006248801007387 */ /* 0x000fe80000100800 */
[----:B------:R1:W-:Y:S04]  /*3e040*/  STL [R1+0x618], R5 ;  /* 0x0006180501007387 */ /* 0x0003e80000100800 */
[----:B---3--:R-:W3:Y:S01]  /*3e050*/  LDL.LU.64 R172, [R1+0xcf0] ;  /* 0x000cf00001ac7983 */ /* 0x008ee20000300a00 */
[----:B-1----:R-:W-:-:S03]  /*3e060*/  IMAD.MOV.U32 R5, RZ, RZ, R137 ;  /* 0x000000ffff057224 */ /* 0x002fc600078e0089 */
[----:B------:R-:W-:Y:S04]  /*3e070*/  STL [R1+0x62c], R76 ;  /* 0x00062c4c01007387 */ /* 0x000fe80000100800 */
[----:B------:R1:W-:Y:S04]  /*3e080*/  STL [R1+0x620], R5 ;  /* 0x0006200501007387 */ /* 0x0003e80000100800 */
[----:B------:R-:W3:Y:S01]  /*3e090*/  LDL.LU.64 R142, [R1+0xcc0] ;  /* 0x000cc000018e7983 */ /* 0x000ee20000300a00 */
[----:B-1----:R-:W-:-:S05]  /*3e0a0*/  MOV R5, R77 ;  /* 0x0000004d00057202 */ /* 0x002fca0000000f00 */
[----:B------:R1:W-:Y:S04]  /*3e0b0*/  STL [R1+0x628], R5 ;  /* 0x0006280501007387 */ /* 0x0003e80000100800 */
[----:B------:R1:W-:Y:S04]  /*3e0c0*/  STL [R1+0x634], R92 ;  /* 0x0006345c01007387 */ /* 0x0003e80000100800 */
[----:B------:R-:W3:Y:S01]  /*3e0d0*/  LDL.LU.64 R96, [R1+0xc90] ;  /* 0x000c900001607983 */ /* 0x000ee20000300a00 */
[----:B-1----:R-:W-:-:S05]  /*3e0e0*/  IMAD.MOV.U32 R5, RZ, RZ, R93 ;  /* 0x000000ffff057224 */ /* 0x002fca00078e005d */
[----:B------:R1:W-:Y:S04]  /*3e0f0*/  STL [R1+0x630], R5 ;  /* 0x0006300501007387 */ /* 0x0003e80000100800 */
[----:B------:R-:W-:Y:S04]  /*3e100*/  STL [R1+0x63c], R74 ;  /* 0x00063c4a01007387 */ /* 0x000fe80000100800 */
[----:B------:R-:W3:Y:S01]  /*3e110*/  LDL.LU.64 R92, [R1+0xdb8] ;  /* 0x000db800015c7983 */ /* 0x000ee20000300a00 */
[----:B-1----:R-:W-:-:S03]  /*3e120*/  MOV R5, R75 ;  /* 0x0000004b00057202 */ /* 0x002fc60000000f00 */
[----:B------:R-:W-:Y:S04]  /*3e130*/  STL [R1+0x644], R130 ;  /* 0x0006448201007387 */ /* 0x000fe80000100800 */
[----:B------:R1:W-:Y:S04]  /*3e140*/  STL [R1+0x638], R5 ;  /* 0x0006380501007387 */ /* 0x0003e80000100800 */
[----:B------:R-:W3:Y:S04]  /*3e150*/  LDL.LU.64 R140, [R1+0xda0] ;  /* 0x000da000018c7983 */ /* 0x000ee80000300a00 */
[----:B------:R-:W3:Y:S01]  /*3e160*/  LDL.LU.64 R94, [R1+0xd88] ;  /* 0x000d8800015e7983 */ /* 0x000ee20000300a00 */
[----:B-1----:R-:W-:-:S05]  /*3e170*/  IMAD.MOV.U32 R5, RZ, RZ, R131 ;  /* 0x000000ffff057224 */ /* 0x002fca00078e0083 */
[----:B------:R1:W-:Y:S04]  /*3e180*/  STL [R1+0x640], R5 ;  /* 0x0006400501007387 */ /* 0x0003e80000100800 */
[----:B------:R-:W-:Y:S04]  /*3e190*/  STL [R1+0x64c], R72 ;  /* 0x00064c4801007387 */ /* 0x000fe80000100800 */
[----:B------:R-:W3:Y:S01]  /*3e1a0*/  LDL.LU.64 R138, [R1+0xd68] ;  /* 0x000d6800018a7983 */ /* 0x000ee20000300a00 */
[----:B-1----:R-:W-:-:S03]  /*3e1b0*/  MOV R5, R73 ;  /* 0x0000004900057202 */ /* 0x002fc60000000f00 */
[----:B------:R-:W3:Y:S04]  /*3e1c0*/  LDL.LU.64 R78, [R1+0xd50] ;  /* 0x000d5000014e7983 */ /* 0x000ee80000300a00 */
[----:B------:R1:W-:Y:S04]  /*3e1d0*/  STL [R1+0x648], R5 ;  /* 0x0006480501007387 */ /* 0x0003e80000100800 */
[----:B----4-:R-:W-:Y:S04]  /*3e1e0*/  STL [R1+0x654], R128 ;  /* 0x0006548001007387 */ /* 0x010fe80000100800 */
[----:B------:R-:W4:Y:S01]  /*3e1f0*/  LDL.LU.64 R136, [R1+0xd30] ;  /* 0x000d300001887983 */ /* 0x000f220000300a00 */
[----:B-1----:R-:W-:-:S03]  /*3e200*/  IMAD.MOV.U32 R5, RZ, RZ, R129 ;  /* 0x000000ffff057224 */ /* 0x002fc600078e0081 */
[----:B------:R-:W4:Y:S04]  /*3e210*/  LDL.LU.64 R76, [R1+0xd18] ;  /* 0x000d1800014c7983 */ /* 0x000f280000300a00 */
[----:B------:R1:W-:Y:S04]  /*3e220*/  STL [R1+0x650], R5 ;  /* 0x0006500501007387 */ /* 0x0003e80000100800 */
[----:B------:R-:W-:Y:S04]  /*3e230*/  STL [R1+0x65c], R70 ;  /* 0x00065c4601007387 */ /* 0x000fe80000100800 */
[----:B------:R-:W4:Y:S01]  /*3e240*/  LDL.LU.64 R74, [R1+0xd00] ;  /* 0x000d0000014a7983 */ /* 0x000f220000300a00 */
[----:B-1----:R-:W-:-:S03]  /*3e250*/  MOV R5, R71 ;  /* 0x0000004700057202 */ /* 0x002fc60000000f00 */
[----:B------:R-:W4:Y:S04]  /*3e260*/  LDL.LU.64 R130, [R1+0xdf8] ;  /* 0x000df80001827983 */ /* 0x000f280000300a00 */
[----:B------:R1:W-:Y:S04]  /*3e270*/  STL [R1+0x658], R5 ;  /* 0x0006580501007387 */ /* 0x0003e80000100800 */
[----:B--2---:R-:W-:Y:S04]  /*3e280*/  STL [R1+0x664], R68 ;  /* 0x0006644401007387 */ /* 0x004fe80000100800 */
[----:B------:R-:W2:Y:S01]  /*3e290*/  LDL.LU.64 R72, [R1+0xde0] ;  /* 0x000de00001487983 */ /* 0x000ea20000300a00 */
[----:B-1----:R-:W-:-:S03]  /*3e2a0*/  IMAD.MOV.U32 R5, RZ, RZ, R69 ;  /* 0x000000ffff057224 */ /* 0x002fc600078e0045 */
[----:B------:R-:W2:Y:S04]  /*3e2b0*/  LDL.LU.64 R128, [R1+0xdc8] ;  /* 0x000dc80001807983 */ /* 0x000ea80000300a00 */
[----:B------:R1:W-:Y:S04]  /*3e2c0*/  STL [R1+0x660], R5 ;  /* 0x0006600501007387 */ /* 0x0003e80000100800 */
[----:B---3--:R3:W-:Y:S04]  /*3e2d0*/  STL [R1+0x66c], R172 ;  /* 0x00066cac01007387 */ /* 0x0087e80000100800 */
[----:B------:R-:W2:Y:S01]  /*3e2e0*/  LDL.LU.64 R70, [R1+0xda8] ;  /* 0x000da80001467983 */ /* 0x000ea20000300a00 */
[----:B-1----:R-:W-:-:S03]  /*3e2f0*/  MOV R5, R173 ;  /* 0x000000ad00057202 */ /* 0x002fc60000000f00 */
[----:B------:R-:W2:Y:S04]  /*3e300*/  LDL.LU.64 R68, [R1+0xd90] ;  /* 0x000d900001447983 */ /* 0x000ea80000300a00 */
[----:B------:R1:W-:Y:S04]  /*3e310*/  STL [R1+0x668], R5 ;  /* 0x0006680501007387 */ /* 0x0003e80000100800 */
[----:B------:R-:W-:Y:S04]  /*3e320*/  STL [R1+0x674], R142 ;  /* 0x0006748e01007387 */ /* 0x000fe80000100800 */
[----:B---3--:R-:W3:Y:S01]  /*3e330*/  LDL.LU.64 R172, [R1+0xd70] ;  /* 0x000d700001ac7983 */ /* 0x008ee20000300a00 */
[----:B-1----:R-:W-:-:S03]  /*3e340*/  IMAD.MOV.U32 R5, RZ, RZ, R143 ;  /* 0x000000ffff057224 */ /* 0x002fc600078e008f */
[----:B------:R-:W-:Y:S04]  /*3e350*/  STL [R1+0x67c], R96 ;  /* 0x00067c6001007387 */ /* 0x000fe80000100800 */
[----:B------:R1:W-:Y:S02]  /*3e360*/  STL [R1+0x670], R5 ;  /* 0x0006700501007387 */ /* 0x0003e40000100800 */
[----:B-1----:R-:W-:Y:S02]  /*3e370*/  MOV R5, R97 ;  /* 0x0000006100057202 */ /* 0x002fe40000000f00 */
[----:B------:R-:W-:Y:S04]  /*3e380*/  STL [R1+0x684], R92 ;  /* 0x0006845c01007387 */ /* 0x000fe80000100800 */
[----:B------:R1:W-:Y:S02]  /*3e390*/  STL [R1+0x678], R5 ;  /* 0x0006780501007387 */ /* 0x0003e40000100800 */
[----:B-1----:R-:W-:-:S02]  /*3e3a0*/  IMAD.MOV.U32 R5, RZ, RZ, R93 ;  /* 0x000000ffff057224 */ /* 0x002fc400078e005d */
[----:B------:R-:W3:Y:S04]  /*3e3b0*/  LDL.LU.64 R92, [R1+0xe30] ;  /* 0x000e3000015c7983 */ /* 0x000ee80000300a00 */
[----:B------:R1:W-:Y:S04]  /*3e3c0*/  STL [R1+0x680], R5 ;  /* 0x0006800501007387 */ /* 0x0003e80000100800 */
[----:B------:R-:W-:Y:S01]  /*3e3d0*/  STL [R1+0x68c], R140 ;  /* 0x00068c8c01007387 */ /* 0x000fe20000100800 */
[----:B-1----:R-:W-:-:S03]  /*3e3e0*/  MOV R5, R141 ;  /* 0x0000008d00057202 */ /* 0x002fc60000000f00 */
[----:B------:R-:W-:Y:S04]  /*3e3f0*/  STL [R1+0x694], R94 ;  /* 0x0006945e01007387 */ /* 0x000fe80000100800 */
[----:B------:R1:W-:Y:S02]  /*3e400*/  STL [R1+0x688], R5 ;  /* 0x0006880501007387 */ /* 0x0003e40000100800 */
[----:B-1----:R-:W-:Y:S02]  /*3e410*/  IMAD.MOV.U32 R5, RZ, RZ, R95 ;  /* 0x000000ffff057224 */ /* 0x002fe400078e005f */
[----:B------:R-:W-:Y:S04]  /*3e420*/  STL [R1+0x69c], R138 ;  /* 0x00069c8a01007387 */ /* 0x000fe80000100800 */
[----:B------:R1:W-:Y:S04]  /*3e430*/  STL [R1+0x690], R5 ;  /* 0x0006900501007387 */ /* 0x0003e80000100800 */
[----:B------:R-:W-:Y:S01]  /*3e440*/  STL [R1+0x6a4], R78 ;  /* 0x0006a44e01007387 */ /* 0x000fe20000100800 */
[----:B-1----:R-:W-:-:S05]  /*3e450*/  MOV R5, R139 ;  /* 0x0000008b00057202 */ /* 0x002fca0000000f00 */
[----:B------:R1:W-:Y:S02]  /*3e460*/  STL [R1+0x698], R5 ;  /* 0x0006980501007387 */ /* 0x0003e40000100800 */
[----:B-1----:R-:W-:Y:S02]  /*3e470*/  IMAD.MOV.U32 R5, RZ, RZ, R79 ;  /* 0x000000ffff057224 */ /* 0x002fe400078e004f */
[----:B----4-:R-:W-:Y:S04]  /*3e480*/  STL [R1+0x6ac], R136 ;  /* 0x0006ac8801007387 */ /* 0x010fe80000100800 */
[----:B------:R1:W-:Y:S04]  /*3e490*/  STL [R1+0x6a0], R5 ;  /* 0x0006a00501007387 */ /* 0x0003e80000100800 */
[----:B------:R-:W-:Y:S01]  /*3e4a0*/  STL [R1+0x6b4], R76 ;  /* 0x0006b44c01007387 */ /* 0x000fe20000100800 */
[----:B-1----:R-:W-:-:S05]  /*3e4b0*/  MOV R5, R137 ;  /* 0x0000008900057202 */ /* 0x002fca0000000f00 */
[----:B------:R1:W-:Y:S04]  /*3e4c0*/  STL [R1+0x6a8], R5 ;  /* 0x0006a80501007387 */ /* 0x0003e80000100800 */
[----:B------:R-:W-:Y:S01]  /*3e4d0*/  STL [R1+0x6bc], R74 ;  /* 0x0006bc4a01007387 */ /* 0x000fe20000100800 */
[----:B-1----:R-:W-:-:S05]  /*3e4e0*/  IMAD.MOV.U32 R5, RZ, RZ, R77 ;  /* 0x000000ffff057224 */ /* 0x002fca00078e004d */
[----:B------:R1:W-:Y:S04]  /*3e4f0*/  STL [R1+0x6b0], R5 ;  /* 0x0006b00501007387 */ /* 0x0003e80000100800 */
[----:B------:R-:W-:Y:S01]  /*3e500*/  STL [R1+0x6c4], R130 ;  /* 0x0006c48201007387 */ /* 0x000fe20000100800 */
[----:B-1----:R-:W-:-:S05]  /*3e510*/  MOV R5, R75 ;  /* 0x0000004b00057202 */ /* 0x002fca0000000f00 */
[----:B------:R1:W-:Y:S04]  /*3e520*/  STL [R1+0x6b8], R5 ;  /* 0x0006b80501007387 */ /* 0x0003e80000100800 */
[----:B--2---:R-:W-:Y:S01]  /*3e530*/  STL [R1+0x6cc], R72 ;  /* 0x0006cc4801007387 */ /* 0x004fe20000100800 */
[----:B-1----:R-:W-:-:S05]  /*3e540*/  IMAD.MOV.U32 R5, RZ, RZ, R131 ;  /* 0x000000ffff057224 */ /* 0x002fca00078e0083 */
        /* <DEDUP_REMOVED lines=10> */
[----:B---3--:R-:W-:Y:S01]  /*3e5f0*/  STL [R1+0x6ec], R172 ;  /* 0x0006ecac01007387 */ /* 0x008fe20000100800 */
        /* <DEDUP_REMOVED lines=103> */
[----:B------:R1:W-:Y:S02]  /*3ec70*/  STL [R1+0x7f0], R5 ;  /* 0x0007f00501007387 */ /* 0x0003e40000100800 */
[----:B-1----:R-:W-:-:S05]  /*3ec80*/  MOV R5, R15 ;  /* 0x0000000f00057202 */ /* 0x002fca0000000f00 */
[----:B------:R1:W-:Y:S02]  /*3ec90*/  STL [R1+0x7f8], R5 ;  /* 0x0007f80501007387 */ /* 0x0003e40000100800 */
[----:B-1----:R-:W-:-:S04]  /*3eca0*/  VIMNMX R5, PT, PT, R4, 0x2, !PT ;  /* 0x0000000204057848 */ /* 0x002fc80007fe0100 */
[----:B------:R-:W-:-:S05]  /*3ecb0*/  IADD3 R5, PT, PT, R5, -0x2, RZ ;  /* 0xfffffffe05057810 */ /* 0x000fca0007ffe0ff */
[----:B------:R1:W-:Y:S01]  /*3ecc0*/  STL [R1+0x96c], R5 ;  /* 0x00096c0501007387 */ /* 0x0003e20000100800 */
[----:B------:R-:W-:Y:S02]  /*3ecd0*/  VIADD R6, R4, 0xfffffff8 ;  /* 0xfffffff804067836 */ /* 0x000fe40000000000 */
[----:B------:R-:W-:Y:S01]  /*3ece0*/  IMAD.MOV.U32 R4, RZ, RZ, RZ ;  /* 0x000000ffff047224 */ /* 0x000fe200078e00ff */
[----:B------:R-:W-:Y:S01]  /*3ecf0*/  UMOV UR13, 0x1 ;  /* 0x00000001000d7882 */ /* 0x000fe20000000000 */
[----:B------:R-:W-:Y:S01]  /*3ed00*/  UMOV UR14, 0x7 ;  /* 0x00000007000e7882 */ /* 0x000fe20000000000 */
[----:B------:R-:W-:Y:S01]  /*3ed10*/  UMOV UR5, URZ ;  /* 0x000000ff00057c82 */ /* 0x000fe20008000000 */
[----:B------:R-:W-:Y:S01]  /*3ed20*/  UMOV UR6, URZ ;  /* 0x000000ff00067c82 */ /* 0x000fe20008000000 */
[----:B------:R-:W-:-:S05]  /*3ed30*/  UMOV UR9, URZ ;  /* 0x000000ff00097c82 */ /* 0x000fca0008000000 */
.L_x_12:
[----:B------:R-:W-:Y:S01]  /*3ed40*/  IMAD.U32 R4, R4, -0x80000000, RZ ;  /* 0x8000000004047824 */ /* 0x000fe200078e00ff */
[----:B------:R-:W-:-:S03]  /*3ed50*/  UIADD3 UR6, UPT, UPT, UR6, 0x1, URZ ;  /* 0x0000000106067890 */ /* 0x000fc6000fffe0ff */
[----:B------:R-:W2:Y:S01]  /*3ed60*/  SYNCS.PHASECHK.TRANS64.TRYWAIT P2, [UR8], R4 ;  /* 0x00000004ff0075a7 */ /* 0x000ea20008041108 */
[----:B------:R-:W-:-:S04]  /*3ed70*/  UISETP.GT.AND UP1, UPT, UR6, 0x6, UPT ;  /* 0x000000060600788c */ /* 0x000fc8000bf24270 */
[----:B------:R-:W-:-:S04]  /*3ed80*/  USEL UR6, UR6, URZ, !UP1 ;  /* 0x000000ff06067287 */ /* 0x000fc8000c800000 */
[----:B------:R-:W-:Y:S01]  /*3ed90*/  ULEA UR15, UR6, UR7, 0x11 ;  /* 0x00000007060f7291 */ /* 0x000fe2000f8e88ff */
[----:B--2---:R-:W-:Y:S11]  /*3eda0*/  @!P2 BRA `(.L_x_10) ;  /* 0x00000118007ca947 */ /* 0x004ff60003800000 */
.L_x_18:
[----:B------:R-:W-:-:S04]  /*3edb0*/  DEPBAR.LE SB0, 0xc ;  /* 0x000083000000791a */ /* 0x000fc80000000000 */
[----:B------:R-:W-:Y:S01]  /*3edc0*/  BAR.SYNC.DEFER_BLOCKING 0x0 ;  /* 0x0000000000007b1d */ /* 0x000fe20000010000 */
[----:B------:R-:W-:Y:S02]  /*3edd0*/  UIADD3 UR5, UPT, UPT, UR5, 0x1, URZ ;  /* 0x0000000105057890 */ /* 0x000fe4000fffe0ff */
[----:B------:R-:W-:Y:S02]  /*3ede0*/  ULEA UR8, UR13, UR7, 0x3 ;  /* 0x000000070d087291 */ /* 0x000fe4000f8e18ff */
[----:B------:R-:W-:Y:S02]  /*3edf0*/  UISETP.GT.AND UP1, UPT, UR5, 0x7, UPT ;  /* 0x000000070500788c */ /* 0x000fe4000bf24270 */
[----:B------:R-:W-:Y:S02]  /*3ee00*/  UIADD3 UR8, UPT, UPT, UR8, 0x120000, URZ ;  /* 0x0012000008087890 */ /* 0x000fe4000fffe0ff */
[----:B------:R-:W-:Y:S01]  /*3ee10*/  USEL UR5, UR5, URZ, !UP1 ;  /* 0x000000ff05057287 */ /* 0x000fe2000c800000 */
[----:B------:R-:W-:Y:S01]  /*3ee20*/  UMOV UR4, UR9 ;  /* 0x0000000900047c82 */ /* 0x000fe20008000000 */
[----:B-1---5:R-:W1:Y:S04]  /*3ee30*/  LDSM.16.M88.4 R4, [R81+UR15] ;  /* 0x0000000f5104783b */ /* 0x022e680008000200 */
[----:B------:R-:W2:Y:S04]  /*3ee40*/  LDSM.16.M88.4 R8, [R81+UR15+0x800] ;  /* 0x0008000f5108783b */ /* 0x000ea80008000200 */
[----:B------:R-:W3:Y:S04]  /*3ee50*/  LDSM.16.M88.4 R212, [R81+UR15+0x1000] ;  /* 0x0010000f51d4783b */ /* 0x000ee80008000200 */
[----:B------:R-:W4:Y:S04]  /*3ee60*/  LDSM.16.M88.4 R204, [R81+UR15+0x1800] ;  /* 0x0018000f51cc783b */ /* 0x000f280008000200 */
[----:B------:R-:W4:Y:S04]  /*3ee70*/  LDSM.16.M88.4 R208, [R81+UR15+0x2000] ;  /* 0x0020000f51d0783b */ /* 0x000f280008000200 */
[----:B------:R-:W4:Y:S04]  /*3ee80*/  LDSM.16.M88.4 R196, [R81+UR15+0x2800] ;  /* 0x0028000f51c4783b */ /* 0x000f280008000200 */
[----:B------:R-:W4:Y:S04]  /*3ee90*/  LDSM.16.M88.4 R200, [R81+UR15+0x3000] ;  /* 0x0030000f51c8783b */ /* 0x000f280008000200 */
[----:B------:R-:W4:Y:S04]  /*3eea0*/  LDSM.16.M88.4 R188, [R81+UR15+0x3800] ;  /* 0x0038000f51bc783b */ /* 0x000f280008000200 */
[----:B------:R-:W4:Y:S04]  /*3eeb0*/  LDSM.16.M88.4 R192, [R81+UR15+0x4000] ;  /* 0x0040000f51c0783b */ /* 0x000f280008000200 */
[----:B------:R-:W4:Y:S04]  /*3eec0*/  LDSM.16.M88.4 R180, [R81+UR15+0x4800] ;  /* 0x0048000f51b4783b */ /* 0x000f280008000200 */
[----:B------:R-:W4:Y:S01]  /*3eed0*/  LDSM.16.M88.4 R184, [R81+UR15+0x5000] ;  /* 0x0050000f51b8783b */ /* 0x000f220008000200 */
[----:B-1----:R-:W-:Y:S01]  /*3eee0*/  MOV R12, R4 ;  /* 0x00000004000c7202 */ /* 0x002fe20000000f00 */
[----:B------:R-:W-:Y:S01]  /*3eef0*/  IMAD.MOV.U32 R13, RZ, RZ, R6 ;  /* 0x000000ffff0d7224 */ /* 0x000fe200078e0006 */
[----:B------:R-:W-:Y:S01]  /*3ef00*/  MOV R4, R5 ;  /* 0x0000000500047202 */ /* 0x000fe20000000f00 */
[----:B------:R-:W1:Y:S01]  /*3ef10*/  LDSM.16.M88.4 R172, [R81+UR15+0x5800] ;  /* 0x0058000f51ac783b */ /* 0x000e620008000200 */
[----:B--2---:R-:W-:Y:S01]  /*3ef20*/  MOV R14, R8 ;  /* 0x00000008000e7202 */ /* 0x004fe20000000f00 */
[----:B------:R-:W-:Y:S01]  /*3ef30*/  IMAD.MOV.U32 R15, RZ, RZ, R10 ;  /* 0x000000ffff0f7224 */ /* 0x000fe200078e000a */
[----:B------:R-:W-:Y:S01]  /*3ef40*/  MOV R6, R9 ;  /* 0x0000000900067202 */ /* 0x000fe20000000f00 */
[----:B------:R-:W2:Y:S01]  /*3ef50*/  LDSM.16.M88.4 R176, [R81+UR15+0x6000] ;  /* 0x0060000f51b0783b */ /* 0x000ea20008000200 */
[----:B---3--:R-:W-:Y:S01]  /*3ef60*/  MOV R16, R212 ;  /* 0x000000d400107202 */ /* 0x008fe20000000f00 */
[----:B------:R-:W-:Y:S01]  /*3ef70*/  IMAD.MOV.U32 R17, RZ, RZ, R214 ;  /* 0x000000ffff117224 */ /* 0x000fe200078e00d6 */
[----:B------:R-:W-:Y:S01]  /*3ef80*/  MOV R8, R213 ;  /* 0x000000d500087202 */ /* 0x000fe20000000f00 */
[----:B------:R-:W3:Y:S01]  /*3ef90*/  LDSM.16.M88.4 R164, [R81+UR15+0x6800] ;  /* 0x0068000f51a4783b */ /* 0x000ee20008000200 */
[----:B----4-:R-:W-:Y:S01]  /*3efa0*/  MOV R18, R204 ;  /* 0x000000cc00127202 */ /* 0x010fe20000000f00 */
[----:B------:R-:W-:Y:S01]  /*3efb0*/  IMAD.MOV.U32 R19, RZ, RZ, R206 ;  /* 0x000000ffff137224 */ /* 0x000fe200078e00ce */
[----:B------:R-:W-:Y:S01]  /*3efc0*/  MOV R10, R205 ;  /* 0x000000cd000a7202 */ /* 0x000fe20000000f00 */
[----:B------:R-:W4:Y:S01]  /*3efd0*/  LDSM.16.M88.4 R168, [R81+UR15+0x7000] ;  /* 0x0070000f51a8783b */ /* 0x000f220008000200 */
[----:B------:R-:W-:Y:S01]  /*3efe0*/  MOV R20, R208 ;  /* 0x000000d000147202 */ /* 0x000fe20000000f00 */
[----:B------:R-:W-:-:S02]  /*3eff0*/  IMAD.MOV.U32 R21, RZ, RZ, R210 ;  /* 0x000000ffff157224 */ /* 0x000fc400078e00d2 */
[----:B------:R-:W4:Y:S01]  /*3f000*/  LDSM.16.M88.4 R156, [R81+UR15+0x7800] ;  /* 0x0078000f519c783b */ /* 0x000f220008000200 */
[----:B------:R-:W-:Y:S01]  /*3f010*/  MOV R22, R196 ;  /* 0x000000c400167202 */ /* 0x000fe20000000f00 */
[----:B------:R-:W-:Y:S02]  /*3f020*/  IMAD.MOV.U32 R23, RZ, RZ, R198 ;  /* 0x000000ffff177224 */ /* 0x000fe400078e00c6 */
[----:B------:R-:W4:Y:S01]  /*3f030*/  LDSM.16.M88.4 R160, [R81+UR15+0x8000] ;  /* 0x0080000f51a0783b */ /* 0x000f220008000200 */
[----:B------:R-:W-:Y:S01]  /*3f040*/  MOV R24, R200 ;  /* 0x000000c800187202 */ /* 0x000fe20000000f00 */
[----:B------:R-:W-:Y:S02]  /*3f050*/  IMAD.MOV.U32 R25, RZ, RZ, R202 ;  /* 0x000000ffff197224 */ /* 0x000fe400078e00ca */
        /* <DEDUP_REMOVED lines=13> */
[----:B-1----:R-:W-:Y:S01]  /*3f130*/  MOV R34, R172 ;  /* 0x000000ac00227202 */ /* 0x002fe20000000f00 */
[----:B------:R-:W-:Y:S02]  /*3f140*/  IMAD.MOV.U32 R35, RZ, RZ, R174 ;  /* 0x000000ffff237224 */ /* 0x000fe400078e00ae */
[----:B------:R-:W1:Y:S01]  /*3f150*/  LDSM.16.M88.4 R136, [R81+UR15+0xb000] ;  /* 0x00b0000f5188783b */ /* 0x000e620008000200 */
[----:B--2---:R-:W-:Y:S01]  /*3f160*/  MOV R36, R176 ;  /* 0x000000b000247202 */ /* 0x004fe20000000f00 */
[----:B------:R-:W-:Y:S02]  /*3f170*/  IMAD.MOV.U32 R37, RZ, RZ, R178 ;  /* 0x000000ffff257224 */ /* 0x000fe400078e00b2 */
[----:B------:R-:W2:Y:S01]  /*3f180*/  LDSM.16.M88.4 R120, [R81+UR15+0xb800] ;  /* 0x00b8000f5178783b */ /* 0x000ea20008000200 */
[----:B---3--:R-:W-:Y:S01]  /*3f190*/  MOV R38, R164 ;  /* 0x000000a400267202 */ /* 0x008fe20000000f00 */
[----:B------:R-:W-:-:S02]  /*3f1a0*/  IMAD.MOV.U32 R39, RZ, RZ, R166 ;  /* 0x000000ffff277224 */ /* 0x000fc400078e00a6 */
[----:B------:R-:W3:Y:S01]  /*3f1b0*/  LDSM.16.M88.4 R124, [R81+UR15+0xc000] ;  /* 0x00c0000f517c783b */ /* 0x000ee20008000200 */
[----:B----4-:R-:W-:Y:S01]  /*3f1c0*/  MOV R40, R168 ;  /* 0x000000a800287202 */ /* 0x010fe20000000f00 */
        /* <DEDUP_REMOVED lines=21> */
[----:B------:R-:W-:Y:S01]  /*3f320*/  IMAD.MOV.U32 R55, RZ, RZ, R130 ;  /* 0x000000ffff377224 */ /* 0x000fe200078e0082 */
[----:B-1----:R-:W-:Y:S01]  /*3f330*/  MOV R56, R136 ;  /* 0x0000008800387202 */ /* 0x002fe20000000f00 */
[----:B------:R-:W-:Y:S01]  /*3f340*/  IMAD.MOV.U32 R57, RZ, RZ, R138 ;  /* 0x000000ffff397224 */ /* 0x000fe200078e008a */
[----:B------:R-:W-:Y:S01]  /*3f350*/  LDSM.16.M88.4 R92, [R81+UR15+0x10000] ;  /* 0x0100000f515c783b */ /* 0x000fe20008000200 */
[----:B------:R-:W-:Y:S01]  /*3f360*/  IMAD.MOV.U32 R5, RZ, RZ, R7 ;  /* 0x000000ffff057224 */ /* 0x000fe200078e0007 */
[----:B--2---:R-:W-:Y:S01]  /*3f370*/  MOV R58, R120 ;  /* 0x00000078003a7202 */ /* 0x004fe20000000f00 */
[----:B------:R-:W-:Y:S01]  /*3f380*/  IMAD.MOV.U32 R59, RZ, RZ, R122 ;  /* 0x000000ffff3b7224 */ /* 0x000fe200078e007a */
[----:B------:R-:W-:Y:S01]  /*3f390*/  LDSM.16.M88.4 R88, [R81+UR15+0x10800] ;  /* 0x0108000f5158783b */ /* 0x000fe20008000200 */
[----:B------:R-:W-:Y:S01]  /*3f3a0*/  IMAD.MOV.U32 R7, RZ, RZ, R11 ;  /* 0x000000ffff077224 */ /* 0x000fe200078e000b */
[----:B---3--:R-:W-:Y:S01]  /*3f3b0*/  MOV R60, R124 ;  /* 0x0000007c003c7202 */ /* 0x008fe20000000f00 */
[----:B------:R-:W-:Y:S01]  /*3f3c0*/  IMAD.MOV.U32 R61, RZ, RZ, R126 ;  /* 0x000000ffff3d7224 */ /* 0x000fe200078e007e */
[----:B------:R-:W-:Y:S01]  /*3f3d0*/  LDSM.16.M88.4 R216, [R81+UR15+0x12000] ;  /* 0x0120000f51d8783b */ /* 0x000fe20008000200 */
[----:B------:R-:W-:Y:S01]  /*3f3e0*/  IMAD.MOV.U32 R9, RZ, RZ, R215 ;  /* 0x000000ffff097224 */ /* 0x000fe200078e00d7 */
[----:B----4-:R-:W-:Y:S01]  /*3f3f0*/  MOV R62, R112 ;  /* 0x00000070003e7202 */ /* 0x010fe20000000f00 */
[----:B------:R-:W-:Y:S01]  /*3f400*/  IMAD.MOV.U32 R63, RZ, RZ, R114 ;  /* 0x000000ffff3f7224 */ /* 0x000fe200078e0072 */
[----:B------:R-:W-:Y:S01]  /*3f410*/  LDSM.16.M88.4 R212, [R81+UR15+0x13000] ;  /* 0x0130000f51d4783b */ /* 0x000fe20008000200 */
[----:B------:R-:W-:Y:S01]  /*3f420*/  IMAD.MOV.U32 R11, RZ, RZ, R207 ;  /* 0x000000ffff0b7224 */ /* 0x000fe200078e00cf */
[----:B------:R-:W-:Y:S01]  /*3f430*/  MOV R64, R116 ;  /* 0x0000007400407202 */ /* 0x000fe20000000f00 */
[----:B------:R-:W-:Y:S01]  /*3f440*/  IMAD.MOV.U32 R65, RZ, RZ, R118 ;  /* 0x000000ffff417224 */ /* 0x000fe200078e0076 */
[----:B------:R-:W-:Y:S01]  /*3f450*/  LDSM.16.M88.4 R204, [R81+UR15+0x14000] ;  /* 0x0140000f51cc783b */ /* 0x000fe20008000200 */
        /* <DEDUP_REMOVED lines=9> */
[----:B------:R-:W-:-:S04]  /*3f4f0*/  IMAD.MOV.U32 R75, RZ, RZ, R78 ;  /* 0x000000ffff4b7224 */ /* 0x000fc800078e004e */
[----:B------:R1:W-:Y:S02]  /*3f500*/  STTM.x64 tmem[UR11+0x80], R12 ;  /* 0x0000800c000079ed */ /* 0x0003e4000834000b */
[----:B-1----:R-:W-:Y:S01]  /*3f510*/  MOV R12, R209 ;  /* 0x000000d1000c7202 */ /* 0x002fe20000000f00 */
        /* <DEDUP_REMOVED lines=53> */
[----:B------:R-:W-:Y:S01]  /*3f870*/  LDSM.16.M88.4 R96, [R81+UR15+0x11800] ;  /* 0x0118000f5160783b */ /* 0x000fe20008000200 */
[----:B------:R-:W-:Y:S01]  /*3f880*/  MOV R66, R77 ;  /* 0x0000004d00427202 */ /* 0x000fe20000000f00 */
[----:B------:R-:W-:-:S02]  /*3f890*/  IMAD.MOV.U32 R67, RZ, RZ, R79 ;  /* 0x000000ffff437224 */ /* 0x000fc400078e004f */
[----:B------:R-:W-:Y:S04]  /*3f8a0*/  LDSM.16.M88.4 R100, [R81+UR15+0x11000] ;  /* 0x0110000f5164783b */ /* 0x000fe80008000200 */
        /* <DEDUP_REMOVED lines=19> */
[----:B------:R-:W1:Y:S04]  /*3f9e0*/  LDSM.16.M88.4 R128, [R81+UR15+0x1d000] ;  /* 0x01d0000f5180783b */ /* 0x000e680008000200 */
[----:B------:R-:W2:Y:S04]  /*3f9f0*/  LDSM.16.M88.4 R116, [R81+UR15+0x1d800] ;  /* 0x01d8000f5174783b */ /* 0x000ea80008000200 */
[----:B------:R-:W3:Y:S04]  /*3fa00*/  LDSM.16.M88.4 R120, [R81+UR15+0x1e000] ;  /* 0x01e0000f5178783b */ /* 0x000ee80008000200 */
[----:B------:R-:W4:Y:S04]  /*3fa10*/  LDSM.16.M88.4 R108, [R81+UR15+0x1e800] ;  /* 0x01e8000f516c783b */ /* 0x000f280008000200 */
[----:B------:R-:W4:Y:S04]  /*3fa20*/  LDSM.16.M88.4 R112, [R81+UR15+0x1f000] ;  /* 0x01f0000f5170783b */ /* 0x000f280008000200 */
[----:B------:R-:W4:Y:S01]  /*3fa30*/  LDSM.16.M88.4 R104, [R81+UR15+0x1f800] ;  /* 0x01f8000f5168783b */ /* 0x000f220008000200 */
[----:B------:R4:W-:Y:S01]  /*3fa40*/  STTM.x64 tmem[UR11+0x100], R4 ;  /* 0x00010004000079ed */ /* 0x0009e2000834000b */
[----:B-1----:R-:W-:Y:S01]  /*3fa50*/  MOV R68, R128 ;  /* 0x0000008000447202 */ /* 0x002fe20000000f00 */
[----:B------:R-:W-:Y:S01]  /*3fa60*/  IMAD.MOV.U32 R69, RZ, RZ, R130 ;  /* 0x000000ffff457224 */ /* 0x000fe200078e0082 */
[----:B--2---:R-:W-:Y:S01]  /*3fa70*/  MOV R70, R116 ;  /* 0x0000007400467202 */ /* 0x004fe20000000f00 */
[----:B------:R-:W-:Y:S01]  /*3fa80*/  IMAD.MOV.U32 R71, RZ, RZ, R118 ;  /* 0x000000ffff477224 */ /* 0x000fe200078e0076 */
[----:B---3--:R-:W-:Y:S01]  /*3fa90*/  MOV R72, R120 ;  /* 0x0000007800487202 */ /* 0x008fe20000000f00 */
[----:B------:R-:W-:Y:S01]  /*3faa0*/  IMAD.MOV.U32 R73, RZ, RZ, R122 ;  /* 0x000000ffff497224 */ /* 0x000fe200078e007a */
[----:B----4-:R-:W-:Y:S01]  /*3fab0*/  MOV R74, R108 ;  /* 0x0000006c004a7202 */ /* 0x010fe20000000f00 */
        /* <DEDUP_REMOVED lines=122> */
[----:B------:R1:W-:Y:S01]  /*40260*/  STTM.x64 tmem[UR11+0x140], R4 ;  /* 0x00014004000079ed */ /* 0x0003e2000834000b */
[----:B------:R-:W2:Y:S02]  /*40270*/  FENCE.VIEW.ASYNC.T ;  /* 0x00000000000073c6 */ /* 0x000ea40000000200 */
[----:B--2---:R-:W-:Y:S06]  /*40280*/  BAR.SYNC.DEFER_BLOCKING 0x0 ;  /* 0x0000000000007b1d */ /* 0x004fec0000010000 */
[----:B------:R-:W-:Y:S05]  /*40290*/  @P1 BRA `(.L_x_11) ;  /* 0x0000000800a41947 */ /* 0x000fea0003800000 */
[----:B------:R-:W-:Y:S01]  /*402a0*/  ULEA UR9, UR5, UR7, 0xf ;  /* 0x0000000705097291 */ /* 0x000fe2000f8e78ff */
[----:B-1----:R-:W-:Y:S01]  /*402b0*/  MOV.SPILL R4, UR15 ;  /* 0x0000000f00047c02 */ /* 0x002fe20009000f00 */
[----:B------:R-:W-:Y:S01]  /*402c0*/  UMOV UR21, URZ ;  /* 0x000000ff00157c82 */ /* 0x000fe20008000000 */
[----:B------:R-:W-:Y:S01]  /*402d0*/  UIADD3 UR64, UPT, UPT, UR10, 0x88, URZ ;  /* 0x000000880a407890 */ /* 0x000fe2000fffe0ff */
[----:B------:R-:W-:Y:S01]  /*402e0*/  MOV.SPILL R5, UR14 ;  /* 0x0000000e00057c02 */ /* 0x000fe20009000f00 */
[----:B------:R-:W-:Y:S02]  /*402f0*/  UIADD3 UR9, UPT, UPT, UR9, 0xe0000, URZ ;  /* 0x000e000009097890 */ /* 0x000fe4000fffe0ff */
[----:B------:R-:W-:Y:S02]  /*40300*/  UIADD3 UR65, UPT, UPT, UR10, 0x90, URZ ;  /* 0x000000900a417890 */ /* 0x000fe4000fffe0ff */
[----:B------:R-:W-:Y:S02]  /*40310*/  USHF.R.U32.HI UR46, URZ, 0x4, UR9 ;  /* 0x00000004ff2e7899 */ /* 0x000fe40008011609 */
[----:B------:R-:W-:-:S02]  /*40320*/  UIADD3 UR77, UPT, UPT, UR10, 0x98, URZ ;  /* 0x000000980a4d7890 */ /* 0x000fc4000fffe0ff */
[----:B------:R-:W-:Y:S01]  /*40330*/  USGXT.U32 UR46, UR46, 0xe ;  /* 0x0000000e2e2e789a */ /* 0x000fe20008000000 */
[----:B------:R-:W-:Y:S01]  /*40340*/  UMOV UR26, 0x0 ;  /* 0x00000000001a7882 */ /* 0x000fe20000000000 */
[----:B------:R-:W-:Y:S02]  /*40350*/  UMOV UR27, 0x8100910 ;  /* 0x08100910001b7882 */ /* 0x000fe40000000000 */
[----:B------:R-:W-:Y:S01]  /*40360*/  UIADD3 UR48, UP1, UPT, UR46, 0x2, URZ ;  /* 0x000000022e307890 */ /* 0x000fe2000ff3e0ff */
[----:B------:R-:W-:Y:S01]  /*40370*/  UMOV UR47, 0x40004040 ;  /* 0x40004040002f7882 */ /* 0x000fe20000000000 */
[----:B------:R-:W-:Y:S02]  /*40380*/  UMOV UR28, 0x0 ;  /* 0x00000000001c7882 */ /* 0x000fe40000000000 */
[----:B------:R-:W-:Y:S01]  /*40390*/  UIADD3.X UR49, UPT, UPT, UR21, 0x40004040, URZ, UP1, !UPT ;  /* 0x4000404015317890 */ /* 0x000fe20008ffe4ff */
[----:B------:R1:W-:Y:S01]  /*403a0*/  UTCHMMA tmem[UR12], gdesc[UR46], tmem[UR10], tmem[UR26], idesc[UR27], UPT ;  /* 0x00ff1a2e0c0079ea */ /* 0x0003e2000b80000a */
[----:B------:R-:W-:-:S02]  /*403b0*/  UIADD3 UR50, UP1, UPT, UR48, 0x2, URZ ;  /* 0x0000000230327890 */ /* 0x000fc4000ff3e0ff */
[----:B------:R-:W-:Y:S02]  /*403c0*/  UIADD3 UR52, UP2, UPT, UR48, 0x4, URZ ;  /* 0x0000000430347890 */ /* 0x000fe4000ff5e0ff */
[----:B------:R-:W-:Y:S02]  /*403d0*/  UIADD3.X UR51, UPT, UPT, UR49, URZ, URZ, UP1, !UPT ;  /* 0x000000ff31337290 */ /* 0x000fe40008ffe4ff */
[----:B------:R-:W-:Y:S02]  /*403e0*/  UIADD3.X UR53, UPT, UPT, UR49, URZ, URZ, UP2, !UPT ;  /* 0x000000ff31357290 */ /* 0x000fe400097fe4ff */
[----:B------:R-:W-:Y:S02]  /*403f0*/  UIADD3 UR54, UP2, UPT, UR48, 0x1fe, URZ ;  /* 0x000001fe30367890 */ /* 0x000fe4000ff5e0ff */
[----:B------:R-:W-:Y:S01]  /*40400*/  UIADD3 UR56, UP1, UPT, UR48, 0x200, URZ ;  /* 0x0000020030387890 */ /* 0x000fe2000ff3e0ff */
[----:B------:R-:W-:Y:S01]  /*40410*/  UMOV UR29, 0x8100910 ;  /* 0x08100910001d7882 */ /* 0x000fe20000000000 */
[----:B------:R-:W-:-:S02]  /*40420*/  UIADD3.X UR55, UPT, UPT, UR49, URZ, URZ, UP2, !UPT ;  /* 0x000000ff31377290 */ /* 0x000fc400097fe4ff */
[----:B------:R2:W-:Y:S01]  /*40430*/  UTCHMMA tmem[UR64], gdesc[UR48], tmem[UR10], tmem[UR28], idesc[UR29], UPT ;  /* 0x00ff1c30400079ea */ /* 0x0005e2000b80000a */
[----:B------:R-:W-:Y:S02]  /*40440*/  UIADD3 UR76, UPT, UPT, UR10, 0xa0, URZ ;  /* 0x000000a00a4c7890 */ /* 0x000fe4000fffe0ff */
[----:B-1----:R-:W-:Y:S02]  /*40450*/  UIADD3 UR26, UP2, UPT, UR48, 0x202, URZ ;  /* 0x00000202301a7890 */ /* 0x002fe4000ff5e0ff */
[----:B------:R-:W-:Y:S01]  /*40460*/  UIADD3.X UR57, UPT, UPT, UR49, URZ, URZ, UP1, !UPT ;  /* 0x000000ff31397290 */ /* 0x000fe20008ffe4ff */
[----:B------:R-:W-:Y:S01]  /*40470*/  UMOV UR32, 0x0 ;  /* 0x0000000000207882 */ /* 0x000fe20000000000 */
[----:B------:R-:W-:Y:S01]  /*40480*/  UMOV UR33, 0x8100910 ;  /* 0x0810091000217882 */ /* 0x000fe20000000000 */
[----:B------:R-:W-:Y:S02]  /*40490*/  UIADD3 UR66, UPT, UPT, UR10, 0xa8, URZ ;  /* 0x000000a80a427890 */ /* 0x000fe4000fffe0ff */
[----:B------:R1:W-:Y:S01]  /*404a0*/  UTCHMMA tmem[UR65], gdesc[UR50], tmem[UR10], tmem[UR32], idesc[UR33], UPT ;  /* 0x00ff2032410079ea */ /* 0x0003e2000b80000a */
[----:B--2---:R-:W-:Y:S01]  /*404b0*/  UIADD3 UR28, UP1, UPT, UR48, 0x204, URZ ;  /* 0x00000204301c7890 */ /* 0x004fe2000ff3e0ff */
[----:B------:R-:W-:Y:S01]  /*404c0*/  UMOV UR30, 0x0 ;  /* 0x00000000001e7882 */ /* 0x000fe20000000000 */
[----:B------:R-:W-:Y:S01]  /*404d0*/  UMOV UR31, 0x8100910 ;  /* 0x08100910001f7882 */ /* 0x000fe20000000000 */
[----:B------:R-:W-:-:S02]  /*404e0*/  UIADD3 UR67, UPT, UPT, UR10, 0xb0, URZ ;  /* 0x000000b00a437890 */ /* 0x000fc4000fffe0ff */
[----:B------:R2:W-:Y:S01]  /*404f0*/  UTCHMMA tmem[UR77], gdesc[UR52], tmem[UR10], tmem[UR30], idesc[UR31], UPT ;  /* 0x00ff1e344d0079ea */ /* 0x0005e2000b80000a */
[----:B------:R-:W-:Y:S02]  /*40500*/  UIADD3.X UR27, UPT, UPT, UR49, URZ, URZ, UP2, !UPT ;  /* 0x000000ff311b7290 */ /* 0x000fe400097fe4ff */
[----:B------:R-:W-:Y:S02]  /*40510*/  UIADD3 UR69, UPT, UPT, UR10, 0xb8, URZ ;  /* 0x000000b80a457890 */ /* 0x000fe4000fffe0ff */
[----:B------:R-:W-:Y:S02]  /*40520*/  UIADD3.X UR29, UPT, UPT, UR49, URZ, URZ, UP1, !UPT ;  /* 0x000000ff311d7290 */ /* 0x000fe40008ffe4ff */
[----:B-1----:R-:W-:Y:S01]  /*40530*/  UIADD3 UR32, UP1, UPT, UR48, 0x400, URZ ;  /* 0x0000040030207890 */ /* 0x002fe2000ff3e0ff */
[----:B------:R-:W-:Y:S01]  /*40540*/  UMOV UR34, 0x0 ;  /* 0x0000000000227882 */ /* 0x000fe20000000000 */
[----:B--2---:R-:W-:Y:S01]  /*40550*/  UIADD3 UR30, UP2, UPT, UR48, 0x3fe, URZ ;  /* 0x000003fe301e7890 */ /* 0x004fe2000ff5e0ff */
[----:B------:R-:W-:Y:S01]  /*40560*/  UMOV UR35, 0x8100910 ;  /* 0x0810091000237882 */ /* 0x000fe20000000000 */
[----:B------:R-:W-:Y:S01]  /*40570*/  UMOV UR36, 0x0 ;  /* 0x0000000000247882 */ /* 0x000fe20000000000 */
[----:B------:R-:W-:Y:S01]  /*40580*/  UMOV UR37, 0x8100910 ;  /* 0x0810091000257882 */ /* 0x000fe20000000000 */
[----:B------:R1:W-:Y:S01]  /*40590*/  UTCHMMA tmem[UR76], gdesc[UR54], tmem[UR10], tmem[UR34], idesc[UR35], UPT ;  /* 0x00ff22364c0079ea */ /* 0x0003e2000b80000a */
[----:B------:R-:W-:Y:S01]  /*405a0*/  UIADD3.X UR31, UPT, UPT, UR49, URZ, URZ, UP2, !UPT ;  /* 0x000000ff311f7290 */ /* 0x000fe200097fe4ff */
[----:B------:R2:W-:Y:S01]  /*405b0*/  UTCHMMA tmem[UR66], gdesc[UR56], tmem[UR10], tmem[UR36], idesc[UR37], UPT ;  /* 0x00ff2438420079ea */ /* 0x0005e2000b80000a */
[----:B------:R-:W-:-:S02]  /*405c0*/  UIADD3 UR68, UPT, UPT, UR10, 0xc0, URZ ;  /* 0x000000c00a447890 */ /* 0x000fc4000fffe0ff */
[----:B------:R-:W-:Y:S01]  /*405d0*/  UIADD3.X UR33, UPT, UPT, UR49, URZ, URZ, UP1, !UPT ;  /* 0x000000ff31217290 */ /* 0x000fe20008ffe4ff */
[----:B------:R-:W-:Y:S01]  /*405e0*/  UMOV UR40, 0x0 ;  /* 0x0000000000287882 */ /* 0x000fe20000000000 */
[----:B------:R-:W-:Y:S01]  /*405f0*/  UMOV UR41, 0x8100910 ;  /* 0x0810091000297882 */ /* 0x000fe20000000000 */
[----:B------:R-:W-:Y:S02]  /*40600*/  UIADD3 UR63, UPT, UPT, UR10, 0xc8, URZ ;  /* 0x000000c80a3f7890 */ /* 0x000fe4000fffe0ff */
[----:B------:R3:W-:Y:S01]  /*40610*/  UTCHMMA tmem[UR67], gdesc[UR26], tmem[UR10], tmem[UR40], idesc[UR41], UPT ;  /* 0x00ff281a430079ea */ /* 0x0007e2000b80000a */
[----:B-1----:R-:W-:Y:S02]  /*40620*/  UIADD3 UR34, UP2, UPT, UR48, 0x402, URZ ;  /* 0x0000040230227890 */ /* 0x002fe4000ff5e0ff */
[----:B--2---:R-:W-:Y:S01]  /*40630*/  UIADD3 UR36, UP1, UPT, UR48, 0x404, URZ ;  /* 0x0000040430247890 */ /* 0x004fe2000ff3e0ff */
[----:B------:R-:W-:Y:S01]  /*40640*/  UMOV UR38, 0x0 ;  /* 0x0000000000267882 */ /* 0x000fe20000000000 */
[----:B------:R-:W-:Y:S01]  /*40650*/  UMOV UR39, 0x8100910 ;  /* 0x0810091000277882 */ /* 0x000fe20000000000 */
[----:B------:R-:W-:Y:S01]  /*40660*/  UIADD3.X UR35, UPT, UPT, UR49, URZ, URZ, UP2, !UPT ;  /* 0x000000ff31237290 */ /* 0x000fe200097fe4ff */
[----:B------:R1:W-:Y:S01]  /*40670*/  UTCHMMA tmem[UR69], gdesc[UR28], tmem[UR10], tmem[UR38], idesc[UR39], UPT ;  /* 0x00ff261c450079ea */ /* 0x0003e2000b80000a */
[----:B------:R-:W-:-:S02]  /*40680*/  UIADD3.X UR37, UPT, UPT, UR49, URZ, URZ, UP1, !UPT ;  /* 0x000000ff31257290 */ /* 0x000fc40008ffe4ff */
[----:B---3--:R-:W-:Y:S01]  /*40690*/  UIADD3 UR40, UP1, UPT, UR48, 0x600, URZ ;  /* 0x0000060030287890 */ /* 0x008fe2000ff3e0ff */
[----:B------:R-:W-:Y:S01]  /*406a0*/  UMOV UR42, 0x0 ;  /* 0x00000000002a7882 */ /* 0x000fe20000000000 */
[----:B------:R-:W-:Y:S01]  /*406b0*/  UMOV UR43, 0x8100910 ;  /* 0x08100910002b7882 */ /* 0x000fe20000000000 */
[----:B------:R-:W-:Y:S01]  /*406c0*/  UMOV UR44, 0x0 ;  /* 0x00000000002c7882 */ /* 0x000fe20000000000 */
[----:B------:R-:W-:Y:S01]  /*406d0*/  UMOV UR45, 0x8100910 ;  /* 0x08100910002d7882 */ /* 0x000fe20000000000 */
[----:B------:R2:W-:Y:S01]  /*406e0*/  UTCHMMA tmem[UR68], gdesc[UR30], tmem[UR10], tmem[UR42], idesc[UR43], UPT ;  /* 0x00ff2a1e440079ea */ /* 0x0005e2000b80000a */
[----:B-1----:R-:W-:Y:S01]  /*406f0*/  UIADD3 UR38, UP2, UPT, UR48, 0x5fe, URZ ;  /* 0x000005fe30267890 */ /* 0x002fe2000ff5e0ff */
[----:B------:R1:W-:Y:S01]  /*40700*/  UTCHMMA tmem[UR63], gdesc[UR32], tmem[UR10], tmem[UR44], idesc[UR45], UPT ;  /* 0x00ff2c203f0079ea */ /* 0x0003e2000b80000a */
[----:B------:R-:W-:Y:S02]  /*40710*/  UIADD3 UR62, UPT, UPT, UR10, 0xd0, URZ ;  /* 0x000000d00a3e7890 */ /* 0x000fe4000fffe0ff */
[----:B------:R-:W-:-:S02]  /*40720*/  UIADD3.X UR39, UPT, UPT, UR49, URZ, URZ, UP2, !UPT ;  /* 0x000000ff31277290 */ /* 0x000fc400097fe4ff */
[----:B------:R-:W-:Y:S02]  /*40730*/  UIADD3.X UR41, UPT, UPT, UR49, URZ, URZ, UP1, !UPT ;  /* 0x000000ff31297290 */ /* 0x000fe40008ffe4ff */
[----:B------:R-:W-:Y:S02]  /*40740*/  UIADD3 UR59, UPT, UPT, UR10, 0xd8, URZ ;  /* 0x000000d80a3b7890 */ /* 0x000fe4000fffe0ff */
[----:B--2---:R-:W-:Y:S02]  /*40750*/  UIADD3 UR42, UP2, UPT, UR48, 0x602, URZ ;  /* 0x00000602302a7890 */ /* 0x004fe4000ff5e0ff */
[----:B-1----:R-:W-:Y:S02]  /*40760*/  UIADD3 UR44, UP1, UPT, UR48, 0x604, URZ ;  /* 0x00000604302c7890 */ /* 0x002fe4000ff3e0ff */
[----:B------:R-:W-:Y:S02]  /*40770*/  UIADD3 UR58, UPT, UPT, UR10, 0xe0, URZ ;  /* 0x000000e00a3a7890 */ /* 0x000fe4000fffe0ff */
[----:B------:R-:W-:-:S02]  /*40780*/  UIADD3 UR9, UPT, UPT, UR10, 0xe8, URZ ;  /* 0x000000e80a097890 */ /* 0x000fc4000fffe0ff */
[----:B------:R-:W-:Y:S02]  /*40790*/  UIADD3 UR18, UPT, UPT, UR10, 0xf0, URZ ;  /* 0x000000f00a127890 */ /* 0x000fe4000fffe0ff */
[----:B------:R-:W-:Y:S02]  /*407a0*/  UIADD3.X UR43, UPT, UPT, UR49, URZ, URZ, UP2, !UPT ;  /* 0x000000ff312b7290 */ /* 0x000fe400097fe4ff */
[----:B------:R-:W-:Y:S02]  /*407b0*/  UIADD3 UR19, UPT, UPT, UR10, 0xf8, URZ ;  /* 0x000000f80a137890 */ /* 0x000fe4000fffe0ff */
[----:B------:R-:W-:Y:S02]  /*407c0*/  UIADD3.X UR45, UPT, UPT, UR49, URZ, URZ, UP1, !UPT ;  /* 0x000000ff312d7290 */ /* 0x000fe40008ffe4ff */
[----:B------:R-:W-:Y:S02]  /*407d0*/  UIADD3 UR20, UPT, UPT, UR10, 0x40, URZ ;  /* 0x000000400a147890 */ /* 0x000fe4000fffe0ff */
        /* <DEDUP_REMOVED lines=19> */
[----:B------:R-:W-:Y:S01]  /*40910*/  UTCHMMA tmem[UR9], gdesc[UR40], tmem[UR10], tmem[UR74], idesc[UR75], UPT ;  /* 0x00ff4a28090079ea */ /* 0x000fe2000b80000a */
[----:B------:R-:W-:Y:S01]  /*40920*/  UIADD3 UR67, UPT, UPT, UR10, 0x120, URZ ;  /* 0x000001200a437890 */ /* 0x000fe2000fffe0ff */
[----:B------:R-:W-:Y:S01]  /*40930*/  UMOV UR76, 0x0 ;  /* 0x00000000004c7882 */ /* 0x000fe20000000000 */
[----:B------:R-:W-:Y:S01]  /*40940*/  UMOV UR77, 0x8100910 ;  /* 0x08100910004d7882 */ /* 0x000fe20000000000 */
[----:B------:R-:W-:Y:S01]  /*40950*/  UMOV UR14, 0x0 ;  /* 0x00000000000e7882 */ /* 0x000fe20000000000 */
[----:B------:R-:W-:Y:S01]  /*40960*/  UMOV UR15, 0x8100910 ;  /* 0x08100910000f7882 */ /* 0x000fe20000000000 */
[----:B------:R-:W-:-:S02]  /*40970*/  UIADD3 UR63, UPT, UPT, UR10, 0x40, URZ ;  /* 0x000000400a3f7890 */ /* 0x000fc4000fffe0ff */
[----:B------:R-:W-:Y:S01]  /*40980*/  UTCHMMA tmem[UR18], gdesc[UR42], tmem[UR10], tmem[UR76], idesc[UR77], UPT ;  /* 0x00ff4c2a120079ea */ /* 0x000fe2000b80000a */
[----:B-1----:R-:W-:Y:S02]  /*40990*/  UIADD3 UR61, UPT, UPT, UR10, 0x128, URZ ;  /* 0x000001280a3d7890 */ /* 0x002fe4000fffe0ff */
[----:B------:R-:W-:Y:S01]  /*409a0*/  UTCHMMA tmem[UR19], gdesc[UR44], tmem[UR10], tmem[UR14], idesc[UR15], UPT ;  /* 0x00ff0e2c130079ea */ /* 0x000fe2000b80000a */
[----:B--2---:R-:W-:Y:S01]  /*409b0*/  UIADD3 UR59, UPT, UPT, UR10, 0x40, URZ ;  /* 0x000000400a3b7890 */ /* 0x004fe2000fffe0ff */
[----:B------:R1:W-:Y:S01]  /*409c0*/  UTCHMMA tmem[UR21], gdesc[UR46], tmem[UR20], tmem[UR76], idesc[UR77], UPT ;  /* 0x00ff4c2e150079ea */ /* 0x0003e2000b800014 */
[----:B------:R-:W-:Y:S01]  /*409d0*/  UIADD3 UR60, UPT, UPT, UR10, 0x130, URZ ;  /* 0x000001300a3c7890 */ /* 0x000fe2000fffe0ff */
[----:B------:R2:W-:Y:S01]  /*409e0*/  UTCHMMA tmem[UR23], gdesc[UR48], tmem[UR22], tmem[UR76], idesc[UR77], UPT ;  /* 0x00ff4c30170079ea */ /* 0x0005e2000b800016 */
[----:B---3--:R-:W-:Y:S01]  /*409f0*/  UIADD3 UR58, UPT, UPT, UR10, 0x40, URZ ;  /* 0x000000400a3a7890 */ /* 0x008fe2000fffe0ff */
[----:B------:R3:W-:Y:S01]  /*40a00*/  UTCHMMA tmem[UR25], gdesc[UR50], tmem[UR24], tmem[UR74], idesc[UR75], UPT ;  /* 0x00ff4a32190079ea */ /* 0x0007e2000b800018 */
[----:B------:R-:W-:-:S02]  /*40a10*/  UIADD3 UR69, UPT, UPT, UR10, 0x138, URZ ;  /* 0x000001380a457890 */ /* 0x000fc4000fffe0ff */
[----:B------:R-:W-:Y:S02]  /*40a20*/  UIADD3 UR68, UPT, UPT, UR10, 0x40, URZ ;  /* 0x000000400a447890 */ /* 0x000fe4000fffe0ff */
[----:B------:R-:W-:Y:S02]  /*40a30*/  UIADD3 UR62, UPT, UPT, UR10, 0x140, URZ ;  /* 0x000001400a3e7890 */ /* 0x000fe4000fffe0ff */
[----:B------:R-:W-:Y:S02]  /*40a40*/  UIADD3 UR72, UPT, UPT, UR10, 0x40, URZ ;  /* 0x000000400a487890 */ /* 0x000fe4000fffe0ff */
[----:B------:R-:W-:Y:S01]  /*40a50*/  UIADD3 UR71, UPT, UPT, UR10, 0x148, URZ ;  /* 0x000001480a477890 */ /* 0x000fe2000fffe0ff */
[----:B-1----:R-:W-:Y:S01]  /*40a60*/  UMOV UR46, 0x0 ;  /* 0x00000000002e7882 */ /* 0x002fe20000000000 */
[----:B------:R-:W-:Y:S01]  /*40a70*/  UMOV UR47, 0x8100910 ;  /* 0x08100910002f7882 */ /* 0x000fe20000000000 */
[----:B------:R-:W-:Y:S01]  /*40a80*/  UIADD3 UR70, UPT, UPT, UR10, 0x40, URZ ;  /* 0x000000400a467890 */ /* 0x000fe2000fffe0ff */
[----:B------:R1:W-:Y:S01]  /*40a90*/  UTCHMMA tmem[UR65], gdesc[UR52], tmem[UR64], tmem[UR46], idesc[UR47], UPT ;  /* 0x00ff2e34410079ea */ /* 0x0003e2000b800040 */
[----:B------:R-:W-:Y:S01]  /*40aa0*/  UIADD3 UR73, UPT, UPT, UR10, 0x150, URZ ;  /* 0x000001500a497890 */ /* 0x000fe2000fffe0ff */
[----:B--2---:R-:W-:Y:S01]  /*40ab0*/  UMOV UR48, 0x0 ;  /* 0x0000000000307882 */ /* 0x004fe20000000000 */
[----:B------:R-:W-:Y:S01]  /*40ac0*/  UMOV UR49, 0x8100910 ;  /* 0x0810091000317882 */ /* 0x000fe20000000000 */
[----:B---3--:R-:W-:Y:S01]  /*40ad0*/  UIADD3 UR74, UPT, UPT, UR10, 0x40, URZ ;  /* 0x000000400a4a7890 */ /* 0x008fe2000fffe0ff */
[----:B------:R2:W-:Y:S01]  /*40ae0*/  UTCHMMA tmem[UR67], gdesc[UR54], tmem[UR66], tmem[UR48], idesc[UR49], UPT ;  /* 0x00ff3036430079ea */ /* 0x0005e2000b800042 */
[----:B------:R-:W-:Y:S01]  /*40af0*/  UIADD3 UR75, UPT, UPT, UR10, 0x158, URZ ;  /* 0x000001580a4b7890 */ /* 0x000fe2000fffe0ff */
[----:B------:R-:W-:Y:S01]  /*40b00*/  UTCHMMA tmem[UR61], gdesc[UR56], tmem[UR63], tmem[UR48], idesc[UR49], UPT ;  /* 0x00ff30383d0079ea */ /* 0x000fe2000b80003f */
[----:B------:R3:W-:Y:S01]  /*40b10*/  UTCHMMA tmem[UR60], gdesc[UR26], tmem[UR59], tmem[UR14], idesc[UR15], UPT ;  /* 0x00ff0e1a3c0079ea */ /* 0x0007e2000b80003b */
[----:B-1----:R-:W-:-:S02]  /*40b20*/  UIADD3 UR53, UPT, UPT, UR10, 0x160, URZ ;  /* 0x000001600a357890 */ /* 0x002fc4000fffe0ff */
[----:B------:R-:W-:Y:S02]  /*40b30*/  UIADD3 UR52, UPT, UPT, UR10, 0x40, URZ ;  /* 0x000000400a347890 */ /* 0x000fe4000fffe0ff */
[----:B------:R-:W-:Y:S02]  /*40b40*/  UIADD3 UR65, UPT, UPT, UR10, 0x170, URZ ;  /* 0x000001700a417890 */ /* 0x000fe4000fffe0ff */
[----:B--2---:R-:W-:Y:S02]  /*40b50*/  UIADD3 UR54, UPT, UPT, UR10, 0x168, URZ ;  /* 0x000001680a367890 */ /* 0x004fe4000fffe0ff */
[----:B------:R-:W-:Y:S01]  /*40b60*/  UIADD3 UR55, UPT, UPT, UR10, 0x40, URZ ;  /* 0x000000400a377890 */ /* 0x000fe2000fffe0ff */
[----:B---3--:R-:W-:Y:S01]  /*40b70*/  R2UR.FILL UR15, R4 ;  /* 0x00000000040f72ca */ /* 0x008fe200004e0000 */
[----:B------:R-:W-:Y:S01]  /*40b80*/  UMOV UR66, 0x0 ;  /* 0x0000000000427882 */ /* 0x000fe20000000000 */
[----:B------:R-:W-:Y:S01]  /*40b90*/  UMOV UR67, 0x8100910 ;  /* 0x0810091000437882 */ /* 0x000fe20000000000 */
[----:B------:R-:W-:Y:S01]  /*40ba0*/  UIADD3 UR56, UPT, UPT, UR10, 0x40, URZ ;  /* 0x000000400a387890 */ /* 0x000fe2000fffe0ff */
[----:B------:R2:W-:Y:S01]  /*40bb0*/  UTCHMMA tmem[UR69], gdesc[UR28], tmem[UR58], tmem[UR66], idesc[UR67], UPT ;  /* 0x00ff421c450079ea */ /* 0x0005e2000b80003a */
[----:B------:R-:W-:Y:S01]  /*40bc0*/  UIADD3 UR57, UPT, UPT, UR10, 0x178, URZ ;  /* 0x000001780a397890 */ /* 0x000fe2000fffe0ff */
[----:B------:R2:W-:Y:S01]  /*40bd0*/  UTCHMMA tmem[UR62], gdesc[UR30], tmem[UR68], tmem[UR76], idesc[UR77], UPT ;  /* 0x00ff4c1e3e0079ea */ /* 0x0005e2000b800044 */
[----:B------:R-:W-:Y:S01]  /*40be0*/  UMOV UR18, 0x0 ;  /* 0x0000000000127882 */ /* 0x000fe20000000000 */
[----:B------:R-:W-:Y:S01]  /*40bf0*/  UMOV UR19, 0x8100910 ;  /* 0x0810091000137882 */ /* 0x000fe20000000000 */
[----:B------:R-:W-:Y:S01]  /*40c00*/  UMOV UR20, 0x0 ;  /* 0x0000000000147882 */ /* 0x000fe20000000000 */
[----:B------:R-:W-:Y:S01]  /*40c10*/  UMOV UR21, 0x8100910 ;  /* 0x0810091000157882 */ /* 0x000fe20000000000 */
[----:B------:R-:W-:Y:S01]  /*40c20*/  UMOV UR22, 0x0 ;  /* 0x0000000000167882 */ /* 0x000fe20000000000 */
[----:B------:R-:W-:Y:S01]  /*40c30*/  UMOV UR23, 0x8100910 ;  /* 0x0810091000177882 */ /* 0x000fe20000000000 */
[----:B------:R2:W-:Y:S01]  /*40c40*/  UTCHMMA tmem[UR71], gdesc[UR32], tmem[UR72], tmem[UR18], idesc[UR19], UPT ;  /* 0x00ff1220470079ea */ /* 0x0005e2000b800048 */
[----:B------:R2:W-:Y:S01]  /*40c50*/  UTCHMMA tmem[UR73], gdesc[UR34], tmem[UR70], tmem[UR20], idesc[UR21], UPT ;  /* 0x00ff1422490079ea */ /* 0x0005e2000b800046 */
[----:B------:R-:W-:Y:S01]  /*40c60*/  UMOV UR24, 0x0 ;  /* 0x0000000000187882 */ /* 0x000fe20000000000 */
[----:B------:R-:W-:Y:S01]  /*40c70*/  UMOV UR25, 0x8100910 ;  /* 0x0810091000197882 */ /* 0x000fe20000000000 */
[----:B------:R2:W-:Y:S01]  /*40c80*/  UTCHMMA tmem[UR75], gdesc[UR36], tmem[UR74], tmem[UR22], idesc[UR23], UPT ;  /* 0x00ff16244b0079ea */ /* 0x0005e2000b80004a */
        /* <DEDUP_REMOVED lines=10> */
.L_x_11:
[----:B-1----:R-:W3:Y:S01]  /*40d30*/  LDL.LU R7, [R1+0x958] ;  /* 0x0009580001077983 */ /* 0x002ee20000300800 */
[----:B------:R-:W1:Y:S03]  /*40d40*/  LDC R4, c[0x0][0x3a0] ;  /* 0x0000e800ff047b82 */ /* 0x000e660000000800 */
[----:B------:R-:W4:Y:S04]  /*40d50*/  LDL.LU R6, [R1+0x960] ;  /* 0x0009600001067983 */ /* 0x000f280000300800 */
[----:B------:R-:W5:Y:S01]  /*40d60*/  LDL.LU R15, [R1+0x950] ;  /* 0x00095000010f7983 */ /* 0x000f620000300800 */
[----:B------:R-:W2:Y:S03]  /*40d70*/  LDC R8, c[0x0][0x3a0] ;  /* 0x0000e800ff087b82 */ /* 0x000ea60000000800 */
[----:B------:R-:W3:Y:S04]  /*40d80*/  LDL.LU R9, [R1+0x95c] ;  /* 0x00095c0001097983 */ /* 0x000ee80000300800 */
[----:B------:R-:W5:Y:S04]  /*40d90*/  LDL.LU R14, [R1+0x948] ;  /* 0x00094800010e7983 */ /* 0x000f680000300800 */
[----:B------:R-:W5:Y:S04]  /*40da0*/  LDL.LU R10, [R1+0x954] ;  /* 0x00095400010a7983 */ /* 0x000f680000300800 */
[----:B------:R-:W5:Y:S01]  /*40db0*/  LDL.LU R17, [R1+0x940] ;  /* 0x0009400001117983 */ /* 0x000f620000300800 */
[----:B-1----:R-:W-:-:S03]  /*40dc0*/  IADD3 R4, PT, PT, R4, 0x7f, RZ ;  /* 0x0000007f04047810 */ /* 0x002fc60007ffe0ff */
[----:B------:R-:W5:Y:S01]  /*40dd0*/  LDL.LU R13, [R1+0x94c] ;  /* 0x00094c00010d7983 */ /* 0x000f620000300800 */
[----:B------:R-:W-:-:S03]  /*40de0*/  SHF.R.S32.HI R5, RZ, 0x1f, R4 ;  /* 0x0000001fff057819 */ /* 0x000fc60000011404 */
[----:B------:R-:W5:Y:S01]  /*40df0*/  LDL.LU R12, [R1+0x938] ;  /* 0x00093800010c7983 */ /* 0x000f620000300800 */
[----:B------:R-:W-:Y:S02]  /*40e00*/  LEA.HI R5, R5, R4, RZ, 0x7 ;  /* 0x0000000405057211 */ /* 0x000fe400078f38ff */
[----:B--2---:R-:W-:Y:S01]  /*40e10*/  IADD3 R8, PT, PT, R8, -0x400, RZ ;  /* 0xfffffc0008087810 */ /* 0x004fe20007ffe0ff */
[----:B------:R-:W2:Y:S01]  /*40e20*/  LDL.LU R11, [R1+0x944] ;  /* 0x00094400010b7983 */ /* 0x000ea20000300800 */
[----:B------:R-:W-:-:S03]  /*40e30*/  SHF.R.S32.HI R5, RZ, 0x7, R5 ;  /* 0x00000007ff057819 */ /* 0x000fc60000011405 */
[----:B------:R-:W-:Y:S02]  /*40e40*/  IMAD R4, R82, -0x80, R8 ;  /* 0xffffff8052047824 */ /* 0x000fe400078e0208 */
[----:B------:R-:W-:Y:S01]  /*40e50*/  VIADD R5, R5, 0xfffffff8 ;  /* 0xfffffff805057836 */ /* 0x000fe20000000000 */
[----:B------:R-:W-:Y:S02]  /*40e60*/  BAR.SYNC.DEFER_BLOCKING 0x0 ;  /* 0x0000000000007b1d */ /* 0x000fe40000010000 */
[----:B------:R-:W-:Y:S02]  /*40e70*/  ISETP.GT.AND P4, PT, R4, RZ, PT ;  /* 0x000000ff0400720c */ /* 0x000fe40003f84270 */
[----:B------:R-:W-:Y:S02]  /*40e80*/  ISETP.GE.AND P2, PT, R82, R5, PT ;  /* 0x000000055200720c */ /* 0x000fe40003f46270 */
[----:B------:R-:W-:-:S04]  /*40e90*/  SEL R5, RZ, 0x4, !P4 ;  /* 0x00000004ff057807 */ /* 0x000fc80006000000 */
[----:B------:R-:W-:-:S04]  /*40ea0*/  SEL R5, R5, RZ, !P2 ;  /* 0x000000ff05057207 */ /* 0x000fc80005000000 */
[----:B------:R-:W-:Y:S02]  /*40eb0*/  ISETP.NE.U32.AND P5, PT, R5, RZ, PT ;  /* 0x000000ff0500720c */ /* 0x000fe40003fa5070 */
[----:B------:R-:W-:Y:S02]  /*40ec0*/  LEA R5, R83, UR15, 0x2 ;  /* 0x0000000f53057c11 */ /* 0x000fe4000f8e10ff */
[-C--:B----4-:R-:W-:Y:S02]  /*40ed0*/  IADD3 R6, P4, PT, R6, R2.reuse, RZ ;  /* 0x0000000206067210 */ /* 0x090fe40007f9e0ff */
[----:B---3--:R-:W-:-:S03]  /*40ee0*/  IADD3 R9, P6, PT, R9, R2, RZ ;  /* 0x0000000209097210 */ /* 0x008fc60007fde0ff */
[--C-:B------:R-:W-:Y:S01]  /*40ef0*/  IMAD.X R7, R7, 0x1, R0.reuse, P4 ;  /* 0x0000000107077824 */ /* 0x100fe200020e0600 */
[----:B-----5:R-:W-:Y:S01]  /*40f00*/  IADD3.X R15, PT, PT, R15, R0, RZ, P6, !PT ;  /* 0x000000000f0f7210 */ /* 0x020fe200037fe4ff */
[----:B------:R1:W-:Y:S01]  /*40f10*/  STL [R1+0x960], R6 ;  /* 0x0009600601007387 */ /* 0x0003e20000100800 */
[----:B------:R-:W-:Y:S02]  /*40f20*/  IADD3 R10, P6, PT, R10, R2, RZ ;  /* 0x000000020a0a7210 */ /* 0x000fe40007fde0ff */
[----:B------:R-:W-:Y:S01]  /*40f30*/  ISETP.GT.AND P4, PT, R4, 0x1, PT ;  /* 0x000000010400780c */ /* 0x000fe20003f84270 */
[----:B------:R3:W-:Y:S02]  /*40f40*/  STL [R1+0x958], R7 ;  /* 0x0009580701007387 */ /* 0x0007e40000100800 */
[----:B------:R-:W-:Y:S02]  /*40f50*/  IMAD.X R14, R14, 0x1, R0, P6 ;  /* 0x000000010e0e7824 */ /* 0x000fe400030e0600 */
[----:B------:R-:W-:Y:S01]  /*40f60*/  @!PT LDS RZ, [RZ] ;  /* 0x00000000fffff984 */ /* 0x000fe20000000800 */
[----:B------:R-:W-:Y:S01]  /*40f70*/  @!PT LDS RZ, [RZ] ;  /* 0x00000000fffff984 */ /* 0x000fe20000000800 */
[----:B------:R-:W-:Y:S01]  /*40f80*/  @!PT LDS RZ, [RZ] ;  /* 0x00000000fffff984 */ /* 0x000fe20000000800 */
[----:B------:R1:W-:Y:S04]  /*40f90*/  LDGSTS.E [R5], desc[UR16][R6.64], P5 ;  /* 0x0000000006057fae */ /* 0x0003e8000a9a1010 */
[----:B------:R-:W-:Y:S04]  /*40fa0*/  STL [R1+0x95c], R9 ;  /* 0x00095c0901007387 */ /* 0x000fe80000100800 */
[----:B------:R4:W-:Y:S01]  /*40fb0*/  STL [R1+0x950], R15 ;  /* 0x0009500f01007387 */ /* 0x0009e20000100800 */
[----:B-1----:R-:W-:-:S03]  /*40fc0*/  SEL R6, RZ, 0x4, !P4 ;  /* 0x00000004ff067807 */ /* 0x002fc60006000000 */
[----:B------:R-:W5:Y:S04]  /*40fd0*/  LDL.LU R20, [R1+0x930] ;  /* 0x0009300001147983 */ /* 0x000f680000300800 */
[----:B------:R1:W-:Y:S01]  /*40fe0*/  STL [R1+0x954], R10 ;  /* 0x0009540a01007387 */ /* 0x0003e20000100800 */
[----:B------:R-:W-:-:S03]  /*40ff0*/  SEL R6, R6, RZ, !P2 ;  /* 0x000000ff06067207 */ /* 0x000fc60005000000 */
[----:B------:R1:W-:Y:S04]  /*41000*/  STL [R1+0x948], R14 ;  /* 0x0009480e01007387 */ /* 0x0003e80000100800 */
[----:B------:R-:W5:Y:S01]  /*41010*/  LDL.LU R16, [R1+0x93c] ;  /* 0x00093c0001107983 */ /* 0x000f620000300800 */
[----:B------:R-:W-:Y:S01]  /*41020*/  ISETP.NE.U32.AND P4, PT, R6, RZ, PT ;  /* 0x000000ff0600720c */ /* 0x000fe20003f85070 */
[----:B---3--:R-:W-:Y:S01]  /*41030*/  IMAD.MOV.U32 R7, RZ, RZ, R15 ;  /* 0x000000ffff077224 */ /* 0x008fe200078e000f */
[----:B------:R-:W-:Y:S01]  /*41040*/  MOV R6, R9 ;  /* 0x0000000900067202 */ /* 0x000fe20000000f00 */
[----:B----4-:R-:W3:Y:S04]  /*41050*/  LDL.LU R15, [R1+0x928] ;  /* 0x00092800010f7983 */ /* 0x010ee80000300800 */
[----:B------:R-:W4:Y:S04]  /*41060*/  LDL.LU R9, [R1+0x934] ;  /* 0x0009340001097983 */ /* 0x000f280000300800 */
[----:B------:R1:W-:Y:S04]  /*41070*/  LDGSTS.E [R5+0x200], desc[UR16][R6.64], P5 ;  /* 0x0020000006057fae */ /* 0x0003e8000a9a1010 */
[----:B------:R-:W3:Y:S01]  /*41080*/  LDL.LU R19, [R1+0x920] ;  /* 0x0009200001137983 */ /* 0x000ee20000300800 */
[----:B-1----:R-:W-:-:S03]  /*41090*/  MOV R6, R10 ;  /* 0x0000000a00067202 */ /* 0x002fc60000000f00 */
[----:B------:R-:W3:Y:S01]  /*410a0*/  LDL.LU R10, [R1+0x92c] ;  /* 0x00092c00010a7983 */ /* 0x000ee20000300800 */
[----:B------:R-:W-:Y:S01]  /*410b0*/  IMAD.MOV.U32 R7, RZ, RZ, R14 ;  /* 0x000000ffff077224 */ /* 0x000fe200078e000e */
[----:B------:R-:W-:Y:S02]  /*410c0*/  ISETP.GT.AND P5, PT, R4, 0x2, PT ;  /* 0x000000020400780c */ /* 0x000fe40003fa4270 */
[----:B------:R-:W-:Y:S01]  /*410d0*/  IADD3 R13, P6, PT, R13, R2, RZ ;  /* 0x000000020d0d7210 */ /* 0x000fe20007fde0ff */
[----:B------:R-:W3:Y:S04]  /*410e0*/  LDL.LU R14, [R1+0x924] ;  /* 0x00092400010e7983 */ /* 0x000ee80000300800 */
[----:B------:R1:W-:Y:S01]  /*410f0*/  LDGSTS.E [R5+0x400], desc[UR16][R6.64], P4 ;  /* 0x0040000006057fae */ /* 0x0003e2000a1a1010 */
[----:B------:R-:W-:-:S02]  /*41100*/  IADD3.X R17, PT, PT, R17, R0, RZ, P6, !PT ;  /* 0x0000000011117210 */ /* 0x000fc400037fe4ff */
[----:B--2---:R-:W-:Y:S02]  /*41110*/  IADD3 R11, P6, PT, R11, R2, RZ ;  /* 0x000000020b0b7210 */ /* 0x004fe40007fde0ff */
[----:B-1----:R-:W-:-:S04]  /*41120*/  SEL R6, RZ, 0x4, !P5 ;  /* 0x00000004ff067807 */ /* 0x002fc80006800000 */
[----:B------:R-:W-:Y:S01]  /*41130*/  SEL R6, R6, RZ, !P2 ;  /* 0x000000ff06067207 */ /* 0x000fe20005000000 */
[----:B------:R-:W-:Y:S01]  /*41140*/  IMAD.X R12, R12, 0x1, R0, P6 ;  /* 0x000000010c0c7824 */ /* 0x000fe200030e0600 */
[----:B------:R1:W-:Y:S01]  /*41150*/  STL [R1+0x94c], R13 ;  /* 0x00094c0d01007387 */ /* 0x0003e20000100800 */
[----:B------:R-:W-:Y:S01]  /*41160*/  IMAD.MOV.U32 R7, RZ, RZ, R17 ;  /* 0x000000ffff077224 */ /* 0x000fe200078e0011 */
[----:B------:R-:W-:Y:S02]  /*41170*/  ISETP.NE.U32.AND P5, PT, R6, RZ, PT ;  /* 0x000000ff0600720c */ /* 0x000fe40003fa5070 */
[----:B------:R-:W-:Y:S01]  /*41180*/  MOV R6, R13 ;  /* 0x0000000d00067202 */ /* 0x000fe20000000f00 */
[----:B------:R-:W-:Y:S04]  /*41190*/  STL [R1+0x940], R17 ;  /* 0x0009401101007387 */ /* 0x000fe80000100800 */
[----:B------:R-:W2:Y:S04]  /*411a0*/  LDL.LU R18, [R1+0x918] ;  /* 0x0009180001127983 */ /* 0x000ea80000300800 */
[----:B------:R1:W-:Y:S04]  /*411b0*/  STL [R1+0x944], R11 ;  /* 0x0009440b01007387 */ /* 0x0003e80000100800 */
[----:B------:R1:W-:Y:S04]  /*411c0*/  STL [R1+0x938], R12 ;  /* 0x0009380c01007387 */ /* 0x0003e80000100800 */
[----:B------:R1:W-:Y:S04]  /*411d0*/  LDGSTS.E [R5+0x600], desc[UR16][R6.64], P4 ;  /* 0x0060000006057fae */ /* 0x0003e8000a1a1010 */
[----:B-1----:R-:W2:Y:S01]  /*411e0*/  LDL.LU R13, [R1+0x910] ;  /* 0x00091000010d7983 */ /* 0x002ea20000300800 */
[----:B------:R-:W-:-:S02]  /*411f0*/  ISETP.GT.AND P4, PT, R4, 0x3, PT ;  /* 0x000000030400780c */ /* 0x000fc40003f84270 */
[----:B------:R-:W-:Y:S02]  /*41200*/  MOV R6, R11 ;  /* 0x0000000b00067202 */ /* 0x000fe40000000f00 */
[----:B------:R-:W2:Y:S01]  /*41210*/  LDL.LU R11, [R1+0x91c] ;  /* 0x00091c00010b7983 */ /* 0x000ea20000300800 */
[----:B------:R-:W-:-:S03]  /*41220*/  IMAD.MOV.U32 R7, RZ, RZ, R12 ;  /* 0x000000ffff077224 */ /* 0x000fc600078e000c */
[----:B------:R-:W2:Y:S04]  /*41230*/  LDL.LU R17, [R1+0x908] ;  /* 0x0009080001117983 */ /* 0x000ea80000300800 */
[----:B------:R-:W2:Y:S04]  /*41240*/  LDL.LU R12, [R1+0x914] ;  /* 0x00091400010c7983 */ /* 0x000ea80000300800 */
[----:B------:R1:W-:Y:S02]  /*41250*/  LDGSTS.E [R5+0x800], desc[UR16][R6.64], P5 ;  /* 0x0080000006057fae */ /* 0x0003e4000a9a1010 */
[----:B-1----:R-:W-:-:S04]  /*41260*/  SEL R6, RZ, 0x4, !P4 ;  /* 0x00000004ff067807 */ /* 0x002fc80006000000 */
[----:B------:R-:W-:-:S04]  /*41270*/  SEL R6, R6, RZ, !P2 ;  /* 0x000000ff06067207 */ /* 0x000fc80005000000 */
[----:B------:R-:W-:Y:S02]  /*41280*/  ISETP.NE.U32.AND P4, PT, R6, RZ, PT ;  /* 0x000000ff0600720c */ /* 0x000fe40003f85070 */
[----:B-----5:R-:W-:-:S04]  /*41290*/  IADD3 R16, P6, PT, R16, R2, RZ ;  /* 0x0000000210107210 */ /* 0x020fc80007fde0ff */
[----:B------:R-:W-:Y:S02]  /*412a0*/  IADD3.X R20, PT, PT, R20, R0, RZ, P6, !PT ;  /* 0x0000000014147210 */ /* 0x000fe400037fe4ff */
[----:B----4-:R-:W-:-:S03]  /*412b0*/  IADD3 R9, P6, PT, R9, R2, RZ ;  /* 0x0000000209097210 */ /* 0x010fc60007fde0ff */
[----:B------:R-:W-:Y:S01]  /*412c0*/  IMAD.MOV.U32 R7, RZ, RZ, R20 ;  /* 0x000000ffff077224 */ /* 0x000fe200078e0014 */
[----:B------:R-:W-:Y:S01]  /*412d0*/  MOV R6, R16 ;  /* 0x0000001000067202 */ /* 0x000fe20000000f00 */
[----:B---3--:R-:W-:-:S04]  /*412e0*/  IMAD.X R15, R15, 0x1, R0, P6 ;  /* 0x000000010f0f7824 */ /* 0x008fc800030e0600 */
[----:B------:R1:W-:Y:S01]  /*412f0*/  LDGSTS.E [R5+0xa00], desc[UR16][R6.64], P5 ;  /* 0x00a0000006057fae */ /* 0x0003e2000a9a1010 */
[----:B------:R-:W-:-:S03]  /*41300*/  ISETP.GT.AND P5, PT, R4, 0x4, PT ;  /* 0x000000040400780c */ /* 0x000fc60003fa4270 */
[----:B------:R3:W-:Y:S04]  /*41310*/  STL [R1+0x93c], R16 ;  /* 0x00093c1001007387 */ /* 0x0007e80000100800 */
[----:B------:R-:W-:Y:S01]  /*41320*/  STL [R1+0x930], R20 ;  /* 0x0009301401007387 */ /* 0x000fe20000100800 */
[----:B-1----:R-:W-:Y:S01]  /*41330*/  MOV R6, R9 ;  /* 0x0000000900067202 */ /* 0x002fe20000000f00 */
[----:B------:R-:W-:Y:S02]  /*41340*/  IMAD.MOV.U32 R7, RZ, RZ, R15 ;  /* 0x000000ffff077224 */ /* 0x000fe400078e000f */
[----:B------:R-:W-:Y:S01]  /*41350*/  STL [R1+0x934], R9 ;  /* 0x0009340901007387 */ /* 0x000fe20000100800 */
[----:B------:R-:W-:-:S03]  /*41360*/  IADD3 R10, P6, PT, R10, R2, RZ ;  /* 0x000000020a0a7210 */ /* 0x000fc60007fde0ff */
[----:B------:R1:W-:Y:S04]  /*41370*/  STL [R1+0x928], R15 ;  /* 0x0009280f01007387 */ /* 0x0003e80000100800 */
[----:B---3--:R-:W3:Y:S04]  /*41380*/  LDL.LU R16, [R1+0x900] ;  /* 0x0009000001107983 */ /* 0x008ee80000300800 */
[----:B------:R4:W-:Y:S04]  /*41390*/  LDGSTS.E [R5+0xc00], desc[UR16][R6.64], P4 ;  /* 0x00c0000006057fae */ /* 0x0009e8000a1a1010 */
[----:B-1----:R-:W5:Y:S01]  /*413a0*/  LDL.LU R15, [R1+0x90c] ;  /* 0x00090c00010f7983 */ /* 0x002f620000300800 */
[----:B------:R-:W-:-:S03]  /*413b0*/  IADD3.X R19, PT, PT, R19, R0, RZ, P6, !PT ;  /* 0x0000000013137210 */ /* 0x000fc600037fe4ff */
[----:B------:R-:W3:Y:S01]  /*413c0*/  LDL.LU R9, [R1+0x904] ;  /* 0x0009040001097983 */ /* 0x000ee20000300800 */
[----:B----4-:R-:W-:-:S04]  /*413d0*/  SEL R6, RZ, 0x4, !P5 ;  /* 0x00000004ff067807 */ /* 0x010fc80006800000 */
[----:B------:R-:W-:Y:S01]  /*413e0*/  SEL R6, R6, RZ, !P2 ;  /* 0x000000ff06067207 */ /* 0x000fe20005000000 */
[----:B------:R1:W-:Y:S03]  /*413f0*/  STL [R1+0x92c], R10 ;  /* 0x00092c0a01007387 */ /* 0x0003e60000100800 */
[----:B------:R-:W-:Y:S01]  /*41400*/  ISETP.NE.U32.AND P5, PT, R6, RZ, PT ;  /* 0x000000ff0600720c */ /* 0x000fe20003fa5070 */
[----:B------:R-:W-:Y:S01]  /*41410*/  STL [R1+0x920], R19 ;  /* 0x0009201301007387 */ /* 0x000fe20000100800 */
[----:B------:R-:W-:-:S03]  /*41420*/  MOV R6, R10 ;  /* 0x0000000a00067202 */ /* 0x000fc60000000f00 */
[----:B-1----:R-:W4:Y:S01]  /*41430*/  LDL.LU R10, [R1+0x8f8] ;  /* 0x0008f800010a7983 */ /* 0x002f220000300800 */
[----:B------:R-:W-:Y:S01]  /*41440*/  IADD3 R14, P6, PT, R14, R2, RZ ;  /* 0x000000020e0e7210 */ /* 0x000fe20007fde0ff */
[----:B------:R-:W-:-:S04]  /*41450*/  IMAD.MOV.U32 R7, RZ, RZ, R19 ;  /* 0x000000ffff077224 */ /* 0x000fc800078e0013 */
[----:B--2---:R-:W-:Y:S01]  /*41460*/  IMAD.X R18, R18, 0x1, R0, P6 ;  /* 0x0000000112127824 */ /* 0x004fe200030e0600 */
[----:B------:R1:W-:Y:S01]  /*41470*/  LDGSTS.E [R5+0xe00], desc[UR16][R6.64], P4 ;  /* 0x00e0000006057fae */ /* 0x0003e2000a1a1010 */
[----:B------:R-:W-:-:S03]  /*41480*/  ISETP.GT.AND P4, PT, R4, 0x5, PT ;  /* 0x000000050400780c */ /* 0x000fc60003f84270 */
[----:B------:R2:W-:Y:S01]  /*41490*/  STL [R1+0x924], R14 ;  /* 0x0009240e01007387 */ /* 0x0005e20000100800 */
[----:B------:R-:W-:Y:S01]  /*414a0*/  IADD3 R11, P6, PT, R11, R2, RZ ;  /* 0x000000020b0b7210 */ /* 0x000fe20007fde0ff */
[----:B-1----:R-:W-:Y:S01]  /*414b0*/  IMAD.MOV.U32 R7, RZ, RZ, R18 ;  /* 0x000000ffff077224 */ /* 0x002fe200078e0012 */
[----:B------:R-:W-:Y:S02]  /*414c0*/  MOV R6, R14 ;  /* 0x0000000e00067202 */ /* 0x000fe40000000f00 */
[----:B------:R-:W-:Y:S01]  /*414d0*/  IADD3.X R13, PT, PT, R13, R0, RZ, P6, !PT ;  /* 0x000000000d0d7210 */ /* 0x000fe200037fe4ff */
[----:B------:R-:W-:Y:S01]  /*414e0*/  STL [R1+0x918], R18 ;  /* 0x0009181201007387 */ /* 0x000fe20000100800 */
[----:B------:R-:W-:-:S03]  /*414f0*/  IADD3 R12, P6, PT, R12, R2, RZ ;  /* 0x000000020c0c7210 */ /* 0x000fc60007fde0ff */
[----:B------:R1:W-:Y:S02]  /*41500*/  LDGSTS.E [R5+0x1000], desc[UR16][R6.64], P5 ;  /* 0x0100000006057fae */ /* 0x0003e4000a9a1010 */
[----:B------:R-:W-:Y:S02]  /*41510*/  IMAD.X R17, R17, 0x1, R0, P6 ;  /* 0x0000000111117824 */ /* 0x000fe400030e0600 */
[----:B------:R-:W-:Y:S04]  /*41520*/  STL [R1+0x91c], R11 ;  /* 0x00091c0b01007387 */ /* 0x000fe80000100800 */
[----:B------:R2:W-:Y:S01]  /*41530*/  STL [R1+0x910], R13 ;  /* 0x0009100d01007387 */ /* 0x0005e20000100800 */
[----:B-1----:R-:W-:-:S03]  /*41540*/  SEL R6, RZ, 0x4, !P4 ;  /* 0x00000004ff067807 */ /* 0x002fc60006000000 */
[----:B------:R-:W4:Y:S01]  /*41550*/  LDL.LU R20, [R1+0x8f0] ;  /* 0x0008f00001147983 */ /* 0x000f220000300800 */
[----:B------:R-:W-:-:S03]  /*41560*/  SEL R6, R6, RZ, !P2 ;  /* 0x000000ff06067207 */ /* 0x000fc60005000000 */
[----:B------:R1:W-:Y:S04]  /*41570*/  STL [R1+0x914], R12 ;  /* 0x0009140c01007387 */ /* 0x0003e80000100800 */
[----:B------:R1:W-:Y:S01]  /*41580*/  STL [R1+0x908], R17 ;  /* 0x0009081101007387 */ /* 0x0003e20000100800 */
[----:B------:R-:W-:-:S03]  /*41590*/  ISETP.NE.U32.AND P4, PT, R6, RZ, PT ;  /* 0x000000ff0600720c */ /* 0x000fc60003f85070 */
[----:B--2---:R-:W2:Y:S01]  /*415a0*/  LDL.LU R14, [R1+0x8fc] ;  /* 0x0008fc00010e7983 */ /* 0x004ea20000300800 */
[----:B------:R-:W-:Y:S01]  /*415b0*/  MOV R6, R11 ;  /* 0x0000000b00067202 */ /* 0x000fe20000000f00 */
[----:B------:R-:W-:Y:S02]  /*415c0*/  IMAD.MOV.U32 R7, RZ, RZ, R13 ;  /* 0x000000ffff077224 */ /* 0x000fe400078e000d */
[----:B------:R-:W2:Y:S04]  /*415d0*/  LDL.LU R13, [R1+0x8e8] ;  /* 0x0008e800010d7983 */ /* 0x000ea80000300800 */
[----:B------:R-:W2:Y:S04]  /*415e0*/  LDL.LU R11, [R1+0x8f4] ;  /* 0x0008f400010b7983 */ /* 0x000ea80000300800 */
[----:B------:R1:W-:Y:S01]  /*415f0*/  LDGSTS.E [R5+0x1200], desc[UR16][R6.64], P5 ;  /* 0x0120000006057fae */ /* 0x0003e2000a9a1010 */
[----:B------:R-:W-:-:S03]  /*41600*/  ISETP.GT.AND P5, PT, R4, 0x6, PT ;  /* 0x000000060400780c */ /* 0x000fc60003fa4270 */
[----:B------:R-:W2:Y:S01]  /*41610*/  LDL.LU R19, [R1+0x8e0] ;  /* 0x0008e00001137983 */ /* 0x000ea20000300800 */
[----:B-1----:R-:W-:Y:S01]  /*41620*/  MOV R6, R12 ;  /* 0x0000000c00067202 */ /* 0x002fe20000000f00 */
[----:B------:R-:W-:Y:S02]  /*41630*/  IMAD.MOV.U32 R7, RZ, RZ, R17 ;  /* 0x000000ffff077224 */ /* 0x000fe400078e0011 */
[----:B------:R-:W2:Y:S04]  /*41640*/  LDL.LU R12, [R1+0x8ec] ;  /* 0x0008ec00010c7983 */ /* 0x000ea80000300800 */
[----:B------:R1:W-:Y:S04]  /*41650*/  LDGSTS.E [R5+0x1400], desc[UR16][R6.64], P4 ;  /* 0x0140000006057fae */ /* 0x0003e8000a1a1010 */
[----:B------:R-:W2:Y:S01]  /*41660*/  LDL.LU R17, [R1+0x8e4] ;  /* 0x0008e40001117983 */ /* 0x000ea20000300800 */
[----:B-1----:R-:W-:-:S04]  /*41670*/  SEL R6, RZ, 0x4, !P5 ;  /* 0x00000004ff067807 */ /* 0x002fc80006800000 */
[----:B------:R-:W-:-:S04]  /*41680*/  SEL R6, R6, RZ, !P2 ;  /* 0x000000ff06067207 */ /* 0x000fc80005000000 */
[----:B------:R-:W-:Y:S02]  /*41690*/  ISETP.NE.U32.AND P5, PT, R6, RZ, PT ;  /* 0x000000ff0600720c */ /* 0x000fe40003fa5070 */
[----:B-----5:R-:W-:-:S04]  /*416a0*/  IADD3 R15, P6, PT, R15, R2, RZ ;  /* 0x000000020f0f7210 */ /* 0x020fc80007fde0ff */
[----:B---3--:R-:W-:Y:S02]  /*416b0*/  IADD3.X R16, PT, PT, R16, R0, RZ, P6, !PT ;  /* 0x0000000010107210 */ /* 0x008fe400037fe4ff */
[----:B------:R-:W-:Y:S01]  /*416c0*/  IADD3 R9, P6, PT, R9, R2, RZ ;  /* 0x0000000209097210 */ /* 0x000fe20007fde0ff */
[----:B------:R-:W-:Y:S01]  /*416d0*/  STL [R1+0x90c], R15 ;  /* 0x00090c0f01007387 */ /* 0x000fe20000100800 */
[----:B------:R-:W-:Y:S01]  /*416e0*/  MOV R6, R15 ;  /* 0x0000000f00067202 */ /* 0x000fe20000000f00 */
[----:B------:R-:W-:Y:S02]  /*416f0*/  IMAD.MOV.U32 R7, RZ, RZ, R16 ;  /* 0x000000ffff077224 */ /* 0x000fe400078e0010 */
[----:B------:R1:W-:Y:S04]  /*41700*/  STL [R1+0x900], R16 ;  /* 0x0009001001007387 */ /* 0x0003e80000100800 */
[----:B------:R-:W3:Y:S04]  /*41710*/  LDL.LU R18, [R1+0x8d8] ;  /* 0x0008d80001127983 */ /* 0x000ee80000300800 */
[----:B------:R5:W-:Y:S01]  /*41720*/  STL [R1+0x904], R9 ;  /* 0x0009040901007387 */ /* 0x000be20000100800 */
[----:B----4-:R-:W-:-:S03]  /*41730*/  IMAD.X R10, R10, 0x1, R0, P6 ;  /* 0x000000010a0a7824 */ /* 0x010fc600030e0600 */
[----:B------:R4:W-:Y:S04]  /*41740*/  LDGSTS.E [R5+0x1600], desc[UR16][R6.64], P4 ;  /* 0x0160000006057fae */ /* 0x0009e8000a1a1010 */
[----:B------:R4:W-:Y:S04]  /*41750*/  STL [R1+0x8f8], R10 ;  /* 0x0008f80a01007387 */ /* 0x0009e80000100800 */
[----:B-1----:R-:W3:Y:S01]  /*41760*/  LDL.LU R16, [R1+0x8d0] ;  /* 0x0008d00001107983 */ /* 0x002ee20000300800 */
[----:B----4-:R-:W-:-:S03]  /*41770*/  MOV R6, R9 ;  /* 0x0000000900067202 */ /* 0x010fc60000000f00 */
[----:B-----5:R-:W4:Y:S01]  /*41780*/  LDL.LU R9, [R1+0x8dc] ;  /* 0x0008dc0001097983 */ /* 0x020f220000300800 */
[----:B------:R-:W-:-:S03]  /*41790*/  IMAD.MOV.U32 R7, RZ, RZ, R10 ;  /* 0x000000ffff077224 */ /* 0x000fc600078e000a */
[----:B------:R-:W5:Y:S04]  /*417a0*/  LDL.LU R15, [R1+0x8c8] ;  /* 0x0008c800010f7983 */ /* 0x000f680000300800 */
[----:B------:R-:W5:Y:S01]  /*417b0*/  LDL.LU R10, [R1+0x8d4] ;  /* 0x0008d400010a7983 */ /* 0x000f620000300800 */
[----:B------:R-:W-:-:S03]  /*417c0*/  ISETP.GT.AND P4, PT, R4, 0x7, PT ;  /* 0x000000070400780c */ /* 0x000fc60003f84270 */
[----:B------:R1:W-:Y:S02]  /*417d0*/  LDGSTS.E [R5+0x1800], desc[UR16][R6.64], P5 ;  /* 0x0180000006057fae */ /* 0x0003e4000a9a1010 */
[----:B-1----:R-:W-:-:S04]  /*417e0*/  SEL R6, RZ, 0x4, !P4 ;  /* 0x00000004ff067807 */ /* 0x002fc80006000000 */
[----:B------:R-:W-:-:S04]  /*417f0*/  SEL R6, R6, RZ, !P2 ;  /* 0x000000ff06067207 */ /* 0x000fc80005000000 */
[----:B------:R-:W-:Y:S02]  /*41800*/  ISETP.NE.U32.AND P4, PT, R6, RZ, PT ;  /* 0x000000ff0600720c */ /* 0x000fe40003f85070 */
[----:B--2---:R-:W-:-:S04]  /*41810*/  IADD3 R14, P6, PT, R14, R2, RZ ;  /* 0x000000020e0e7210 */ /* 0x004fc80007fde0ff */
[----:B------:R-:W-:Y:S02]  /*41820*/  IADD3.X R20, PT, PT, R20, R0, RZ, P6, !PT ;  /* 0x0000000014147210 */ /* 0x000fe400037fe4ff */
[----:B------:R-:W-:-:S03]  /*41830*/  IADD3 R11, P6, PT, R11, R2, RZ ;  /* 0x000000020b0b7210 */ /* 0x000fc60007fde0ff */
[----:B------:R-:W-:Y:S01]  /*41840*/  IMAD.MOV.U32 R7, RZ, RZ, R20 ;  /* 0x000000ffff077224 */ /* 0x000fe200078e0014 */
[----:B------:R-:W-:Y:S01]  /*41850*/  MOV R6, R14 ;  /* 0x0000000e00067202 */ /* 0x000fe20000000f00 */
[----:B------:R-:W-:-:S04]  /*41860*/  IMAD.X R13, R13, 0x1, R0, P6 ;  /* 0x000000010d0d7824 */ /* 0x000fc800030e0600 */
        /* <DEDUP_REMOVED lines=9> */
[----:B--2---:R-:W2:Y:S04]  /*41900*/  LDL.LU R14, [R1+0x8c0] ;  /* 0x0008c000010e7983 */ /* 0x004ea80000300800 */
[----:B------:R1:W-:Y:S04]  /*41910*/  LDGSTS.E [R5+0x1c00], desc[UR16][R6.64], P4 ;  /* 0x01c0000006057fae */ /* 0x0003e8000a1a1010 */
[----:B-1----:R-:W2:Y:S01]  /*41920*/  LDL.LU R13, [R1+0x8cc] ;  /* 0x0008cc00010d7983 */ /* 0x002ea20000300800 */
[----:B------:R-:W-:-:S02]  /*41930*/  IADD3.X R19, PT, PT, R19, R0, RZ, P6, !PT ;  /* 0x0000000013137210 */ /* 0x000fc400037fe4ff */
[----:B------:R-:W-:Y:S01]  /*41940*/  IADD3 R17, P6, PT, R17, R2, RZ ;  /* 0x0000000211117210 */ /* 0x000fe20007fde0ff */
[----:B------:R-:W2:Y:S01]  /*41950*/  LDL.LU R11, [R1+0x8c4] ;  /* 0x0008c400010b7983 */ /* 0x000ea20000300800 */
[----:B------:R-:W-:-:S04]  /*41960*/  SEL R6, RZ, 0x4, !P5 ;  /* 0x00000004ff067807 */ /* 0x000fc80006800000 */
[----:B------:R-:W-:Y:S01]  /*41970*/  SEL R6, R6, RZ, !P2 ;  /* 0x000000ff06067207 */ /* 0x000fe20005000000 */
[----:B------:R1:W-:Y:S03]  /*41980*/  STL [R1+0x8ec], R12 ;  /* 0x0008ec0c01007387 */ /* 0x0003e60000100800 */
[----:B------:R-:W-:Y:S01]  /*41990*/  ISETP.NE.U32.AND P5, PT, R6, RZ, PT ;  /* 0x000000ff0600720c */ /* 0x000fe20003fa5070 */
[----:B------:R-:W-:Y:S01]  /*419a0*/  STL [R1+0x8e0], R19 ;  /* 0x0008e01301007387 */ /* 0x000fe20000100800 */
[----:B------:R-:W-:Y:S01]  /*419b0*/  MOV R6, R12 ;  /* 0x0000000c00067202 */ /* 0x000fe20000000f00 */
[----:B------:R-:W-:Y:S02]  /*419c0*/  IMAD.MOV.U32 R7, RZ, RZ, R19 ;  /* 0x000000ffff077224 */ /* 0x000fe400078e0013 */
[----:B-1----:R-:W2:Y:S04]  /*419d0*/  LDL.LU R12, [R1+0x8b8] ;  /* 0x0008b800010c7983 */ /* 0x002ea80000300800 */
[----:B------:R1:W-:Y:S01]  /*419e0*/  LDGSTS.E [R5+0x1e00], desc[UR16][R6.64], P4 ;  /* 0x01e0000006057fae */ /* 0x0003e2000a1a1010 */
[----:B------:R-:W-:-:S03]  /*419f0*/  ISETP.GT.AND P4, PT, R4, 0x9, PT ;  /* 0x000000090400780c */ /* 0x000fc60003f84270 */
[----:B------:R3:W-:Y:S01]  /*41a00*/  STL [R1+0x8e4], R17 ;  /* 0x0008e41101007387 */ /* 0x0007e20000100800 */
[----:B-1----:R-:W-:Y:S01]  /*41a10*/  MOV R6, R17 ;  /* 0x0000001100067202 */ /* 0x002fe20000000f00 */
[----:B---3--:R-:W-:-:S04]  /*41a20*/  IMAD.X R18, R18, 0x1, R0, P6 ;  /* 0x0000000112127824 */ /* 0x008fc800030e0600 */
[----:B------:R-:W-:Y:S01]  /*41a30*/  IMAD.MOV.U32 R7, RZ, RZ, R18 ;  /* 0x000000ffff077224 */ /* 0x000fe200078e0012 */
[----:B------:R-:W-:Y:S04]  /*41a40*/  STL [R1+0x8d8], R18 ;  /* 0x0008d81201007387 */ /* 0x000fe80000100800 */
[----:B------:R1:W-:Y:S01]  /*41a50*/  LDGSTS.E [R5+0x2000], desc[UR16][R6.64], P5 ;  /* 0x0200000006057fae */ /* 0x0003e2000a9a1010 */
[----:B----4-:R-:W-:-:S04]  /*41a60*/  IADD3 R9, P6, PT, R9, R2, RZ ;  /* 0x0000000209097210 */ /* 0x010fc80007fde0ff */
[----:B------:R-:W-:Y:S02]  /*41a70*/  IADD3.X R16, PT, PT, R16, R0, RZ, P6, !PT ;  /* 0x0000000010107210 */ /* 0x000fe400037fe4ff */
[----:B-----5:R-:W-:Y:S01]  /*41a80*/  IADD3 R10, P6, PT, R10, R2, RZ ;  /* 0x000000020a0a7210 */ /* 0x020fe20007fde0ff */
[----:B------:R-:W-:Y:S01]  /*41a90*/  STL [R1+0x8dc], R9 ;  /* 0x0008dc0901007387 */ /* 0x000fe20000100800 */
[----:B-1----:R-:W-:-:S03]  /*41aa0*/  SEL R6, RZ, 0x4, !P4 ;  /* 0x00000004ff067807 */ /* 0x002fc60006000000 */
[----:B------:R-:W-:Y:S01]  /*41ab0*/  IMAD.X R15, R15, 0x1, R0, P6 ;  /* 0x000000010f0f7824 */ /* 0x000fe200030e0600 */
[----:B------:R1:W-:Y:S01]  /*41ac0*/  STL [R1+0x8d0], R16 ;  /* 0x0008d01001007387 */ /* 0x0003e20000100800 */
[----:B------:R-:W-:-:S03]  /*41ad0*/  SEL R6, R6, RZ, !P2 ;  /* 0x000000ff06067207 */ /* 0x000fc60005000000 */
[----:B------:R-:W3:Y:S04]  /*41ae0*/  LDL.LU R20, [R1+0x8b0] ;  /* 0x0008b00001147983 */ /* 0x000ee80000300800 */
[----:B------:R4:W-:Y:S04]  /*41af0*/  STL [R1+0x8d4], R10 ;  /* 0x0008d40a01007387 */ /* 0x0009e80000100800 */
[----:B------:R5:W-:Y:S04]  /*41b00*/  STL [R1+0x8c8], R15 ;  /* 0x0008c80f01007387 */ /* 0x000be80000100800 */
[----:B------:R-:W3:Y:S01]  /*41b10*/  LDL.LU R17, [R1+0x8bc] ;  /* 0x0008bc0001117983 */ /* 0x000ee20000300800 */
[----:B------:R-:W-:Y:S01]  /*41b20*/  ISETP.NE.U32.AND P4, PT, R6, RZ, PT ;  /* 0x000000ff0600720c */ /* 0x000fe20003f85070 */
[----:B------:R-:W-:Y:S01]  /*41b30*/  IMAD.MOV.U32 R7, RZ, RZ, R16 ;  /* 0x000000ffff077224 */ /* 0x000fe200078e0010 */
[----:B------:R-:W-:Y:S01]  /*41b40*/  MOV R6, R9 ;  /* 0x0000000900067202 */ /* 0x000fe20000000f00 */
[----:B-1----:R-:W3:Y:S04]  /*41b50*/  LDL.LU R16, [R1+0x8a8] ;  /* 0x0008a80001107983 */ /* 0x002ee80000300800 */
[----:B------:R-:W3:Y:S04]  /*41b60*/  LDL.LU R9, [R1+0x8b4] ;  /* 0x0008b40001097983 */ /* 0x000ee80000300800 */
[----:B------:R1:W-:Y:S04]  /*41b70*/  LDGSTS.E [R5+0x2200], desc[UR16][R6.64], P5 ;  /* 0x0220000006057fae */ /* 0x0003e8000a9a1010 */
[----:B------:R-:W3:Y:S01]  /*41b80*/  LDL.LU R19, [R1+0x8a0] ;  /* 0x0008a00001137983 */ /* 0x000ee20000300800 */
[----:B-1----:R-:W-:-:S03]  /*41b90*/  MOV R6, R10 ;  /* 0x0000000a00067202 */ /* 0x002fc60000000f00 */
[----:B----4-:R-:W4:Y:S01]  /*41ba0*/  LDL.LU R10, [R1+0x8ac] ;  /* 0x0008ac00010a7983 */ /* 0x010f220000300800 */
[----:B------:R-:W-:Y:S01]  /*41bb0*/  IMAD.MOV.U32 R7, RZ, RZ, R15 ;  /* 0x000000ffff077224 */ /* 0x000fe200078e000f */
[----:B------:R-:W-:Y:S02]  /*41bc0*/  ISETP.GT.AND P5, PT, R4, 0xa, PT ;  /* 0x0000000a0400780c */ /* 0x000fe40003fa4270 */
[----:B-----5:R-:W5:Y:S04]  /*41bd0*/  LDL.LU R15, [R1+0x8a4] ;  /* 0x0008a400010f7983 */ /* 0x020f680000300800 */
[----:B------:R1:W-:Y:S02]  /*41be0*/  LDGSTS.E [R5+0x2400], desc[UR16][R6.64], P4 ;  /* 0x0240000006057fae */ /* 0x0003e4000a1a1010 */
[----:B-1----:R-:W-:-:S02]  /*41bf0*/  SEL R6, RZ, 0x4, !P5 ;  /* 0x00000004ff067807 */ /* 0x002fc40006800000 */
[----:B--2---:R-:W-:Y:S02]  /*41c00*/  IADD3 R13, P6, PT, R13, R2, RZ ;  /* 0x000000020d0d7210 */ /* 0x004fe40007fde0ff */
[----:B------:R-:W-:Y:S02]  /*41c10*/  SEL R6, R6, RZ, !P2 ;  /* 0x000000ff06067207 */ /* 0x000fe40005000000 */
[----:B------:R-:W-:Y:S02]  /*41c20*/  IADD3.X R14, PT, PT, R14, R0, RZ, P6, !PT ;  /* 0x000000000e0e7210 */ /* 0x000fe400037fe4ff */
[----:B------:R-:W-:Y:S02]  /*41c30*/  IADD3 R11, P6, PT, R11, R2, RZ ;  /* 0x000000020b0b7210 */ /* 0x000fe40007fde0ff */
[----:B------:R-:W-:Y:S01]  /*41c40*/  ISETP.NE.U32.AND P5, PT, R6, RZ, PT ;  /* 0x000000ff0600720c */ /* 0x000fe20003fa5070 */
[----:B------:R-:W-:Y:S01]  /*41c50*/  IMAD.MOV.U32 R7, RZ, RZ, R14 ;  /* 0x000000ffff077224 */ /* 0x000fe200078e000e */
[----:B------:R-:W-:Y:S01]  /*41c60*/  MOV R6, R13 ;  /* 0x0000000d00067202 */ /* 0x000fe20000000f00 */
[----:B------:R-:W-:Y:S04]  /*41c70*/  STL [R1+0x8cc], R13 ;  /* 0x0008cc0d01007387 */ /* 0x000fe80000100800 */
[----:B------:R1:W-:Y:S04]  /*41c80*/  STL [R1+0x8c0], R14 ;  /* 0x0008c00e01007387 */ /* 0x0003e80000100800 */
[----:B------:R-:W2:Y:S01]  /*41c90*/  LDL.LU R18, [R1+0x898] ;  /* 0x0008980001127983 */ /* 0x000ea20000300800 */
[----:B------:R-:W-:-:S03]  /*41ca0*/  IMAD.X R12, R12, 0x1, R0, P6 ;  /* 0x000000010c0c7824 */ /* 0x000fc600030e0600 */
[----:B------:R-:W-:Y:S04]  /*41cb0*/  STL [R1+0x8c4], R11 ;  /* 0x0008c40b01007387 */ /* 0x000fe80000100800 */
[----:B------:R1:W-:Y:S04]  /*41cc0*/  STL [R1+0x8b8], R12 ;  /* 0x0008b80c01007387 */ /* 0x0003e80000100800 */
[----:B------:R1:W-:Y:S04]  /*41cd0*/  LDGSTS.E [R5+0x2600], desc[UR16][R6.64], P4 ;  /* 0x0260000006057fae */ /* 0x0003e8000a1a1010 */
[----:B-1----:R-:W2:Y:S01]  /*41ce0*/  LDL.LU R14, [R1+0x890] ;  /* 0x00089000010e7983 */ /* 0x002ea20000300800 */
[----:B------:R-:W-:Y:S01]  /*41cf0*/  ISETP.GT.AND P4, PT, R4, 0xb, PT ;  /* 0x0000000b0400780c */ /* 0x000fe20003f84270 */
[----:B------:R-:W-:-:S02]  /*41d00*/  IMAD.MOV.U32 R7, RZ, RZ, R12 ;  /* 0x000000ffff077224 */ /* 0x000fc400078e000c */
[----:B------:R-:W2:Y:S01]  /*41d10*/  LDL.LU R12, [R1+0x89c] ;  /* 0x00089c00010c7983 */ /* 0x000ea20000300800 */
[----:B------:R-:W-:-:S03]  /*41d20*/  MOV R6, R11 ;  /* 0x0000000b00067202 */ /* 0x000fc60000000f00 */
[----:B------:R-:W2:Y:S04]  /*41d30*/  LDL.LU R13, [R1+0x888] ;  /* 0x00088800010d7983 */ /* 0x000ea80000300800 */
[----:B------:R-:W2:Y:S04]  /*41d40*/  LDL.LU R11, [R1+0x894] ;  /* 0x00089400010b7983 */ /* 0x000ea80000300800 */
[----:B------:R1:W-:Y:S02]  /*41d50*/  LDGSTS.E [R5+0x2800], desc[UR16][R6.64], P5 ;  /* 0x0280000006057fae */ /* 0x0003e4000a9a1010 */
[----:B-1----:R-:W-:-:S04]  /*41d60*/  SEL R6, RZ, 0x4, !P4 ;  /* 0x00000004ff067807 */ /* 0x002fc80006000000 */
[----:B------:R-:W-:-:S04]  /*41d70*/  SEL R6, R6, RZ, !P2 ;  /* 0x000000ff06067207 */ /* 0x000fc80005000000 */
[----:B------:R-:W-:Y:S02]  /*41d80*/  ISETP.NE.U32.AND P4, PT, R6, RZ, PT ;  /* 0x000000ff0600720c */ /* 0x000fe40003f85070 */
[----:B---3--:R-:W-:-:S04]  /*41d90*/  IADD3 R17, P6, PT, R17, R2, RZ ;  /* 0x0000000211117210 */ /* 0x008fc80007fde0ff */
        /* <DEDUP_REMOVED lines=12> */
[----:B----4-:R-:W-:-:S03]  /*41e60*/  IADD3 R10, P6, PT, R10, R2, RZ ;  /* 0x000000020a0a7210 */ /* 0x010fc60007fde0ff */
[----:B------:R1:W-:Y:S04]  /*41e70*/  STL [R1+0x8a8], R16 ;  /* 0x0008a81001007387 */ /* 0x0003e80000100800 */
[----:B---3--:R-:W3:Y:S04]  /*41e80*/  LDL.LU R17, [R1+0x880] ;  /* 0x0008800001117983 */ /* 0x008ee80000300800 */
[----:B------:R4:W-:Y:S04]  /*41e90*/  LDGSTS.E [R5+0x2c00], desc[UR16][R6.64], P4 ;  /* 0x02c0000006057fae */ /* 0x0009e8000a1a1010 */
[----:B-1----:R-:W3:Y:S01]  /*41ea0*/  LDL.LU R16, [R1+0x88c] ;  /* 0x00088c0001107983 */ /* 0x002ee20000300800 */
        /* <DEDUP_REMOVED lines=9> */
[----:B-----5:R-:W-:Y:S01]  /*41f40*/  IADD3 R15, P6, PT, R15, R2, RZ ;  /* 0x000000020f0f7210 */ /* 0x020fe20007fde0ff */
[----:B------:R-:W-:-:S04]  /*41f50*/  IMAD.MOV.U32 R7, RZ, RZ, R19 ;  /* 0x000000ffff077224 */ /* 0x000fc800078e0013 */
[----:B--2---:R-:W-:Y:S01]  /*41f60*/  IMAD.X R18, R18, 0x1, R0, P6 ;  /* 0x0000000112127824 */ /* 0x004fe200030e0600 */
[----:B------:R1:W-:Y:S01]  /*41f70*/  LDGSTS.E [R5+0x2e00], desc[UR16][R6.64], P4 ;  /* 0x02e0000006057fae */ /* 0x0003e2000a1a1010 */
[----:B------:R-:W-:-:S03]  /*41f80*/  ISETP.GT.AND P4, PT, R4, 0xd, PT ;  /* 0x0000000d0400780c */ /* 0x000fc60003f84270 */
[----:B------:R2:W-:Y:S01]  /*41f90*/  STL [R1+0x8a4], R15 ;  /* 0x0008a40f01007387 */ /* 0x0005e20000100800 */
[----:B-1----:R-:W-:Y:S01]  /*41fa0*/  MOV R6, R15 ;  /* 0x0000000f00067202 */ /* 0x002fe20000000f00 */
[----:B------:R-:W-:Y:S02]  /*41fb0*/  IMAD.MOV.U32 R7, RZ, RZ, R18 ;  /* 0x000000ffff077224 */ /* 0x000fe400078e0012 */
[----:B------:R-:W-:Y:S04]  /*41fc0*/  STL [R1+0x898], R18 ;  /* 0x0008981201007387 */ /* 0x000fe80000100800 */
[----:B------:R1:W-:Y:S01]  /*41fd0*/  LDGSTS.E [R5+0x3000], desc[UR16][R6.64], P5 ;  /* 0x0300000006057fae */ /* 0x0003e2000a9a1010 */
[----:B------:R-:W-:-:S04]  /*41fe0*/  IADD3 R12, P6, PT, R12, R2, RZ ;  /* 0x000000020c0c7210 */ /* 0x000fc80007fde0ff */
[----:B------:R-:W-:Y:S02]  /*41ff0*/  IADD3.X R14, PT, PT, R14, R0, RZ, P6, !PT ;  /* 0x000000000e0e7210 */ /* 0x000fe400037fe4ff */
[----:B------:R-:W-:Y:S02]  /*42000*/  IADD3 R11, P6, PT, R11, R2, RZ ;  /* 0x000000020b0b7210 */ /* 0x000fe40007fde0ff */
[----:B-1----:R-:W-:Y:S01]  /*42010*/  SEL R6, RZ, 0x4, !P4 ;  /* 0x00000004ff067807 */ /* 0x002fe20006000000 */
[----:B------:R-:W-:Y:S02]  /*42020*/  STL [R1+0x89c], R12 ;  /* 0x00089c0c01007387 */ /* 0x000fe40000100800 */
[----:B------:R-:W-:Y:S01]  /*42030*/  IMAD.X R13, R13, 0x1, R0, P6 ;  /* 0x000000010d0d7824 */ /* 0x000fe200030e0600 */
[----:B------:R-:W-:Y:S01]  /*42040*/  SEL R6, R6, RZ, !P2 ;  /* 0x000000ff06067207 */ /* 0x000fe20005000000 */
[----:B------:R1:W-:Y:S04]  /*42050*/  STL [R1+0x890], R14 ;  /* 0x0008900e01007387 */ /* 0x0003e80000100800 */
[----:B------:R-:W5:Y:S01]  /*42060*/  LDL.LU R20, [R1+0x870] ;  /* 0x0008700001147983 */ /* 0x000f620000300800 */
[----:B------:R-:W-:-:S03]  /*42070*/  ISETP.NE.U32.AND P4, PT, R6, RZ, PT ;  /* 0x000000ff0600720c */ /* 0x000fc60003f85070 */
[----:B------:R-:W-:Y:S04]  /*42080*/  STL [R1+0x894], R11 ;  /* 0x0008940b01007387 */ /* 0x000fe80000100800 */
[----:B------:R1:W-:Y:S01]  /*42090*/  STL [R1+0x888], R13 ;  /* 0x0008880d01007387 */ /* 0x0003e20000100800 */
[----:B------:R-:W-:-:S03]  /*420a0*/  MOV R6, R12 ;  /* 0x0000000c00067202 */ /* 0x000fc60000000f00 */
[----:B--2---:R-:W2:Y:S01]  /*420b0*/  LDL.LU R15, [R1+0x87c] ;  /* 0x00087c00010f7983 */ /* 0x004ea20000300800 */
[----:B------:R-:W-:-:S03]  /*420c0*/  IMAD.MOV.U32 R7, RZ, RZ, R14 ;  /* 0x000000ffff077224 */ /* 0x000fc600078e000e */
[----:B-1----:R-:W5:Y:S04]  /*420d0*/  LDL.LU R14, [R1+0x868] ;  /* 0x00086800010e7983 */ /* 0x002f680000300800 */
[----:B------:R-:W5:Y:S04]  /*420e0*/  LDL.LU R12, [R1+0x874] ;  /* 0x00087400010c7983 */ /* 0x000f680000300800 */
[----:B------:R1:W-:Y:S01]  /*420f0*/  LDGSTS.E [R5+0x3200], desc[UR16][R6.64], P5 ;  /* 0x0320000006057fae */ /* 0x0003e2000a9a1010 */
[----:B------:R-:W-:-:S03]  /*42100*/  ISETP.GT.AND P5, PT, R4, 0xe, PT ;  /* 0x0000000e0400780c */ /* 0x000fc60003fa4270 */
[----:B------:R-:W5:Y:S01]  /*42110*/  LDL.LU R19, [R1+0x860] ;  /* 0x0008600001137983 */ /* 0x000f620000300800 */
[----:B-1----:R-:W-:Y:S01]  /*42120*/  MOV R6, R11 ;  /* 0x0000000b00067202 */ /* 0x002fe20000000f00 */
[----:B------:R-:W-:Y:S02]  /*42130*/  IMAD.MOV.U32 R7, RZ, RZ, R13 ;  /* 0x000000ffff077224 */ /* 0x000fe400078e000d */
[----:B------:R-:W5:Y:S04]  /*42140*/  LDL.LU R13, [R1+0x86c] ;  /* 0x00086c00010d7983 */ /* 0x000f680000300800 */
[----:B------:R1:W-:Y:S04]  /*42150*/  LDGSTS.E [R5+0x3400], desc[UR16][R6.64], P4 ;  /* 0x0340000006057fae */ /* 0x0003e8000a1a1010 */
[----:B------:R-:W5:Y:S01]  /*42160*/  LDL.LU R11, [R1+0x864] ;  /* 0x00086400010b7983 */ /* 0x000f620000300800 */
[----:B-1----:R-:W-:-:S04]  /*42170*/  SEL R6, RZ, 0x4, !P5 ;  /* 0x00000004ff067807 */ /* 0x002fc80006800000 */
[----:B------:R-:W-:-:S04]  /*42180*/  SEL R6, R6, RZ, !P2 ;  /* 0x000000ff06067207 */ /* 0x000fc80005000000 */
[----:B------:R-:W-:Y:S02]  /*42190*/  ISETP.NE.U32.AND P5, PT, R6, RZ, PT ;  /* 0x000000ff0600720c */ /* 0x000fe40003fa5070 */
[----:B---3--:R-:W-:-:S04]  /*421a0*/  IADD3 R16, P6, PT, R16, R2, RZ ;  /* 0x0000000210107210 */ /* 0x008fc80007fde0ff */
[----:B------:R-:W-:Y:S02]  /*421b0*/  IADD3.X R17, PT, PT, R17, R0, RZ, P6, !PT ;  /* 0x0000000011117210 */ /* 0x000fe400037fe4ff */
[----:B------:R-:W-:Y:S02]  /*421c0*/  IADD3 R9, P6, PT, R9, R2, RZ ;  /* 0x0000000209097210 */ /* 0x000fe40007fde0ff */
[----:B------:R-:W-:Y:S01]  /*421d0*/  MOV R6, R16 ;  /* 0x0000001000067202 */ /* 0x000fe20000000f00 */
[----:B------:R-:W-:Y:S01]  /*421e0*/  IMAD.MOV.U32 R7, RZ, RZ, R17 ;  /* 0x000000ffff077224 */ /* 0x000fe200078e0011 */
[----:B------:R-:W-:Y:S04]  /*421f0*/  STL [R1+0x88c], R16 ;  /* 0x00088c1001007387 */ /* 0x000fe80000100800 */
[----:B------:R-:W-:Y:S04]  /*42200*/  STL [R1+0x880], R17 ;  /* 0x0008801101007387 */ /* 0x000fe80000100800 */
[----:B------:R-:W3:Y:S01]  /*42210*/  LDL.LU R18, [R1+0x858] ;  /* 0x0008580001127983 */ /* 0x000ee20000300800 */
[----:B----4-:R-:W-:-:S03]  /*42220*/  IMAD.X R10, R10, 0x1, R0, P6 ;  /* 0x000000010a0a7824 */ /* 0x010fc600030e0600 */
[----:B------:R-:W-:Y:S04]  /*42230*/  STL [R1+0x884], R9 ;  /* 0x0008840901007387 */ /* 0x000fe80000100800 */
[----:B------:R1:W-:Y:S04]  /*42240*/  LDGSTS.E [R5+0x3600], desc[UR16][R6.64], P4 ;  /* 0x0360000006057fae */ /* 0x0003e8000a1a1010 */
[----:B------:R4:W-:Y:S01]  /*42250*/  STL [R1+0x878], R10 ;  /* 0x0008780a01007387 */ /* 0x0009e20000100800 */
[----:B-1----:R-:W-:Y:S01]  /*42260*/  IMAD.MOV.U32 R7, RZ, RZ, R10 ;  /* 0x000000ffff077224 */ /* 0x002fe200078e000a */
[----:B------:R-:W-:-:S02]  /*42270*/  MOV R6, R9 ;  /* 0x0000000900067202 */ /* 0x000fc40000000f00 */
[----:B----4-:R-:W4:Y:S04]  /*42280*/  LDL.LU R10, [R1+0x850] ;  /* 0x00085000010a7983 */ /* 0x010f280000300800 */
[----:B------:R-:W4:Y:S04]  /*42290*/  LDL.LU R9, [R1+0x85c] ;  /* 0x00085c0001097983 */ /* 0x000f280000300800 */
[----:B------:R-:W4:Y:S04]  /*422a0*/  LDL.LU R17, [R1+0x848] ;  /* 0x0008480001117983 */ /* 0x000f280000300800 */
[----:B------:R-:W4:Y:S01]  /*422b0*/  LDL.LU R16, [R1+0x854] ;  /* 0x0008540001107983 */ /* 0x000f220000300800 */
[----:B------:R-:W-:-:S03]  /*422c0*/  ISETP.GT.AND P4, PT, R4, 0xf, PT ;  /* 0x0000000f0400780c */ /* 0x000fc60003f84270 */
[----:B------:R1:W-:Y:S02]  /*422d0*/  LDGSTS.E [R5+0x3800], desc[UR16][R6.64], P5 ;  /* 0x0380000006057fae */ /* 0x0003e4000a9a1010 */
[----:B-1----:R-:W-:-:S04]  /*422e0*/  SEL R6, RZ, 0x4, !P4 ;  /* 0x00000004ff067807 */ /* 0x002fc80006000000 */
[----:B------:R-:W-:-:S04]  /*422f0*/  SEL R6, R6, RZ, !P2 ;  /* 0x000000ff06067207 */ /* 0x000fc80005000000 */
[----:B------:R-:W-:Y:S02]  /*42300*/  ISETP.NE.U32.AND P4, PT, R6, RZ, PT ;  /* 0x000000ff0600720c */ /* 0x000fe40003f85070 */
[----:B--2---:R-:W-:-:S04]  /*42310*/  IADD3 R15, P6, PT, R15, R2, RZ ;  /* 0x000000020f0f7210 */ /* 0x004fc80007fde0ff */
[----:B-----5:R-:W-:Y:S02]  /*42320*/  IADD3.X R20, PT, PT, R20, R0, RZ, P6, !PT ;  /* 0x0000000014147210 */ /* 0x020fe400037fe4ff */
[----:B------:R-:W-:-:S03]  /*42330*/  IADD3 R12, P6, PT, R12, R2, RZ ;  /* 0x000000020c0c7210 */ /* 0x000fc60007fde0ff */
[----:B------:R-:W-:Y:S01]  /*42340*/  IMAD.MOV.U32 R7, RZ, RZ, R20 ;  /* 0x000000ffff077224 */ /* 0x000fe200078e0014 */
[----:B------:R-:W-:Y:S01]  /*42350*/  MOV R6, R15 ;  /* 0x0000000f00067202 */ /* 0x000fe20000000f00 */
[----:B------:R-:W-:-:S04]  /*42360*/  IMAD.X R14, R14, 0x1, R0, P6 ;  /* 0x000000010e0e7824 */ /* 0x000fc800030e0600 */
[----:B------:R1:W-:Y:S01]  /*42370*/  LDGSTS.E [R5+0x3a00], desc[UR16][R6.64], P5 ;  /* 0x03a0000006057fae */ /* 0x0003e2000a9a1010 */
[----:B------:R-:W-:-:S03]  /*42380*/  ISETP.GT.AND P5, PT, R4, 0x10, PT ;  /* 0x000000100400780c */ /* 0x000fc60003fa4270 */
[----:B------:R2:W-:Y:S01]  /*42390*/  STL [R1+0x87c], R15 ;  /* 0x00087c0f01007387 */ /* 0x0005e20000100800 */
[----:B-1----:R-:W-:Y:S01]  /*423a0*/  MOV R6, R12 ;  /* 0x0000000c00067202 */ /* 0x002fe20000000f00 */
[----:B------:R-:W-:Y:S02]  /*423b0*/  IMAD.MOV.U32 R7, RZ, RZ, R14 ;  /* 0x000000ffff077224 */ /* 0x000fe400078e000e */
[----:B------:R-:W-:Y:S01]  /*423c0*/  STL [R1+0x870], R20 ;  /* 0x0008701401007387 */ /* 0x000fe20000100800 */
[----:B------:R-:W-:-:S03]  /*423d0*/  IADD3 R13, P6, PT, R13, R2, RZ ;  /* 0x000000020d0d7210 */ /* 0x000fc60007fde0ff */
[----:B------:R1:W-:Y:S01]  /*423e0*/  LDGSTS.E [R5+0x3c00], desc[UR16][R6.64], P4 ;  /* 0x03c0000006057fae */ /* 0x0003e2000a1a1010 */
[----:B------:R-:W-:-:S03]  /*423f0*/  IADD3.X R19, PT, PT, R19, R0, RZ, P6, !PT ;  /* 0x0000000013137210 */ /* 0x000fc600037fe4ff */
[----:B------:R-:W-:Y:S01]  /*42400*/  STL [R1+0x874], R12 ;  /* 0x0008740c01007387 */ /* 0x000fe20000100800 */
[----:B------:R-:W-:-:S03]  /*42410*/  IADD3 R11, P6, PT, R11, R2, RZ ;  /* 0x000000020b0b7210 */ /* 0x000fc60007fde0ff */
[----:B------:R5:W-:Y:S01]  /*42420*/  STL [R1+0x868], R14 ;  /* 0x0008680e01007387 */ /* 0x000be20000100800 */
[----:B-1----:R-:W-:-:S03]  /*42430*/  SEL R6, RZ, 0x4, !P5 ;  /* 0x00000004ff067807 */ /* 0x002fc60006800000 */
[----:B--2---:R-:W2:Y:S01]  /*42440*/  LDL.LU R15, [R1+0x840] ;  /* 0x00084000010f7983 */ /* 0x004ea20000300800 */
[----:B------:R-:W-:-:S03]  /*42450*/  SEL R6, R6, RZ, !P2 ;  /* 0x000000ff06067207 */ /* 0x000fc60005000000 */
[----:B-----5:R-:W5:Y:S01]  /*42460*/  LDL.LU R14, [R1+0x84c] ;  /* 0x00084c00010e7983 */ /* 0x020f620000300800 */
[----:B------:R-:W-:Y:S01]  /*42470*/  ISETP.NE.U32.AND P5, PT, R6, RZ, PT ;  /* 0x000000ff0600720c */ /* 0x000fe20003fa5070 */
[----:B------:R-:W-:Y:S01]  /*42480*/  IMAD.MOV.U32 R7, RZ, RZ, R19 ;  /* 0x000000ffff077224 */ /* 0x000fe200078e0013 */
[----:B------:R-:W-:Y:S01]  /*42490*/  MOV R6, R13 ;  /* 0x0000000d00067202 */ /* 0x000fe20000000f00 */
[----:B------:R-:W2:Y:S04]  /*424a0*/  LDL.LU R12, [R1+0x844] ;  /* 0x00084400010c7983 */ /* 0x000ea80000300800 */
[----:B------:R1:W-:Y:S01]  /*424b0*/  LDGSTS.E [R5+0x3e00], desc[UR16][R6.64], P4 ;  /* 0x03e0000006057fae */ /* 0x0003e2000a1a1010 */
[----:B------:R-:W-:-:S03]  /*424c0*/  ISETP.GT.AND P4, PT, R4, 0x11, PT ;  /* 0x000000110400780c */ /* 0x000fc60003f84270 */
[----:B------:R1:W-:Y:S04]  /*424d0*/  STL [R1+0x86c], R13 ;  /* 0x00086c0d01007387 */ /* 0x0003e80000100800 */
[----:B------:R-:W-:Y:S01]  /*424e0*/  STL [R1+0x860], R19 ;  /* 0x0008601301007387 */ /* 0x000fe20000100800 */
[----:B-1----:R-:W-:-:S03]  /*424f0*/  MOV R6, R11 ;  /* 0x0000000b00067202 */ /* 0x002fc60000000f00 */
[----:B------:R-:W2:Y:S04]  /*42500*/  LDL.LU R13, [R1+0x838] ;  /* 0x00083800010d7983 */ /* 0x000ea80000300800 */
[----:B------:R1:W-:Y:S01]  /*42510*/  STL [R1+0x864], R11 ;  /* 0x0008640b01007387 */ /* 0x0003e20000100800 */
[----:B---3--:R-:W-:-:S04]  /*42520*/  IMAD.X R18, R18, 0x1, R0, P6 ;  /* 0x0000000112127824 */ /* 0x008fc800030e0600 */
[----:B------:R-:W-:Y:S01]  /*42530*/  IMAD.MOV.U32 R7, RZ, RZ, R18 ;  /* 0x000000ffff077224 */ /* 0x000fe200078e0012 */
[----:B------:R-:W-:Y:S04]  /*42540*/  STL [R1+0x858], R18 ;  /* 0x0008581201007387 */ /* 0x000fe80000100800 */
[----:B------:R3:W-:Y:S01]  /*42550*/  LDGSTS.E [R5+0x4000], desc[UR16][R6.64], P5 ;  /* 0x0400000006057fae */ /* 0x0007e2000a9a1010 */
[----:B----4-:R-:W-:-:S04]  /*42560*/  IADD3 R9, P6, PT, R9, R2, RZ ;  /* 0x0000000209097210 */ /* 0x010fc80007fde0ff */
[----:B------:R-:W-:Y:S02]  /*42570*/  IADD3.X R10, PT, PT, R10, R0, RZ, P6, !PT ;  /* 0x000000000a0a7210 */ /* 0x000fe400037fe4ff */
[----:B------:R-:W-:Y:S01]  /*42580*/  IADD3 R16, P6, PT, R16, R2, RZ ;  /* 0x0000000210107210 */ /* 0x000fe20007fde0ff */
[----:B------:R-:W-:Y:S01]  /*42590*/  STL [R1+0x85c], R9 ;  /* 0x00085c0901007387 */ /* 0x000fe20000100800 */
[----:B---3--:R-:W-:-:S03]  /*425a0*/  SEL R6, RZ, 0x4, !P4 ;  /* 0x00000004ff067807 */ /* 0x008fc60006000000 */
[----:B------:R-:W-:Y:S01]  /*425b0*/  IMAD.X R17, R17, 0x1, R0, P6 ;  /* 0x0000000111117824 */ /* 0x000fe200030e0600 */
[----:B------:R3:W-:Y:S01]  /*425c0*/  STL [R1+0x850], R10 ;  /* 0x0008500a01007387 */ /* 0x0007e20000100800 */
[----:B------:R-:W-:-:S03]  /*425d0*/  SEL R6, R6, RZ, !P2 ;  /* 0x000000ff06067207 */ /* 0x000fc60005000000 */
[----:B------:R-:W4:Y:S04]  /*425e0*/  LDL.LU R20, [R1+0x830] ;  /* 0x0008300001147983 */ /* 0x000f280000300800 */
[----:B------:R3:W-:Y:S04]  /*425f0*/  STL [R1+0x854], R16 ;  /* 0x0008541001007387 */ /* 0x0007e80000100800 */
[----:B------:R2:W-:Y:S01]  /*42600*/  STL [R1+0x848], R17 ;  /* 0x0008481101007387 */ /* 0x0005e20000100800 */
[----:B------:R-:W-:-:S03]  /*42610*/  ISETP.NE.U32.AND P4, PT, R6, RZ, PT ;  /* 0x000000ff0600720c */ /* 0x000fc60003f85070 */
[----:B-1----:R-:W4:Y:S01]  /*42620*/  LDL.LU R11, [R1+0x83c] ;  /* 0x00083c00010b7983 */ /* 0x002f220000300800 */
[----:B------:R-:W-:Y:S01]  /*42630*/  IMAD.MOV.U32 R7, RZ, RZ, R10 ;  /* 0x000000ffff077224 */ /* 0x000fe200078e000a */
[----:B------:R-:W-:Y:S02]  /*42640*/  MOV R6, R9 ;  /* 0x0000000900067202 */ /* 0x000fe40000000f00 */
[----:B---3--:R-:W3:Y:S04]  /*42650*/  LDL.LU R10, [R1+0x828] ;  /* 0x00082800010a7983 */ /* 0x008ee80000300800 */
[----:B------:R-:W3:Y:S04]  /*42660*/  LDL.LU R9, [R1+0x834] ;  /* 0x0008340001097983 */ /* 0x000ee80000300800 */
[----:B------:R1:W-:Y:S01]  /*42670*/  LDGSTS.E [R5+0x4200], desc[UR16][R6.64], P5 ;  /* 0x0420000006057fae */ /* 0x0003e2000a9a1010 */
[----:B------:R-:W-:-:S03]  /*42680*/  ISETP.GT.AND P5, PT, R4, 0x12, PT ;  /* 0x000000120400780c */ /* 0x000fc60003fa4270 */
[----:B------:R-:W3:Y:S04]  /*42690*/  LDL.LU R19, [R1+0x820] ;  /* 0x0008200001137983 */ /* 0x000ee80000300800 */
[----:B------:R-:W3:Y:S01]  /*426a0*/  LDL.LU R18, [R1+0x82c] ;  /* 0x00082c0001127983 */ /* 0x000ee20000300800 */
[----:B-1----:R-:W-:Y:S01]  /*426b0*/  MOV R6, R16 ;  /* 0x0000001000067202 */ /* 0x002fe20000000f00 */
[----:B------:R-:W-:Y:S02]  /*426c0*/  IMAD.MOV.U32 R7, RZ, RZ, R17 ;  /* 0x000000ffff077224 */ /* 0x000fe400078e0011 */
[----:B------:R-:W3:Y:S04]  /*426d0*/  LDL.LU R16, [R1+0x824] ;  /* 0x0008240001107983 */ /* 0x000ee80000300800 */
[----:B------:R1:W-:Y:S02]  /*426e0*/  LDGSTS.E [R5+0x4400], desc[UR16][R6.64], P4 ;  /* 0x0440000006057fae */ /* 0x0003e4000a1a1010 */
[----:B-1----:R-:W-:-:S04]  /*426f0*/  SEL R6, RZ, 0x4, !P5 ;  /* 0x00000004ff067807 */ /* 0x002fc80006800000 */
[----:B------:R-:W-:-:S04]  /*42700*/  SEL R6, R6, RZ, !P2 ;  /* 0x000000ff06067207 */ /* 0x000fc80005000000 */
[----:B------:R-:W-:Y:S02]  /*42710*/  ISETP.NE.U32.AND P5, PT, R6, RZ, PT ;  /* 0x000000ff0600720c */ /* 0x000fe40003fa5070 */
[----:B-----5:R-:W-:-:S04]  /*42720*/  IADD3 R14, P6, PT, R14, R2, RZ ;  /* 0x000000020e0e7210 */ /* 0x020fc80007fde0ff */
[----:B--2---:R-:W-:Y:S01]  /*42730*/  IADD3.X R15, PT, PT, R15, R0, RZ, P6, !PT ;  /* 0x000000000f0f7210 */ /* 0x004fe200037fe4ff */
[----:B------:R-:W-:Y:S01]  /*42740*/  STL [R1+0x84c], R14 ;  /* 0x00084c0e01007387 */ /* 0x000fe20000100800 */
[----:B------:R-:W-:-:S03]  /*42750*/  IADD3 R12, P6, PT, R12, R2, RZ ;  /* 0x000000020c0c7210 */ /* 0x000fc60007fde0ff */
[----:B------:R1:W-:Y:S01]  /*42760*/  STL [R1+0x840], R15 ;  /* 0x0008400f01007387 */ /* 0x0003e20000100800 */
[----:B------:R-:W-:Y:S01]  /*42770*/  MOV R6, R14 ;  /* 0x0000000e00067202 */ /* 0x000fe20000000f00 */
[----:B------:R-:W-:Y:S02]  /*42780*/  IMAD.MOV.U32 R7, RZ, RZ, R15 ;  /* 0x000000ffff077224 */ /* 0x000fe400078e000f */
[----:B------:R-:W2:Y:S04]  /*42790*/  LDL.LU R17, [R1+0x818] ;  /* 0x0008180001117983 */ /* 0x000ea80000300800 */
[----:B------:R5:W-:Y:S01]  /*427a0*/  LDGSTS.E [R5+0x4600], desc[UR16][R6.64], P4 ;  /* 0x0460000006057fae */ /* 0x000be2000a1a1010 */
[----:B------:R-:W-:-:S03]  /*427b0*/  IMAD.X R13, R13, 0x1, R0, P6 ;  /* 0x000000010d0d7824 */ /* 0x000fc600030e0600 */
[----:B------:R-:W-:Y:S01]  /*427c0*/  STL [R1+0x844], R12 ;  /* 0x0008440c01007387 */ /* 0x000fe20000100800 */
[----:B------:R-:W-:-:S03]  /*427d0*/  ISETP.GT.AND P4, PT, R4, 0x13, PT ;  /* 0x000000130400780c */ /* 0x000fc60003f84270 */
[----:B------:R1:W-:Y:S01]  /*427e0*/  STL [R1+0x838], R13 ;  /* 0x0008380d01007387 */ /* 0x0003e20000100800 */
[----:B-----5:R-:W-:Y:S01]  /*427f0*/  MOV R6, R12 ;  /* 0x0000000c00067202 */ /* 0x020fe20000000f00 */
[----:B------:R-:W-:Y:S02]  /*42800*/  IMAD.MOV.U32 R7, RZ, RZ, R13 ;  /* 0x000000ffff077224 */ /* 0x000fe400078e000d */
[----:B-1----:R-:W5:Y:S04]  /*42810*/  LDL.LU R15, [R1+0x810] ;  /* 0x00081000010f7983 */ /* 0x002f680000300800 */
[----:B------:R-:W5:Y:S04]  /*42820*/  LDL.LU R14, [R1+0x81c] ;  /* 0x00081c00010e7983 */ /* 0x000f680000300800 */
[----:B------:R1:W-:Y:S04]  /*42830*/  LDGSTS.E [R5+0x4800], desc[UR16][R6.64], P5 ;  /* 0x0480000006057fae */ /* 0x0003e8000a9a1010 */
[----:B------:R-:W5:Y:S04]  /*42840*/  LDL.LU R13, [R1+0x808] ;  /* 0x00080800010d7983 */ /* 0x000f680000300800 */
[----:B------:R-:W5:Y:S01]  /*42850*/  LDL.LU R12, [R1+0x814] ;  /* 0x00081400010c7983 */ /* 0x000f620000300800 */
[----:B-1----:R-:W-:-:S04]  /*42860*/  SEL R6, RZ, 0x4, !P4 ;  /* 0x00000004ff067807 */ /* 0x002fc80006000000 */
[----:B------:R-:W-:-:S04]  /*42870*/  SEL R6, R6, RZ, !P2 ;  /* 0x000000ff06067207 */ /* 0x000fc80005000000 */
[----:B------:R-:W-:Y:S02]  /*42880*/  ISETP.NE.U32.AND P4, PT, R6, RZ, PT ;  /* 0x000000ff0600720c */ /* 0x000fe40003f85070 */
[----:B----4-:R-:W-:-:S04]  /*42890*/  IADD3 R11, P6, PT, R11, R2, RZ ;  /* 0x000000020b0b7210 */ /* 0x010fc80007fde0ff */
[----:B------:R-:W-:Y:S02]  /*428a0*/  IADD3.X R20, PT, PT, R20, R0, RZ, P6, !PT ;  /* 0x0000000014147210 */ /* 0x000fe400037fe4ff */
[----:B---3--:R-:W-:-:S03]  /*428b0*/  IADD3 R9, P6, PT, R9, R2, RZ ;  /* 0x0000000209097210 */ /* 0x008fc60007fde0ff */
[----:B------:R-:W-:Y:S01]  /*428c0*/  IMAD.MOV.U32 R7, RZ, RZ, R20 ;  /* 0x000000ffff077224 */ /* 0x000fe200078e0014 */
[----:B------:R-:W-:Y:S01]  /*428d0*/  MOV R6, R11 ;  /* 0x0000000b00067202 */ /* 0x000fe20000000f00 */
[----:B------:R1:W-:Y:S01]  /*428e0*/  STL [R1+0x83c], R11 ;  /* 0x00083c0b01007387 */ /* 0x0003e20000100800 */
[----:B------:R-:W-:-:S03]  /*428f0*/  IMAD.X R10, R10, 0x1, R0, P6 ;  /* 0x000000010a0a7824 */ /* 0x000fc600030e0600 */
[----:B------:R-:W-:Y:S04]  /*42900*/  STL [R1+0x830], R20 ;  /* 0x0008301401007387 */ /* 0x000fe80000100800 */
[----:B------:R-:W-:Y:S04]  /*42910*/  STL [R1+0x834], R9 ;  /* 0x0008340901007387 */ /* 0x000fe80000100800 */
[----:B------:R3:W-:Y:S04]  /*42920*/  LDGSTS.E [R5+0x4a00], desc[UR16][R6.64], P5 ;  /* 0x04a0000006057fae */ /* 0x0007e8000a9a1010 */
[----:B------:R4:W-:Y:S04]  /*42930*/  STL [R1+0x828], R10 ;  /* 0x0008280a01007387 */ /* 0x0009e80000100800 */
[----:B-1----:R-:W5:Y:S01]  /*42940*/  LDL.LU R11, [R1+0x800] ;  /* 0x00080000010b7983 */ /* 0x002f620000300800 */
[----:B---3--:R-:W-:-:S03]  /*42950*/  IMAD.MOV.U32 R7, RZ, RZ, R10 ;  /* 0x000000ffff077224 */ /* 0x008fc600078e000a */
[----:B----4-:R-:W3:Y:S01]  /*42960*/  LDL.LU R10, [R1+0x80c] ;  /* 0x00080c00010a7983 */ /* 0x010ee20000300800 */
[----:B------:R-:W-:-:S03]  /*42970*/  MOV R6, R9 ;  /* 0x0000000900067202 */ /* 0x000fc60000000f00 */
[----:B------:R-:W4:Y:S01]  /*42980*/  LDL.LU R9, [R1+0x804] ;  /* 0x0008040001097983 */ /* 0x000f220000300800 */
[----:B------:R-:W-:-:S03]  /*42990*/  ISETP.GT.AND P5, PT, R4, 0x14, PT ;  /* 0x000000140400780c */ /* 0x000fc60003fa4270 */
[----:B------:R1:W-:Y:S01]  /*429a0*/  LDGSTS.E [R5+0x4c00], desc[UR16][R6.64], P4 ;  /* 0x04c0000006057fae */ /* 0x0003e2000a1a1010 */
[----:B------:R-:W-:-:S04]  /*429b0*/  IADD3 R18, P6, PT, R18, R2, RZ ;  /* 0x0000000212127210 */ /* 0x000fc80007fde0ff */
[----:B------:R-:W-:Y:S02]  /*429c0*/  IADD3.X R19, PT, PT, R19, R0, RZ, P6, !PT ;  /* 0x0000000013137210 */ /* 0x000fe400037fe4ff */
[----:B-1----:R-:W-:-:S04]  /*429d0*/  SEL R6, RZ, 0x4, !P5 ;  /* 0x00000004ff067807 */ /* 0x002fc80006800000 */
[----:B------:R-:W-:Y:S02]  /*429e0*/  SEL R6, R6, RZ, !P2 ;  /* 0x000000ff06067207 */ /* 0x000fe40005000000 */
[----:B------:R-:W-:Y:S02]  /*429f0*/  IADD3 R16, P6, PT, R16, R2, RZ ;  /* 0x0000000210107210 */ /* 0x000fe40007fde0ff */
[----:B------:R-:W-:Y:S01]  /*42a00*/  ISETP.NE.U32.AND P5, PT, R6, RZ, PT ;  /* 0x000000ff0600720c */ /* 0x000fe20003fa5070 */
[----:B------:R-:W-:Y:S01]  /*42a10*/  IMAD.MOV.U32 R7, RZ, RZ, R19 ;  /* 0x000000ffff077224 */ /* 0x000fe200078e0013 */
[----:B------:R-:W-:-:S05]  /*42a20*/  MOV R6, R18 ;  /* 0x0000001200067202 */ /* 0x000fca0000000f00 */
[----:B------:R1:W-:Y:S01]  /*42a30*/  LDGSTS.E [R5+0x4e00], desc[UR16][R6.64], P4 ;  /* 0x04e0000006057fae */ /* 0x0003e2000a1a1010 */
[----:B--2---:R-:W-:Y:S01]  /*42a40*/  IMAD.X R17, R17, 0x1, R0, P6 ;  /* 0x0000000111117824 */ /* 0x004fe200030e0600 */
[----:B------:R-:W-:Y:S02]  /*42a50*/  ISETP.GT.AND P4, PT, R4, 0x15, PT ;  /* 0x000000150400780c */ /* 0x000fe40003f84270 */
[----:B-1----:R-:W-:Y:S01]  /*42a60*/  MOV R6, R16 ;  /* 0x0000001000067202 */ /* 0x002fe20000000f00 */
[----:B------:R-:W-:-:S05]  /*42a70*/  IMAD.MOV.U32 R7, RZ, RZ, R17 ;  /* 0x000000ffff077224 */ /* 0x000fca00078e0011 */
[----:B------:R1:W-:Y:S01]  /*42a80*/  LDGSTS.E [R5+0x5000], desc[UR16][R6.64], P5 ;  /* 0x0500000006057fae */ /* 0x0003e2000a9a1010 */
[----:B-----5:R-:W-:Y:S02]  /*42a90*/  IADD3 R14, P6, PT, R14, R2, RZ ;  /* 0x000000020e0e7210 */ /* 0x020fe40007fde0ff */
[----:B-1----:R-:W-:Y:S02]  /*42aa0*/  SEL R6, RZ, 0x4, !P4 ;  /* 0x00000004ff067807 */ /* 0x002fe40006000000 */
[----:B------:R-:W-:Y:S02]  /*42ab0*/  IADD3.X R15, PT, PT, R15, R0, RZ, P6, !PT ;  /* 0x000000000f0f7210 */ /* 0x000fe400037fe4ff */
[----:B------:R-:W-:Y:S02]  /*42ac0*/  SEL R6, R6, RZ, !P2 ;  /* 0x000000ff06067207 */ /* 0x000fe40005000000 */
[----:B------:R-:W-:Y:S02]  /*42ad0*/  IADD3 R12, P6, PT, R12, R2, RZ ;  /* 0x000000020c0c7210 */ /* 0x000fe40007fde0ff */
[----:B------:R-:W-:Y:S01]  /*42ae0*/  ISETP.NE.U32.AND P4, PT, R6, RZ, PT ;  /* 0x000000ff0600720c */ /* 0x000fe20003f85070 */
[----:B------:R-:W-:Y:S01]  /*42af0*/  IMAD.MOV.U32 R7, RZ, RZ, R15 ;  /* 0x000000ffff077224 */ /* 0x000fe200078e000f */
[----:B------:R-:W-:Y:S01]  /*42b00*/  MOV R6, R14 ;  /* 0x0000000e00067202 */ /* 0x000fe20000000f00 */
[----:B------:R-:W-:-:S04]  /*42b10*/  IMAD.X R13, R13, 0x1, R0, P6 ;  /* 0x000000010d0d7824 */ /* 0x000fc800030e0600 */
[----:B------:R1:W-:Y:S01]  /*42b20*/  LDGSTS.E [R5+0x5200], desc[UR16][R6.64], P5 ;  /* 0x0520000006057fae */ /* 0x0003e2000a9a1010 */
[----:B------:R-:W-:-:S03]  /*42b30*/  ISETP.GT.AND P5, PT, R4, 0x16, PT ;  /* 0x000000160400780c */ /* 0x000fc60003fa4270 */
[----:B------:R-:W-:Y:S01]  /*42b40*/  STL [R1+0x82c], R18 ;  /* 0x00082c1201007387 */ /* 0x000fe20000100800 */
[----:B-1----:R-:W-:Y:S01]  /*42b50*/  MOV R6, R12 ;  /* 0x0000000c00067202 */ /* 0x002fe20000000f00 */
[----:B------:R-:W-:Y:S02]  /*42b60*/  IMAD.MOV.U32 R7, RZ, RZ, R13 ;  /* 0x000000ffff077224 */ /* 0x000fe400078e000d */
[----:B------:R-:W-:Y:S04]  /*42b70*/  STL [R1+0x820], R19 ;  /* 0x0008201301007387 */ /* 0x000fe80000100800 */
[----:B------:R1:W-:Y:S04]  /*42b80*/  LDGSTS.E [R5+0x5400], desc[UR16][R6.64], P4 ;  /* 0x0540000006057fae */ /* 0x0003e8000a1a1010 */
[----:B------:R-:W-:Y:S04]  /*42b90*/  STL [R1+0x824], R16 ;  /* 0x0008241001007387 */ /* 0x000fe80000100800 */
[----:B------:R-:W-:Y:S01]  /*42ba0*/  STL [R1+0x818], R17 ;  /* 0x0008181101007387 */ /* 0x000fe20000100800 */
[----:B-1----:R-:W-:-:S03]  /*42bb0*/  SEL R6, RZ, 0x4, !P5 ;  /* 0x00000004ff067807 */ /* 0x002fc60006800000 */
[----:B------:R-:W-:Y:S01]  /*42bc0*/  STL [R1+0x81c], R14 ;  /* 0x00081c0e01007387 */ /* 0x000fe20000100800 */
[----:B------:R-:W-:-:S03]  /*42bd0*/  SEL R6, R6, RZ, !P2 ;  /* 0x000000ff06067207 */ /* 0x000fc60005000000 */
[----:B------:R-:W-:Y:S04]  /*42be0*/  STL [R1+0x810], R15 ;  /* 0x0008100f01007387 */ /* 0x000fe80000100800 */
[----:B------:R1:W-:Y:S01]  /*42bf0*/  STL [R1+0x814], R12 ;  /* 0x0008140c01007387 */ /* 0x0003e20000100800 */
[----:B------:R-:W-:-:S03]  /*42c00*/  ISETP.NE.U32.AND P5, PT, R6, RZ, PT ;  /* 0x000000ff0600720c */ /* 0x000fc60003fa5070 */
[----:B------:R-:W-:Y:S01]  /*42c10*/  STL [R1+0x808], R13 ;  /* 0x0008080d01007387 */ /* 0x000fe20000100800 */
[----:B---3--:R-:W-:-:S04]  /*42c20*/  IADD3 R10, P6, PT, R10, R2, RZ ;  /* 0x000000020a0a7210 */ /* 0x008fc80007fde0ff */
[----:B------:R-:W-:Y:S02]  /*42c30*/  IADD3.X R11, PT, PT, R11, R0, RZ, P6, !PT ;  /* 0x000000000b0b7210 */ /* 0x000fe400037fe4ff */
[----:B----4-:R-:W-:Y:S01]  /*42c40*/  IADD3 R9, P6, PT, R9, R2, RZ ;  /* 0x0000000209097210 */ /* 0x010fe20007fde0ff */
[----:B------:R2:W-:Y:S01]  /*42c50*/  STL [R1+0x80c], R10 ;  /* 0x00080c0a01007387 */ /* 0x0005e20000100800 */
[----:B------:R-:W-:-:S03]  /*42c60*/  MOV R6, R10 ;  /* 0x0000000a00067202 */ /* 0x000fc60000000f00 */
[----:B------:R3:W-:Y:S04]  /*42c70*/  STL [R1+0x800], R11 ;  /* 0x0008000b01007387 */ /* 0x0007e80000100800 */
[----:B------:R4:W-:Y:S04]  /*42c80*/  STL [R1+0x804], R9 ;  /* 0x0008040901007387 */ /* 0x0009e80000100800 */
[----:B-1----:R-:W5:Y:S04]  /*42c90*/  LDL.LU R12, [R1] ;  /* 0x00000000010c7983 */ /* 0x002f680000300800 */
[----:B--2---:R-:W2:Y:S01]  /*42ca0*/  LDL.LU R10, [R1+0x4] ;  /* 0x00000400010a7983 */ /* 0x004ea20000300800 */
[----:B------:R-:W-:-:S02]  /*42cb0*/  IMAD.MOV.U32 R7, RZ, RZ, R11 ;  /* 0x000000ffff077224 */ /* 0x000fc400078e000b */
[----:B------:R-:W-:Y:S01]  /*42cc0*/  IMAD.X R85, R85, 0x1, R0, P6 ;  /* 0x0000000155557824 */ /* 0x000fe200030e0600 */
[----:B------:R-:W2:Y:S04]  /*42cd0*/  LDL.LU R14, [R1+0x8] ;  /* 0x00000800010e7983 */ /* 0x000ea80000300800 */
[----:B------:R1:W-:Y:S01]  /*42ce0*/  LDGSTS.E [R5+0x5600], desc[UR16][R6.64], P4 ;  /* 0x0560000006057fae */ /* 0x0003e2000a1a1010 */
[----:B------:R-:W-:Y:S02]  /*42cf0*/  ISETP.GT.AND P4, PT, R4, 0x17, PT ;  /* 0x000000170400780c */ /* 0x000fe40003f84270 */
[----:B------:R-:W-:Y:S01]  /*42d00*/  IADD3 R87, P6, PT, R87, R2, RZ ;  /* 0x0000000257577210 */ /* 0x000fe20007fde0ff */
[----:B------:R-:W2:Y:S01]  /*42d10*/  LDL.LU R13, [R1+0xc] ;  /* 0x00000c00010d7983 */ /* 0x000ea20000300800 */
[----:B-1----:R-:W-:Y:S01]  /*42d20*/  MOV R6, R9 ;  /* 0x0000000900067202 */ /* 0x002fe20000000f00 */
[----:B------:R-:W-:Y:S01]  /*42d30*/  IMAD.MOV.U32 R7, RZ, RZ, R85 ;  /* 0x000000ffff077224 */ /* 0x000fe200078e0055 */
[----:B------:R-:W-:Y:S01]  /*42d40*/  IADD3.X R86, PT, PT, R86, R0, RZ, P6, !PT ;  /* 0x0000000056567210 */ /* 0x000fe200037fe4ff */
[----:B---3--:R-:W3:Y:S04]  /*42d50*/  LDL.LU R11, [R1+0x10] ;  /* 0x00001000010b7983 */ /* 0x008ee80000300800 */
[----:B------:R1:W-:Y:S01]  /*42d60*/  LDGSTS.E [R5+0x5800], desc[UR16][R6.64], P5 ;  /* 0x0580000006057fae */ /* 0x0003e2000a9a1010 */
[----:B------:R-:W-:-:S03]  /*42d70*/  IADD3 R134, P6, PT, R134, R2, RZ ;  /* 0x0000000286867210 */ /* 0x000fc60007fde0ff */
[----:B----4-:R-:W4:Y:S01]  /*42d80*/  LDL.LU R9, [R1+0x14] ;  /* 0x0000140001097983 */ /* 0x010f220000300800 */
[----:B-1----:R-:W-:Y:S01]  /*42d90*/  SEL R6, RZ, 0x4, !P4 ;  /* 0x00000004ff067807 */ /* 0x002fe20006000000 */
[----:B------:R-:W-:Y:S02]  /*42da0*/  IMAD.MOV.U32 R7, RZ, RZ, R86 ;  /* 0x000000ffff077224 */ /* 0x000fe400078e0056 */
[----:B------:R-:W2:Y:S01]  /*42db0*/  LDL.LU R20, [R1+0x18] ;  /* 0x0000180001147983 */ /* 0x000ea20000300800 */
[----:B------:R-:W-:Y:S01]  /*42dc0*/  SEL R6, R6, RZ, !P2 ;  /* 0x000000ff06067207 */ /* 0x000fe20005000000 */
[----:B------:R-:W-:Y:S02]  /*42dd0*/  IMAD.X R133, R133, 0x1, R0, P6 ;  /* 0x0000000185857824 */ /* 0x000fe400030e0600 */
[----:B------:R-:W2:Y:S01]  /*42de0*/  LDL.LU R19, [R1+0x1c] ;  /* 0x00001c0001137983 */ /* 0x000ea20000300800 */
[----:B------:R-:W-:Y:S02]  /*42df0*/  ISETP.NE.U32.AND P4, PT, R6, RZ, PT ;  /* 0x000000ff0600720c */ /* 0x000fe40003f85070 */
[----:B------:R-:W-:Y:S01]  /*42e00*/  MOV R6, R87 ;  /* 0x0000005700067202 */ /* 0x000fe20000000f00 */
[----:B------:R-:W2:Y:S04]  /*42e10*/  LDL.LU R16, [R1+0x20] ;  /* 0x0000200001107983 */ /* 0x000ea80000300800 */
[----:B------:R1:W-:Y:S01]  /*42e20*/  LDGSTS.E [R5+0x5a00], desc[UR16][R6.64], P5 ;  /* 0x05a0000006057fae */ /* 0x0003e2000a9a1010 */
[----:B------:R-:W-:-:S02]  /*42e30*/  ISETP.GT.AND P5, PT, R4, 0x18, PT ;  /* 0x000000180400780c */ /* 0x000fc40003fa4270 */
[----:B------:R-:W-:Y:S01]  /*42e40*/  IADD3 R220, P6, PT, R220, R2, RZ ;  /* 0x00000002dcdc7210 */ /* 0x000fe20007fde0ff */
[----:B------:R-:W2:Y:S01]  /*42e50*/  LDL.LU R15, [R1+0x24] ;  /* 0x00002400010f7983 */ /* 0x000ea20000300800 */
[----:B-1----:R-:W-:Y:S01]  /*42e60*/  MOV R6, R134 ;  /* 0x0000008600067202 */ /* 0x002fe20000000f00 */
[----:B------:R-:W-:-:S05]  /*42e70*/  IMAD.MOV.U32 R7, RZ, RZ, R133 ;  /* 0x000000ffff077224 */ /* 0x000fca00078e0085 */
[----:B------:R1:W-:Y:S01]  /*42e80*/  LDGSTS.E [R5+0x5c00], desc[UR16][R6.64], P4 ;  /* 0x05c0000006057fae */ /* 0x0003e2000a1a1010 */
[----:B------:R-:W-:Y:S02]  /*42e90*/  IADD3.X R135, PT, PT, R135, R0, RZ, P6, !PT ;  /* 0x0000000087877210 */ /* 0x000fe400037fe4ff */
[----:B------:R-:W-:Y:S02]  /*42ea0*/  IADD3 R222, P6, PT, R222, R2, RZ ;  /* 0x00000002dede7210 */ /* 0x000fe40007fde0ff */
[----:B-1----:R-:W-:-:S04]  /*42eb0*/  SEL R6, RZ, 0x4, !P5 ;  /* 0x00000004ff067807 */ /* 0x002fc80006800000 */
[----:B------:R-:W-:Y:S01]  /*42ec0*/  SEL R6, R6, RZ, !P2 ;  /* 0x000000ff06067207 */ /* 0x000fe20005000000 */
[----:B------:R-:W-:-:S03]  /*42ed0*/  IMAD.MOV.U32 R7, RZ, RZ, R135 ;  /* 0x000000ffff077224 */ /* 0x000fc600078e0087 */
[----:B------:R-:W-:Y:S02]  /*42ee0*/  ISETP.NE.U32.AND P5, PT, R6, RZ, PT ;  /* 0x000000ff0600720c */ /* 0x000fe40003fa5070 */
[----:B------:R-:W-:Y:S01]  /*42ef0*/  MOV R6, R220 ;  /* 0x000000dc00067202 */ /* 0x000fe20000000f00 */
[----:B------:R-:W-:-:S04]  /*42f00*/  IMAD.X R221, R221, 0x1, R0, P6 ;  /* 0x00000001dddd7824 */ /* 0x000fc800030e0600 */
[----:B------:R1:W-:Y:S01]  /*42f10*/  LDGSTS.E [R5+0x5e00], desc[UR16][R6.64], P4 ;  /* 0x05e0000006057fae */ /* 0x0003e2000a1a1010 */
[----:B------:R-:W-:Y:S02]  /*42f20*/  ISETP.GT.AND P4, PT, R4, 0x19, PT ;  /* 0x000000190400780c */ /* 0x000fe40003f84270 */
[----:B------:R-:W-:Y:S02]  /*42f30*/  IADD3 R224, P6, PT, R224, R2, RZ ;  /* 0x00000002e0e07210 */ /* 0x000fe40007fde0ff */
        /* <DEDUP_REMOVED lines=102> */
[----:B--2---:R-:W-:Y:S02]  /*435a0*/  IADD3 R10, P6, PT, R10, R2, RZ ;  /* 0x000000020a0a7210 */ /* 0x004fe40007fde0ff */
[----:B-1----:R-:W-:-:S04]  /*435b0*/  SEL R6, RZ, 0x4, !P5 ;  /* 0x00000004ff067807 */ /* 0x002fc80006800000 */
[----:B------:R-:W-:Y:S01]  /*435c0*/  SEL R6, R6, RZ, !P2 ;  /* 0x000000ff06067207 */ /* 0x000fe20005000000 */
[----:B------:R-:W-:-:S03]  /*435d0*/  IMAD.MOV.U32 R7, RZ, RZ, R251 ;  /* 0x000000ffff077224 */ /* 0x000fc600078e00fb */
[----:B------:R-:W-:Y:S01]  /*435e0*/  ISETP.NE.U32.AND P5, PT, R6, RZ, PT ;  /* 0x000000ff0600720c */ /* 0x000fe20003fa5070 */
[----:B-----5:R-:W-:Y:S01]  /*435f0*/  IMAD.X R12, R12, 0x1, R0, P6 ;  /* 0x000000010c0c7824 */ /* 0x020fe200030e0600 */
[----:B------:R-:W-:Y:S01]  /*43600*/  MOV R6, R252 ;  /* 0x000000fc00067202 */ /* 0x000fe20000000f00 */
[----:B------:R-:W-:Y:S04]  /*43610*/  STL [R1+0x4], R10 ;  /* 0x0000040a01007387 */ /* 0x000fe80000100800 */
[----:B------:R1:W-:Y:S04]  /*43620*/  LDGSTS.E [R5+0x7e00], desc[UR16][R6.64], P4 ;  /* 0x07e0000006057fae */ /* 0x0003e8000a1a1010 */
[----:B------:R2:W-:Y:S01]  /*43630*/  STL [R1], R12 ;  /* 0x0000000c01007387 */ /* 0x0005e20000100800 */
[----:B-1----:R-:W-:Y:S01]  /*43640*/  IMAD.MOV.U32 R7, RZ, RZ, R12 ;  /* 0x000000ffff077224 */ /* 0x002fe200078e000c */
[----:B------:R-:W-:-:S02]  /*43650*/  MOV R6, R10 ;  /* 0x0000000a00067202 */ /* 0x000fc40000000f00 */
[----:B--2---:R-:W2:Y:S04]  /*43660*/  LDL.LU R12, [R1+0x28] ;  /* 0x00002800010c7983 */ /* 0x004ea80000300800 */
[----:B------:R-:W5:Y:S04]  /*43670*/  LDL.LU R10, [R1+0x2c] ;  /* 0x00002c00010a7983 */ /* 0x000f680000300800 */
[----:B------:R-:W2:Y:S04]  /*43680*/  LDL.LU R18, [R1+0x30] ;  /* 0x0000300001127983 */ /* 0x000ea80000300800 */
[----:B------:R-:W2:Y:S01]  /*43690*/  LDL.LU R17, [R1+0x34] ;  /* 0x0000340001117983 */ /* 0x000ea20000300800 */
[----:B------:R-:W-:-:S02]  /*436a0*/  IADD3 R13, P6, PT, R13, R2, RZ ;  /* 0x000000020d0d7210 */ /* 0x000fc40007fde0ff */
[----:B------:R-:W-:Y:S01]  /*436b0*/  ISETP.GT.AND P4, PT, R4, 0x21, PT ;  /* 0x000000210400780c */ /* 0x000fe20003f84270 */
[----:B------:R1:W-:Y:S01]  /*436c0*/  LDGSTS.E [R5+0x8000], desc[UR16][R6.64], P5 ;  /* 0x0800000006057fae */ /* 0x0003e2000a9a1010 */
[----:B------:R-:W-:Y:S02]  /*436d0*/  IADD3.X R14, PT, PT, R14, R0, RZ, P6, !PT ;  /* 0x000000000e0e7210 */ /* 0x000fe400037fe4ff */
[----:B----4-:R-:W-:Y:S01]  /*436e0*/  IADD3 R9, P6, PT, R9, R2, RZ ;  /* 0x0000000209097210 */ /* 0x010fe20007fde0ff */
[----:B------:R-:W-:Y:S01]  /*436f0*/  STL [R1+0xc], R13 ;  /* 0x00000c0d01007387 */ /* 0x000fe20000100800 */
[----:B-1----:R-:W-:-:S03]  /*43700*/  SEL R6, RZ, 0x4, !P4 ;  /* 0x00000004ff067807 */ /* 0x002fc60006000000 */
[----:B---3--:R-:W-:Y:S01]  /*43710*/  IMAD.X R11, R11, 0x1, R0, P6 ;  /* 0x000000010b0b7824 */ /* 0x008fe200030e0600 */
[----:B------:R-:W-:Y:S01]  /*43720*/  SEL R6, R6, RZ, !P2 ;  /* 0x000000ff06067207 */ /* 0x000fe20005000000 */
[----:B------:R1:W-:Y:S01]  /*43730*/  STL [R1+0x8], R14 ;  /* 0x0000080e01007387 */ /* 0x0003e20000100800 */
[----:B------:R-:W-:Y:S02]  /*43740*/  IMAD.MOV.U32 R7, RZ, RZ, R14 ;  /* 0x000000ffff077224 */ /* 0x000fe400078e000e */
[----:B------:R-:W-:Y:S01]  /*43750*/  ISETP.NE.U32.AND P4, PT, R6, RZ, PT ;  /* 0x000000ff0600720c */ /* 0x000fe20003f85070 */
[----:B------:R-:W-:Y:S01]  /*43760*/  STL [R1+0x14], R9 ;  /* 0x0000140901007387 */ /* 0x000fe20000100800 */
[----:B------:R-:W-:-:S03]  /*43770*/  MOV R6, R13 ;  /* 0x0000000d00067202 */ /* 0x000fc60000000f00 */
[----:B------:R3:W-:Y:S04]  /*43780*/  STL [R1+0x10], R11 ;  /* 0x0000100b01007387 */ /* 0x0007e80000100800 */
[----:B-1----:R-:W4:Y:S04]  /*43790*/  LDL.LU R14, [R1+0x38] ;  /* 0x00003800010e7983 */ /* 0x002f280000300800 */
[----:B------:R-:W4:Y:S04]  /*437a0*/  LDL.LU R13, [R1+0x3c] ;  /* 0x00003c00010d7983 */ /* 0x000f280000300800 */
[----:B------:R1:W-:Y:S01]  /*437b0*/  LDGSTS.E [R5+0x8200], desc[UR16][R6.64], P5 ;  /* 0x0820000006057fae */ /* 0x0003e2000a9a1010 */
[----:B------:R-:W-:-:S02]  /*437c0*/  ISETP.GT.AND P5, PT, R4, 0x22, PT ;  /* 0x000000220400780c */ /* 0x000fc40003fa4270 */
[----:B------:R-:W-:Y:S01]  /*437d0*/  IADD3 R19, P6, PT, R19, R2, RZ ;  /* 0x0000000213137210 */ /* 0x000fe20007fde0ff */
[----:B-1----:R-:W-:Y:S01]  /*437e0*/  IMAD.MOV.U32 R7, RZ, RZ, R11 ;  /* 0x000000ffff077224 */ /* 0x002fe200078e000b */
[----:B------:R-:W-:Y:S01]  /*437f0*/  MOV R6, R9 ;  /* 0x0000000900067202 */ /* 0x000fe20000000f00 */
[----:B---3--:R-:W3:Y:S04]  /*43800*/  LDL.LU R11, [R1+0x40] ;  /* 0x00004000010b7983 */ /* 0x008ee80000300800 */
[----:B------:R-:W3:Y:S04]  /*43810*/  LDL.LU R9, [R1+0x44] ;  /* 0x0000440001097983 */ /* 0x000ee80000300800 */
[----:B------:R1:W-:Y:S01]  /*43820*/  LDGSTS.E [R5+0x8400], desc[UR16][R6.64], P4 ;  /* 0x0840000006057fae */ /* 0x0003e2000a1a1010 */
[----:B------:R-:W-:-:S02]  /*43830*/  IADD3.X R20, PT, PT, R20, R0, RZ, P6, !PT ;  /* 0x0000000014147210 */ /* 0x000fc400037fe4ff */
[----:B------:R-:W-:Y:S02]  /*43840*/  IADD3 R15, P6, PT, R15, R2, RZ ;  /* 0x000000020f0f7210 */ /* 0x000fe40007fde0ff */
[----:B-1----:R-:W-:-:S04]  /*43850*/  SEL R6, RZ, 0x4, !P5 ;  /* 0x00000004ff067807 */ /* 0x002fc80006800000 */
[----:B------:R-:W-:Y:S01]  /*43860*/  SEL R6, R6, RZ, !P2 ;  /* 0x000000ff06067207 */ /* 0x000fe20005000000 */
[----:B------:R-:W-:-:S03]  /*43870*/  IMAD.X R16, R16, 0x1, R0, P6 ;  /* 0x0000000110107824 */ /* 0x000fc600030e0600 */
[----:B------:R-:W-:Y:S01]  /*43880*/  ISETP.NE.U32.AND P5, PT, R6, RZ, PT ;  /* 0x000000ff0600720c */ /* 0x000fe20003fa5070 */
[----:B------:R-:W-:Y:S01]  /*43890*/  IMAD.MOV.U32 R7, RZ, RZ, R20 ;  /* 0x000000ffff077224 */ /* 0x000fe200078e0014 */
[----:B------:R-:W-:Y:S01]  /*438a0*/  MOV R6, R19 ;  /* 0x0000001300067202 */ /* 0x000fe20000000f00 */
[----:B------:R-:W-:Y:S04]  /*438b0*/  STL [R1+0x1c], R19 ;  /* 0x00001c1301007387 */ /* 0x000fe80000100800 */
[----:B------:R1:W-:Y:S01]  /*438c0*/  LDGSTS.E [R5+0x8600], desc[UR16][R6.64], P4 ;  /* 0x0860000006057fae */ /* 0x0003e2000a1a1010 */
[----:B------:R-:W-:-:S03]  /*438d0*/  ISETP.GT.AND P4, PT, R4, 0x23, PT ;  /* 0x000000230400780c */ /* 0x000fc60003f84270 */
[----:B------:R-:W-:Y:S04]  /*438e0*/  STL [R1+0x18], R20 ;  /* 0x0000181401007387 */ /* 0x000fe80000100800 */
[----:B------:R-:W-:Y:S01]  /*438f0*/  STL [R1+0x24], R15 ;  /* 0x0000240f01007387 */ /* 0x000fe20000100800 */
[----:B-1----:R-:W-:Y:S01]  /*43900*/  MOV R6, R15 ;  /* 0x0000000f00067202 */ /* 0x002fe20000000f00 */
[----:B------:R-:W-:Y:S02]  /*43910*/  IMAD.MOV.U32 R7, RZ, RZ, R16 ;  /* 0x000000ffff077224 */ /* 0x000fe400078e0010 */
[----:B------:R1:W-:Y:S04]  /*43920*/  STL [R1+0x20], R16 ;  /* 0x0000201001007387 */ /* 0x0003e80000100800 */
[----:B------:R1:W-:Y:S02]  /*43930*/  LDGSTS.E [R5+0x8800], desc[UR16][R6.64], P5 ;  /* 0x0880000006057fae */ /* 0x0003e4000a9a1010 */
[----:B-1----:R-:W-:-:S04]  /*43940*/  SEL R6, RZ, 0x4, !P4 ;  /* 0x00000004ff067807 */ /* 0x002fc80006000000 */
[----:B------:R-:W-:-:S04]  /*43950*/  SEL R6, R6, RZ, !P2 ;  /* 0x000000ff06067207 */ /* 0x000fc80005000000 */
[----:B------:R-:W-:Y:S02]  /*43960*/  ISETP.NE.U32.AND P4, PT, R6, RZ, PT ;  /* 0x000000ff0600720c */ /* 0x000fe40003f85070 */
[----:B-----5:R-:W-:-:S04]  /*43970*/  IADD3 R10, P6, PT, R10, R2, RZ ;  /* 0x000000020a0a7210 */ /* 0x020fc80007fde0ff */
[----:B--2---:R-:W-:Y:S02]  /*43980*/  IADD3.X R12, PT, PT, R12, R0, RZ, P6, !PT ;  /* 0x000000000c0c7210 */ /* 0x004fe400037fe4ff */
[----:B------:R-:W-:Y:S01]  /*43990*/  IADD3 R17, P6, PT, R17, R2, RZ ;  /* 0x0000000211117210 */ /* 0x000fe20007fde0ff */
[----:B------:R-:W-:Y:S04]  /*439a0*/  STL [R1+0x2c], R10 ;  /* 0x00002c0a01007387 */ /* 0x000fe80000100800 */
[----:B------:R-:W-:Y:S01]  /*439b0*/  IMAD.X R18, R18, 0x1, R0, P6 ;  /* 0x0000000112127824 */ /* 0x000fe200030e0600 */
[----:B------:R1:W-:Y:S04]  /*439c0*/  STL [R1+0x28], R12 ;  /* 0x0000280c01007387 */ /* 0x0003e80000100800 */
[----:B------:R-:W2:Y:S04]  /*439d0*/  LDL.LU R16, [R1+0x48] ;  /* 0x0000480001107983 */ /* 0x000ea80000300800 */
[----:B------:R-:W-:Y:S04]  /*439e0*/  STL [R1+0x34], R17 ;  /* 0x0000341101007387 */ /* 0x000fe80000100800 */
[----:B------:R-:W-:Y:S01]  /*439f0*/  STL [R1+0x30], R18 ;  /* 0x0000301201007387 */ /* 0x000fe20000100800 */
[----:B------:R-:W-:-:S03]  /*43a00*/  IMAD.MOV.U32 R7, RZ, RZ, R12 ;  /* 0x000000ffff077224 */ /* 0x000fc600078e000c */
[----:B------:R-:W5:Y:S01]  /*43a10*/  LDL.LU R15, [R1+0x4c] ;  /* 0x00004c00010f7983 */ /* 0x000f620000300800 */
[----:B------:R-:W-:-:S03]  /*43a20*/  MOV R6, R10 ;  /* 0x0000000a00067202 */ /* 0x000fc60000000f00 */
[----:B-1----:R-:W2:Y:S04]  /*43a30*/  LDL.LU R12, [R1+0x50] ;  /* 0x00005000010c7983 */ /* 0x002ea80000300800 */
[----:B------:R-:W2:Y:S04]  /*43a40*/  LDL.LU R10, [R1+0x54] ;  /* 0x00005400010a7983 */ /* 0x000ea80000300800 */
[----:B------:R1:W-:Y:S01]  /*43a50*/  LDGSTS.E [R5+0x8a00], desc[UR16][R6.64], P5 ;  /* 0x08a0000006057fae */ /* 0x0003e2000a9a1010 */
[----:B----4-:R-:W-:Y:S02]  /*43a60*/  IADD3 R13, P6, PT, R13, R2, RZ ;  /* 0x000000020d0d7210 */ /* 0x010fe40007fde0ff */
[----:B------:R-:W-:-:S02]  /*43a70*/  ISETP.GT.AND P5, PT, R4, 0x24, PT ;  /* 0x000000240400780c */ /* 0x000fc40003fa4270 */
[----:B------:R-:W-:Y:S02]  /*43a80*/  IADD3.X R14, PT, PT, R14, R0, RZ, P6, !PT ;  /* 0x000000000e0e7210 */ /* 0x000fe400037fe4ff */
[----:B-1----:R-:W-:Y:S01]  /*43a90*/  MOV R6, R17 ;  /* 0x0000001100067202 */ /* 0x002fe20000000f00 */
[----:B------:R-:W-:Y:S01]  /*43aa0*/  IMAD.MOV.U32 R7, RZ, RZ, R18 ;  /* 0x000000ffff077224 */ /* 0x000fe200078e0012 */
[----:B------:R-:W-:Y:S04]  /*43ab0*/  STL [R1+0x3c], R13 ;  /* 0x00003c0d01007387 */ /* 0x000fe80000100800 */
[----:B------:R1:W-:Y:S01]  /*43ac0*/  LDGSTS.E [R5+0x8c00], desc[UR16][R6.64], P4 ;  /* 0x08c0000006057fae */ /* 0x0003e2000a1a1010 */
[----:B---3--:R-:W-:-:S03]  /*43ad0*/  IADD3 R9, P6, PT, R9, R2, RZ ;  /* 0x0000000209097210 */ /* 0x008fc60007fde0ff */
[----:B------:R3:W-:Y:S01]  /*43ae0*/  STL [R1+0x38], R14 ;  /* 0x0000380e01007387 */ /* 0x0007e20000100800 */
[----:B-1----:R-:W-:Y:S01]  /*43af0*/  SEL R6, RZ, 0x4, !P5 ;  /* 0x00000004ff067807 */ /* 0x002fe20006800000 */
[----:B------:R-:W-:Y:S02]  /*43b00*/  IMAD.X R11, R11, 0x1, R0, P6 ;  /* 0x000000010b0b7824 */ /* 0x000fe400030e0600 */
[----:B------:R-:W4:Y:S01]  /*43b10*/  LDL.LU R20, [R1+0x58] ;  /* 0x0000580001147983 */ /* 0x000f220000300800 */
[----:B------:R-:W-:-:S03]  /*43b20*/  SEL R6, R6, RZ, !P2 ;  /* 0x000000ff06067207 */ /* 0x000fc60005000000 */
[----:B------:R-:W-:Y:S04]  /*43b30*/  STL [R1+0x44], R9 ;  /* 0x0000440901007387 */ /* 0x000fe80000100800 */
[----:B------:R1:W-:Y:S01]  /*43b40*/  STL [R1+0x40], R11 ;  /* 0x0000400b01007387 */ /* 0x0003e20000100800 */
[----:B------:R-:W-:-:S03]  /*43b50*/  ISETP.NE.U32.AND P5, PT, R6, RZ, PT ;  /* 0x000000ff0600720c */ /* 0x000fc60003fa5070 */
[----:B------:R-:W4:Y:S01]  /*43b60*/  LDL.LU R19, [R1+0x5c] ;  /* 0x00005c0001137983 */ /* 0x000f220000300800 */
[----:B------:R-:W-:Y:S01]  /*43b70*/  MOV R6, R13 ;  /* 0x0000000d00067202 */ /* 0x000fe20000000f00 */
[----:B------:R-:W-:Y:S02]  /*43b80*/  IMAD.MOV.U32 R7, RZ, RZ, R14 ;  /* 0x000000ffff077224 */ /* 0x000fe400078e000e */
[----:B---3--:R-:W3:Y:S04]  /*43b90*/  LDL.LU R14, [R1+0x60] ;  /* 0x00006000010e7983 */ /* 0x008ee80000300800 */
[----:B------:R-:W3:Y:S04]  /*43ba0*/  LDL.LU R13, [R1+0x64] ;  /* 0x00006400010d7983 */ /* 0x000ee80000300800 */
[----:B------:R1:W-:Y:S02]  /*43bb0*/  LDGSTS.E [R5+0x8e00], desc[UR16][R6.64], P4 ;  /* 0x08e0000006057fae */ /* 0x0003e4000a1a1010 */
[----:B-1----:R-:W-:Y:S01]  /*43bc0*/  IMAD.MOV.U32 R7, RZ, RZ, R11 ;  /* 0x000000ffff077224 */ /* 0x002fe200078e000b */
[----:B------:R-:W-:Y:S01]  /*43bd0*/  MOV R6, R9 ;  /* 0x0000000900067202 */ /* 0x000fe20000000f00 */
[----:B------:R-:W3:Y:S04]  /*43be0*/  LDL.LU R11, [R1+0x68] ;  /* 0x00006800010b7983 */ /* 0x000ee80000300800 */
[----:B------:R-:W3:Y:S04]  /*43bf0*/  LDL.LU R9, [R1+0x6c] ;  /* 0x00006c0001097983 */ /* 0x000ee80000300800 */
[----:B------:R-:W3:Y:S04]  /*43c00*/  LDL.LU R18, [R1+0x70] ;  /* 0x0000700001127983 */ /* 0x000ee80000300800 */
[----:B------:R-:W3:Y:S01]  /*43c10*/  LDL.LU R17, [R1+0x74] ;  /* 0x0000740001117983 */ /* 0x000ee20000300800 */
[----:B------:R-:W-:-:S03]  /*43c20*/  ISETP.GT.AND P4, PT, R4, 0x25, PT ;  /* 0x000000250400780c */ /* 0x000fc60003f84270 */
        /* <DEDUP_REMOVED lines=9> */
[----:B------:R1:W-:Y:S01]  /*43cc0*/  STL [R1+0x48], R16 ;  /* 0x0000481001007387 */ /* 0x0003e20000100800 */
[----:B------:R-:W-:Y:S01]  /*43cd0*/  MOV R6, R15 ;  /* 0x0000000f00067202 */ /* 0x000fe20000000f00 */
[----:B------:R-:W-:-:S02]  /*43ce0*/  IMAD.MOV.U32 R7, RZ, RZ, R16 ;  /* 0x000000ffff077224 */ /* 0x000fc400078e0010 */
[----:B------:R-:W-:Y:S04]  /*43cf0*/  STL [R1+0x54], R10 ;  /* 0x0000540a01007387 */ /* 0x000fe80000100800 */
[----:B------:R2:W-:Y:S04]  /*43d00*/  STL [R1+0x50], R12 ;  /* 0x0000500c01007387 */ /* 0x0005e80000100800 */
[----:B-1----:R-:W5:Y:S04]  /*43d10*/  LDL.LU R16, [R1+0x78] ;  /* 0x0000780001107983 */ /* 0x002f680000300800 */
[----:B------:R-:W5:Y:S04]  /*43d20*/  LDL.LU R15, [R1+0x7c] ;  /* 0x00007c00010f7983 */ /* 0x000f680000300800 */
[----:B------:R1:W-:Y:S02]  /*43d30*/  LDGSTS.E [R5+0x9200], desc[UR16][R6.64], P5 ;  /* 0x0920000006057fae */ /* 0x0003e4000a9a1010 */
[----:B-1----:R-:W-:Y:S01]  /*43d40*/  IMAD.MOV.U32 R7, RZ, RZ, R12 ;  /* 0x000000ffff077224 */ /* 0x002fe200078e000c */
[----:B------:R-:W-:Y:S01]  /*43d50*/  MOV R6, R10 ;  /* 0x0000000a00067202 */ /* 0x000fe20000000f00 */
[----:B--2---:R-:W2:Y:S04]  /*43d60*/  LDL.LU R12, [R1+0x80] ;  /* 0x00008000010c7983 */ /* 0x004ea80000300800 */
[----:B------:R-:W2:Y:S01]  /*43d70*/  LDL.LU R10, [R1+0x84] ;  /* 0x00008400010a7983 */ /* 0x000ea20000300800 */
[----:B------:R-:W-:-:S03]  /*43d80*/  ISETP.GT.AND P5, PT, R4, 0x26, PT ;  /* 0x000000260400780c */ /* 0x000fc60003fa4270 */
[----:B------:R1:W-:Y:S01]  /*43d90*/  LDGSTS.E [R5+0x9400], desc[UR16][R6.64], P4 ;  /* 0x0940000006057fae */ /* 0x0003e2000a1a1010 */
[----:B----4-:R-:W-:-:S04]  /*43da0*/  IADD3 R19, P6, PT, R19, R2, RZ ;  /* 0x0000000213137210 */ /* 0x010fc80007fde0ff */
[----:B------:R-:W-:Y:S02]  /*43db0*/  IADD3.X R20, PT, PT, R20, R0, RZ, P6, !PT ;  /* 0x0000000014147210 */ /* 0x000fe400037fe4ff */
[----:B-1----:R-:W-:Y:S02]  /*43dc0*/  SEL R6, RZ, 0x4, !P5 ;  /* 0x00000004ff067807 */ /* 0x002fe40006800000 */
[----:B---3--:R-:W-:Y:S02]  /*43dd0*/  IADD3 R13, P6, PT, R13, R2, RZ ;  /* 0x000000020d0d7210 */ /* 0x008fe40007fde0ff */
[----:B------:R-:W-:Y:S01]  /*43de0*/  SEL R6, R6, RZ, !P2 ;  /* 0x000000ff06067207 */ /* 0x000fe20005000000 */
[----:B------:R-:W-:-:S03]  /*43df0*/  IMAD.MOV.U32 R7, RZ, RZ, R20 ;  /* 0x000000ffff077224 */ /* 0x000fc600078e0014 */
[----:B------:R-:W-:Y:S01]  /*43e00*/  ISETP.NE.U32.AND P5, PT, R6, RZ, PT ;  /* 0x000000ff0600720c */ /* 0x000fe20003fa5070 */
[----:B------:R-:W-:Y:S01]  /*43e10*/  IMAD.X R14, R14, 0x1, R0, P6 ;  /* 0x000000010e0e7824 */ /* 0x000fe200030e0600 */
[----:B------:R-:W-:Y:S01]  /*43e20*/  MOV R6, R19 ;  /* 0x0000001300067202 */ /* 0x000fe20000000f00 */
[----:B------:R-:W-:Y:S04]  /*43e30*/  STL [R1+0x5c], R19 ;  /* 0x00005c1301007387 */ /* 0x000fe80000100800 */
[----:B------:R1:W-:Y:S01]  /*43e40*/  LDGSTS.E [R5+0x9600], desc[UR16][R6.64], P4 ;  /* 0x0960000006057fae */ /* 0x0003e2000a1a1010 */
[----:B------:R-:W-:-:S04]  /*43e50*/  IADD3 R9, P6, PT, R9, R2, RZ ;  /* 0x0000000209097210 */ /* 0x000fc80007fde0ff */
[----:B------:R-:W-:Y:S01]  /*43e60*/  IADD3.X R11, PT, PT, R11, R0, RZ, P6, !PT ;  /* 0x000000000b0b7210 */ /* 0x000fe200037fe4ff */
[----:B------:R-:W-:Y:S01]  /*43e70*/  STL [R1+0x58], R20 ;  /* 0x0000581401007387 */ /* 0x000fe20000100800 */
[----:B------:R-:W-:Y:S02]  /*43e80*/  ISETP.GT.AND P4, PT, R4, 0x27, PT ;  /* 0x000000270400780c */ /* 0x000fe40003f84270 */
[----:B------:R-:W-:Y:S01]  /*43e90*/  IADD3 R17, P6, PT, R17, R2, RZ ;  /* 0x0000000211117210 */ /* 0x000fe20007fde0ff */
[----:B-1----:R-:W-:Y:S01]  /*43ea0*/  IMAD.MOV.U32 R7, RZ, RZ, R14 ;  /* 0x000000ffff077224 */ /* 0x002fe200078e000e */
[----:B------:R-:W-:Y:S01]  /*43eb0*/  MOV R6, R13 ;  /* 0x0000000d00067202 */ /* 0x000fe20000000f00 */
[----:B------:R-:W-:Y:S02]  /*43ec0*/  STL [R1+0x64], R13 ;  /* 0x0000640d01007387 */ /* 0x000fe40000100800 */
[----:B------:R-:W-:Y:S02]  /*43ed0*/  IMAD.X R18, R18, 0x1, R0, P6 ;  /* 0x0000000112127824 */ /* 0x000fe400030e0600 */
[----:B------:R1:W-:Y:S04]  /*43ee0*/  STL [R1+0x60], R14 ;  /* 0x0000600e01007387 */ /* 0x0003e80000100800 */
[----:B------:R3:W-:Y:S04]  /*43ef0*/  LDGSTS.E [R5+0x9800], desc[UR16][R6.64], P5 ;  /* 0x0980000006057fae */ /* 0x0007e8000a9a1010 */
[----:B------:R-:W-:Y:S04]  /*43f00*/  STL [R1+0x6c], R9 ;  /* 0x00006c0901007387 */ /* 0x000fe80000100800 */
[----:B------:R4:W-:Y:S01]  /*43f10*/  STL [R1+0x68], R11 ;  /* 0x0000680b01007387 */ /* 0x0009e20000100800 */
[----:B---3--:R-:W-:-:S03]  /*43f20*/  SEL R6, RZ, 0x4, !P4 ;  /* 0x00000004ff067807 */ /* 0x008fc60006000000 */
[----:B-1----:R-:W3:Y:S01]  /*43f30*/  LDL.LU R14, [R1+0x88] ;  /* 0x00008800010e7983 */ /* 0x002ee20000300800 */
[----:B------:R-:W-:-:S03]  /*43f40*/  SEL R6, R6, RZ, !P2 ;  /* 0x000000ff06067207 */ /* 0x000fc60005000000 */
[----:B------:R-:W-:Y:S04]  /*43f50*/  STL [R1+0x74], R17 ;  /* 0x0000741101007387 */ /* 0x000fe80000100800 */
[----:B------:R-:W-:Y:S01]  /*43f60*/  STL [R1+0x70], R18 ;  /* 0x0000701201007387 */ /* 0x000fe20000100800 */
[----:B------:R-:W-:-:S03]  /*43f70*/  ISETP.NE.U32.AND P4, PT, R6, RZ, PT ;  /* 0x000000ff0600720c */ /* 0x000fc60003f85070 */
[----:B------:R-:W3:Y:S01]  /*43f80*/  LDL.LU R13, [R1+0x8c] ;  /* 0x00008c00010d7983 */ /* 0x000ee20000300800 */
[----:B------:R-:W-:Y:S01]  /*43f90*/  IMAD.MOV.U32 R7, RZ, RZ, R11 ;  /* 0x000000ffff077224 */ /* 0x000fe200078e000b */
[----:B------:R-:W-:Y:S02]  /*43fa0*/  MOV R6, R9 ;  /* 0x0000000900067202 */ /* 0x000fe40000000f00 */
[----:B----4-:R-:W4:Y:S04]  /*43fb0*/  LDL.LU R11, [R1+0x90] ;  /* 0x00009000010b7983 */ /* 0x010f280000300800 */
[----:B------:R-:W4:Y:S04]  /*43fc0*/  LDL.LU R9, [R1+0x94] ;  /* 0x0000940001097983 */ /* 0x000f280000300800 */
[----:B------:R1:W-:Y:S01]  /*43fd0*/  LDGSTS.E [R5+0x9a00], desc[UR16][R6.64], P5 ;  /* 0x09a0000006057fae */ /* 0x0003e2000a9a1010 */
[----:B------:R-:W-:-:S02]  /*43fe0*/  ISETP.GT.AND P5, PT, R4, 0x28, PT ;  /* 0x000000280400780c */ /* 0x000fc40003fa4270 */
[----:B-1----:R-:W-:Y:S01]  /*43ff0*/  MOV R6, R17 ;  /* 0x0000001100067202 */ /* 0x002fe20000000f00 */
[----:B------:R-:W-:-:S05]  /*44000*/  IMAD.MOV.U32 R7, RZ, RZ, R18 ;  /* 0x000000ffff077224 */ /* 0x000fca00078e0012 */
[----:B------:R1:W-:Y:S02]  /*44010*/  LDGSTS.E [R5+0x9c00], desc[UR16][R6.64], P4 ;  /* 0x09c0000006057fae */ /* 0x0003e4000a1a1010 */
[----:B-1----:R-:W-:-:S04]  /*44020*/  SEL R6, RZ, 0x4, !P5 ;  /* 0x00000004ff067807 */ /* 0x002fc80006800000 */
[----:B------:R-:W-:-:S04]  /*44030*/  SEL R6, R6, RZ, !P2 ;  /* 0x000000ff06067207 */ /* 0x000fc80005000000 */
[----:B------:R-:W-:Y:S02]  /*44040*/  ISETP.NE.U32.AND P5, PT, R6, RZ, PT ;  /* 0x000000ff0600720c */ /* 0x000fe40003fa5070 */
[----:B-----5:R-:W-:-:S04]  /*44050*/  IADD3 R15, P6, PT, R15, R2, RZ ;  /* 0x000000020f0f7210 */ /* 0x020fc80007fde0ff */
[----:B------:R-:W-:Y:S01]  /*44060*/  IADD3.X R16, PT, PT, R16, R0, RZ, P6, !PT ;  /* 0x0000000010107210 */ /* 0x000fe200037fe4ff */
[----:B------:R-:W-:Y:S04]  /*44070*/  STL [R1+0x7c], R15 ;  /* 0x00007c0f01007387 */ /* 0x000fe80000100800 */
[----:B------:R1:W-:Y:S04]  /*44080*/  STL [R1+0x78], R16 ;  /* 0x0000781001007387 */ /* 0x0003e80000100800 */
[----:B------:R-:W5:Y:S01]  /*44090*/  LDL.LU R20, [R1+0x98] ;  /* 0x0000980001147983 */ /* 0x000f620000300800 */
[----:B--2---:R-:W-:-:S05]  /*440a0*/  IADD3 R10, P6, PT, R10, R2, RZ ;  /* 0x000000020a0a7210 */ /* 0x004fca0007fde0ff */
[----:B------:R-:W-:Y:S01]  /*440b0*/  IMAD.X R12, R12, 0x1, R0, P6 ;  /* 0x000000010c0c7824 */ /* 0x000fe200030e0600 */
[----:B------:R-:W-:Y:S04]  /*440c0*/  STL [R1+0x84], R10 ;  /* 0x0000840a01007387 */ /* 0x000fe80000100800 */
[----:B------:R2:W-:Y:S01]  /*440d0*/  STL [R1+0x80], R12 ;  /* 0x0000800c01007387 */ /* 0x0005e20000100800 */
[----:B------:R-:W-:-:S03]  /*440e0*/  MOV R6, R15 ;  /* 0x0000000f00067202 */ /* 0x000fc60000000f00 */
[----:B------:R-:W5:Y:S01]  /*440f0*/  LDL.LU R19, [R1+0x9c] ;  /* 0x00009c0001137983 */ /* 0x000f620000300800 */
[----:B------:R-:W-:-:S03]  /*44100*/  IMAD.MOV.U32 R7, RZ, RZ, R16 ;  /* 0x000000ffff077224 */ /* 0x000fc600078e0010 */
[----:B-1----:R-:W5:Y:S04]  /*44110*/  LDL.LU R16, [R1+0xa0] ;  /* 0x0000a00001107983 */ /* 0x002f680000300800 */
[----:B------:R-:W5:Y:S04]  /*44120*/  LDL.LU R15, [R1+0xa4] ;  /* 0x0000a400010f7983 */ /* 0x000f680000300800 */
[----:B------:R1:W-:Y:S02]  /*44130*/  LDGSTS.E [R5+0x9e00], desc[UR16][R6.64], P4 ;  /* 0x09e0000006057fae */ /* 0x0003e4000a1a1010 */
[----:B-1----:R-:W-:Y:S01]  /*44140*/  IMAD.MOV.U32 R7, RZ, RZ, R12 ;  /* 0x000000ffff077224 */ /* 0x002fe200078e000c */
[----:B------:R-:W-:Y:S01]  /*44150*/  MOV R6, R10 ;  /* 0x0000000a00067202 */ /* 0x000fe20000000f00 */
[----:B--2---:R-:W2:Y:S04]  /*44160*/  LDL.LU R12, [R1+0xa8] ;  /* 0x0000a800010c7983 */ /* 0x004ea80000300800 */
[----:B------:R-:W2:Y:S04]  /*44170*/  LDL.LU R10, [R1+0xac] ;  /* 0x0000ac00010a7983 */ /* 0x000ea80000300800 */
[----:B------:R-:W2:Y:S04]  /*44180*/  LDL.LU R18, [R1+0xb0] ;  /* 0x0000b00001127983 */ /* 0x000ea80000300800 */
[----:B------:R-:W2:Y:S01]  /*44190*/  LDL.LU R17, [R1+0xb4] ;  /* 0x0000b40001117983 */ /* 0x000ea20000300800 */
[----:B------:R-:W-:-:S03]  /*441a0*/  ISETP.GT.AND P4, PT, R4, 0x29, PT ;  /* 0x000000290400780c */ /* 0x000fc60003f84270 */
[----:B------:R1:W-:Y:S02]  /*441b0*/  LDGSTS.E [R5+0xa000], desc[UR16][R6.64], P5 ;  /* 0x0a00000006057fae */ /* 0x0003e4000a9a1010 */
[----:B-1----:R-:W-:Y:S02]  /*441c0*/  SEL R6, RZ, 0x4, !P4 ;  /* 0x00000004ff067807 */ /* 0x002fe40006000000 */
[----:B---3--:R-:W-:-:S04]  /*441d0*/  IADD3 R13, P6, PT, R13, R2, RZ ;  /* 0x000000020d0d7210 */ /* 0x008fc80007fde0ff */
[----:B------:R-:W-:Y:S02]  /*441e0*/  IADD3.X R14, PT, PT, R14, R0, RZ, P6, !PT ;  /* 0x000000000e0e7210 */ /* 0x000fe400037fe4ff */
[----:B----4-:R-:W-:Y:S02]  /*441f0*/  IADD3 R9, P6, PT, R9, R2, RZ ;  /* 0x0000000209097210 */ /* 0x010fe40007fde0ff */
[----:B------:R-:W-:Y:S01]  /*44200*/  SEL R6, R6, RZ, !P2 ;  /* 0x000000ff06067207 */ /* 0x000fe20005000000 */
[----:B------:R-:W-:Y:S02]  /*44210*/  STL [R1+0x8c], R13 ;  /* 0x00008c0d01007387 */ /* 0x000fe40000100800 */
[----:B------:R-:W-:Y:S01]  /*44220*/  IMAD.X R11, R11, 0x1, R0, P6 ;  /* 0x000000010b0b7824 */ /* 0x000fe200030e0600 */
[----:B------:R-:W-:Y:S01]  /*44230*/  ISETP.NE.U32.AND P4, PT, R6, RZ, PT ;  /* 0x000000ff0600720c */ /* 0x000fe20003f85070 */
[----:B------:R1:W-:Y:S01]  /*44240*/  STL [R1+0x88], R14 ;  /* 0x0000880e01007387 */ /* 0x0003e20000100800 */
[----:B------:R-:W-:Y:S01]  /*44250*/  MOV R6, R13 ;  /* 0x0000000d00067202 */ /* 0x000fe20000000f00 */
[----:B------:R-:W-:-:S02]  /*44260*/  IMAD.MOV.U32 R7, RZ, RZ, R14 ;  /* 0x000000ffff077224 */ /* 0x000fc400078e000e */
[----:B------:R-:W-:Y:S04]  /*44270*/  STL [R1+0x94], R9 ;  /* 0x0000940901007387 */ /* 0x000fe80000100800 */
[----:B------:R3:W-:Y:S04]  /*44280*/  STL [R1+0x90], R11 ;  /* 0x0000900b01007387 */ /* 0x0007e80000100800 */
[----:B-1----:R-:W4:Y:S04]  /*44290*/  LDL.LU R14, [R1+0xb8] ;  /* 0x0000b800010e7983 */ /* 0x002f280000300800 */
[----:B------:R-:W4:Y:S04]  /*442a0*/  LDL.LU R13, [R1+0xbc] ;  /* 0x0000bc00010d7983 */ /* 0x000f280000300800 */
[----:B------:R1:W-:Y:S01]  /*442b0*/  LDGSTS.E [R5+0xa200], desc[UR16][R6.64], P5 ;  /* 0x0a20000006057fae */ /* 0x0003e2000a9a1010 */
[----:B------:R-:W-:Y:S01]  /*442c0*/  ISETP.GT.AND P5, PT, R4, 0x2a, PT ;  /* 0x0000002a0400780c */ /* 0x000fe20003fa4270 */
[----:B-1----:R-:W-:Y:S01]  /*442d0*/  IMAD.MOV.U32 R7, RZ, RZ, R11 ;  /* 0x000000ffff077224 */ /* 0x002fe200078e000b */
[----:B------:R-:W-:Y:S01]  /*442e0*/  MOV R6, R9 ;  /* 0x0000000900067202 */ /* 0x000fe20000000f00 */
[----:B---3--:R-:W3:Y:S04]  /*442f0*/  LDL.LU R11, [R1+0xc0] ;  /* 0x0000c000010b7983 */ /* 0x008ee80000300800 */
[----:B------:R-:W3:Y:S04]  /*44300*/  LDL.LU R9, [R1+0xc4] ;  /* 0x0000c40001097983 */ /* 0x000ee80000300800 */
[----:B------:R1:W-:Y:S02]  /*44310*/  LDGSTS.E [R5+0xa400], desc[UR16][R6.64], P4 ;  /* 0x0a40000006057fae */ /* 0x0003e4000a1a1010 */
[----:B-1----:R-:W-:-:S04]  /*44320*/  SEL R6, RZ, 0x4, !P5 ;  /* 0x00000004ff067807 */ /* 0x002fc80006800000 */
[----:B------:R-:W-:-:S04]  /*44330*/  SEL R6, R6, RZ, !P2 ;  /* 0x000000ff06067207 */ /* 0x000fc80005000000 */
[----:B------:R-:W-:Y:S02]  /*44340*/  ISETP.NE.U32.AND P5, PT, R6, RZ, PT ;  /* 0x000000ff0600720c */ /* 0x000fe40003fa5070 */
[----:B-----5:R-:W-:-:S04]  /*44350*/  IADD3 R19, P6, PT, R19, R2, RZ ;  /* 0x0000000213137210 */ /* 0x020fc80007fde0ff */
[----:B------:R-:W-:Y:S02]  /*44360*/  IADD3.X R20, PT, PT, R20, R0, RZ, P6, !PT ;  /* 0x0000000014147210 */ /* 0x000fe400037fe4ff */
[----:B------:R-:W-:-:S03]  /*44370*/  IADD3 R15, P6, PT, R15, R2, RZ ;  /* 0x000000020f0f7210 */ /* 0x000fc60007fde0ff */
[----:B------:R-:W-:Y:S01]  /*44380*/  IMAD.MOV.U32 R7, RZ, RZ, R20 ;  /* 0x000000ffff077224 */ /* 0x000fe200078e0014 */
[----:B------:R-:W-:Y:S01]  /*44390*/  MOV R6, R19 ;  /* 0x0000001300067202 */ /* 0x000fe20000000f00 */
[----:B------:R-:W-:-:S04]  /*443a0*/  IMAD.X R16, R16, 0x1, R0, P6 ;  /* 0x0000000110107824 */ /* 0x000fc800030e0600 */
[----:B------:R1:W-:Y:S01]  /*443b0*/  LDGSTS.E [R5+0xa600], desc[UR16][R6.64], P4 ;  /* 0x0a60000006057fae */ /* 0x0003e2000a1a1010 */
[----:B------:R-:W-:-:S03]  /*443c0*/  ISETP.GT.AND P4, PT, R4, 0x2b, PT ;  /* 0x0000002b0400780c */ /* 0x000fc60003f84270 */
[----:B------:R-:W-:Y:S01]  /*443d0*/  STL [R1+0x9c], R19 ;  /* 0x00009c1301007387 */ /* 0x000fe20000100800 */
[----:B--2---:R-:W-:Y:S01]  /*443e0*/  IADD3 R10, P6, PT, R10, R2, RZ ;  /* 0x000000020a0a7210 */ /* 0x004fe20007fde0ff */
[----:B-1----:R-:W-:Y:S01]  /*443f0*/  IMAD.MOV.U32 R7, RZ, RZ, R16 ;  /* 0x000000ffff077224 */ /* 0x002fe200078e0010 */
[----:B------:R-:W-:Y:S02]  /*44400*/  MOV R6, R15 ;  /* 0x0000000f00067202 */ /* 0x000fe40000000f00 */
[----:B------:R-:W-:Y:S01]  /*44410*/  IADD3.X R12, PT, PT, R12, R0, RZ, P6, !PT ;  /* 0x000000000c0c7210 */ /* 0x000fe200037fe4ff */
[----:B------:R-:W-:Y:S01]  /*44420*/  STL [R1+0x98], R20 ;  /* 0x0000981401007387 */ /* 0x000fe20000100800 */
[----:B------:R-:W-:-:S03]  /*44430*/  IADD3 R17, P6, PT, R17, R2, RZ ;  /* 0x0000000211117210 */ /* 0x000fc60007fde0ff */
[----:B------:R-:W-:Y:S04]  /*44440*/  STL [R1+0xa4], R15 ;  /* 0x0000a40f01007387 */ /* 0x000fe80000100800 */
[----:B------:R1:W-:Y:S01]  /*44450*/  STL [R1+0xa0], R16 ;  /* 0x0000a01001007387 */ /* 0x0003e20000100800 */
[----:B------:R-:W-:-:S03]  /*44460*/  IMAD.X R18, R18, 0x1, R0, P6 ;  /* 0x0000000112127824 */ /* 0x000fc600030e0600 */
[----:B------:R2:W-:Y:S04]  /*44470*/  LDGSTS.E [R5+0xa800], desc[UR16][R6.64], P5 ;  /* 0x0a80000006057fae */ /* 0x0005e8000a9a1010 */
[----:B------:R-:W-:Y:S04]  /*44480*/  STL [R1+0xac], R10 ;  /* 0x0000ac0a01007387 */ /* 0x000fe80000100800 */
[----:B------:R5:W-:Y:S01]  /*44490*/  STL [R1+0xa8], R12 ;  /* 0x0000a80c01007387 */ /* 0x000be20000100800 */
[----:B--2---:R-:W-:-:S03]  /*444a0*/  SEL R6, RZ, 0x4, !P4 ;  /* 0x00000004ff067807 */ /* 0x004fc60006000000 */
[----:B-1----:R-:W2:Y:S01]  /*444b0*/  LDL.LU R16, [R1+0xc8] ;  /* 0x0000c80001107983 */ /* 0x002ea20000300800 */
[----:B------:R-:W-:-:S03]  /*444c0*/  SEL R6, R6, RZ, !P2 ;  /* 0x000000ff06067207 */ /* 0x000fc60005000000 */
[----:B------:R-:W-:Y:S04]  /*444d0*/  STL [R1+0xb4], R17 ;  /* 0x0000b41101007387 */ /* 0x000fe80000100800 */
[----:B------:R-:W-:Y:S01]  /*444e0*/  STL [R1+0xb0], R18 ;  /* 0x0000b01201007387 */ /* 0x000fe20000100800 */
[----:B------:R-:W-:-:S03]  /*444f0*/  ISETP.NE.U32.AND P4, PT, R6, RZ, PT ;  /* 0x000000ff0600720c */ /* 0x000fc60003f85070 */
[----:B------:R-:W2:Y:S01]  /*44500*/  LDL.LU R15, [R1+0xcc] ;  /* 0x0000cc00010f7983 */ /* 0x000ea20000300800 */
[----:B------:R-:W-:Y:S01]  /*44510*/  IMAD.MOV.U32 R7, RZ, RZ, R12 ;  /* 0x000000ffff077224 */ /* 0x000fe200078e000c */
[----:B------:R-:W-:Y:S02]  /*44520*/  MOV R6, R10 ;  /* 0x0000000a00067202 */ /* 0x000fe40000000f00 */
[----:B-----5:R-:W5:Y:S04]  /*44530*/  LDL.LU R12, [R1+0xd0] ;  /* 0x0000d000010c7983 */ /* 0x020f680000300800 */
[----:B------:R-:W5:Y:S04]  /*44540*/  LDL.LU R10, [R1+0xd4] ;  /* 0x0000d400010a7983 */ /* 0x000f680000300800 */
[----:B------:R1:W-:Y:S01]  /*44550*/  LDGSTS.E [R5+0xaa00], desc[UR16][R6.64], P5 ;  /* 0x0aa0000006057fae */ /* 0x0003e2000a9a1010 */
[----:B------:R-:W-:-:S02]  /*44560*/  ISETP.GT.AND P5, PT, R4, 0x2c, PT ;  /* 0x0000002c0400780c */ /* 0x000fc40003fa4270 */
[----:B----4-:R-:W-:Y:S01]  /*44570*/  IADD3 R13, P6, PT, R13, R2, RZ ;  /* 0x000000020d0d7210 */ /* 0x010fe20007fde0ff */
[----:B-1----:R-:W-:Y:S01]  /*44580*/  IMAD.MOV.U32 R7, RZ, RZ, R18 ;  /* 0x000000ffff077224 */ /* 0x002fe200078e0012 */
[----:B------:R-:W-:Y:S02]  /*44590*/  MOV R6, R17 ;  /* 0x0000001100067202 */ /* 0x000fe40000000f00 */
[----:B------:R-:W-:Y:S01]  /*445a0*/  IADD3.X R14, PT, PT, R14, R0, RZ, P6, !PT ;  /* 0x000000000e0e7210 */ /* 0x000fe200037fe4ff */
[----:B------:R-:W-:Y:S04]  /*445b0*/  STL [R1+0xbc], R13 ;  /* 0x0000bc0d01007387 */ /* 0x000fe80000100800 */
[----:B------:R1:W-:Y:S04]  /*445c0*/  LDGSTS.E [R5+0xac00], desc[UR16][R6.64], P4 ;  /* 0x0ac0000006057fae */ /* 0x0003e8000a1a1010 */
[----:B------:R4:W-:Y:S04]  /*445d0*/  STL [R1+0xb8], R14 ;  /* 0x0000b80e01007387 */ /* 0x0009e80000100800 */
[----:B------:R-:W5:Y:S01]  /*445e0*/  LDL.LU R20, [R1+0xd8] ;  /* 0x0000d80001147983 */ /* 0x000f620000300800 */
[----:B---3--:R-:W-:-:S02]  /*445f0*/  IADD3 R9, P6, PT, R9, R2, RZ ;  /* 0x0000000209097210 */ /* 0x008fc40007fde0ff */
[----:B-1----:R-:W-:-:S03]  /*44600*/  SEL R6, RZ, 0x4, !P5 ;  /* 0x00000004ff067807 */ /* 0x002fc60006800000 */
[----:B------:R-:W-:Y:S01]  /*44610*/  IMAD.X R11, R11, 0x1, R0, P6 ;  /* 0x000000010b0b7824 */ /* 0x000fe200030e0600 */
[----:B------:R-:W-:Y:S01]  /*44620*/  SEL R6, R6, RZ, !P2 ;  /* 0x000000ff06067207 */ /* 0x000fe20005000000 */
[----:B------:R-:W-:Y:S04]  /*44630*/  STL [R1+0xc4], R9 ;  /* 0x0000c40901007387 */ /* 0x000fe80000100800 */
[----:B------:R1:W-:Y:S01]  /*44640*/  STL [R1+0xc0], R11 ;  /* 0x0000c00b01007387 */ /* 0x0003e20000100800 */
[----:B------:R-:W-:-:S03]  /*44650*/  ISETP.NE.U32.AND P5, PT, R6, RZ, PT ;  /* 0x000000ff0600720c */ /* 0x000fc60003fa5070 */
[----:B------:R-:W3:Y:S01]  /*44660*/  LDL.LU R19, [R1+0xdc] ;  /* 0x0000dc0001137983 */ /* 0x000ee20000300800 */
[----:B------:R-:W-:Y:S01]  /*44670*/  MOV R6, R13 ;  /* 0x0000000d00067202 */ /* 0x000fe20000000f00 */
[----:B------:R-:W-:Y:S02]  /*44680*/  IMAD.MOV.U32 R7, RZ, RZ, R14 ;  /* 0x000000ffff077224 */ /* 0x000fe400078e000e */
[----:B----4-:R-:W4:Y:S04]  /*44690*/  LDL.LU R14, [R1+0xe0] ;  /* 0x0000e000010e7983 */ /* 0x010f280000300800 */
[----:B------:R-:W4:Y:S04]  /*446a0*/  LDL.LU R13, [R1+0xe4] ;  /* 0x0000e400010d7983 */ /* 0x000f280000300800 */
[----:B------:R1:W-:Y:S02]  /*446b0*/  LDGSTS.E [R5+0xae00], desc[UR16][R6.64], P4 ;  /* 0x0ae0000006057fae */ /* 0x0003e4000a1a1010 */
[----:B-1----:R-:W-:Y:S01]  /*446c0*/  IMAD.MOV.U32 R7, RZ, RZ, R11 ;  /* 0x000000ffff077224 */ /* 0x002fe200078e000b */
[----:B------:R-:W-:Y:S01]  /*446d0*/  MOV R6, R9 ;  /* 0x0000000900067202 */ /* 0x000fe20000000f00 */
[----:B------:R-:W4:Y:S04]  /*446e0*/  LDL.LU R11, [R1+0xe8] ;  /* 0x0000e800010b7983 */ /* 0x000f280000300800 */
        /* <DEDUP_REMOVED lines=9> */
[----:B------:R-:W-:Y:S02]  /*44780*/  IADD3.X R16, PT, PT, R16, R0, RZ, P6, !PT ;  /* 0x0000000010107210 */ /* 0x000fe400037fe4ff */
[----:B-----5:R-:W-:Y:S01]  /*44790*/  IADD3 R10, P6, PT, R10, R2, RZ ;  /* 0x000000020a0a7210 */ /* 0x020fe20007fde0ff */
        /* <DEDUP_REMOVED lines=16> */
[----:B---3--:R-:W-:-:S04]  /*448a0*/  IADD3 R19, P6, PT, R19, R2, RZ ;  /* 0x0000000213137210 */ /* 0x008fc80007fde0ff */
[----:B------:R-:W-:Y:S02]  /*448b0*/  IADD3.X R20, PT, PT, R20, R0, RZ, P6, !PT ;  /* 0x0000000014147210 */ /* 0x000fe400037fe4ff */
[----:B-1----:R-:W-:Y:S02]  /*448c0*/  SEL R6, RZ, 0x4, !P5 ;  /* 0x00000004ff067807 */ /* 0x002fe40006800000 */
[----:B----4-:R-:W-:Y:S02]  /*448d0*/  IADD3 R13, P6, PT, R13, R2, RZ ;  /* 0x000000020d0d7210 */ /* 0x010fe40007fde0ff */
        /* <DEDUP_REMOVED lines=9> */
[----:B-1----:R-:W-:Y:S01]  /*44970*/  IMAD.MOV.U32 R7, RZ, RZ, R14 ;  /* 0x000000ffff077224 */ /* 0x002fe200078e000e */
[----:B------:R-:W-:Y:S02]  /*44980*/  MOV R6, R13 ;  /* 0x0000000d00067202 */ /* 0x000fe40000000f00 */
[----:B------:R-:W-:Y:S01]  /*44990*/  IADD3 R17, P6, PT, R17, R2, RZ ;  /* 0x0000000211117210 */ /* 0x000fe20007fde0ff */
[----:B------:R-:W-:Y:S01]  /*449a0*/  STL [R1+0xd8], R20 ;  /* 0x0000d81401007387 */ /* 0x000fe20000100800 */
[----:B------:R-:W-:-:S03]  /*449b0*/  ISETP.GT.AND P4, PT, R4, 0x2f, PT ;  /* 0x0000002f0400780c */ /* 0x000fc60003f84270 */
[----:B------:R-:W-:Y:S01]  /*449c0*/  STL [R1+0xe4], R13 ;  /* 0x0000e40d01007387 */ /* 0x000fe20000100800 */
[----:B------:R-:W-:-:S03]  /*449d0*/  IMAD.X R18, R18, 0x1, R0, P6 ;  /* 0x0000000112127824 */ /* 0x000fc600030e0600 */
        /* <DEDUP_REMOVED lines=46> */
[----:B-1----:R-:W-:-:S04]  /*44cc0*/  SEL R6, RZ, 0x4, !P4 ;  /* 0x00000004ff067807 */ /* 0x002fc80006000000 */
[----:B------:R-:W-:Y:S02]  /*44cd0*/  SEL R6, R6, RZ, !P2 ;  /* 0x000000ff06067207 */ /* 0x000fe40005000000 */
[----:B---3--:R-:W-:-:S04]  /*44ce0*/  IADD3 R13, P6, PT, R13, R2, RZ ;  /* 0x000000020d0d7210 */ /* 0x008fc80007fde0ff */
[----:B------:R-:W-:Y:S02]  /*44cf0*/  IADD3.X R14, PT, PT, R14, R0, RZ, P6, !PT ;  /* 0x000000000e0e7210 */ /* 0x000fe400037fe4ff */
[----:B----4-:R-:W-:Y:S01]  /*44d00*/  IADD3 R9, P6, PT, R9, R2, RZ ;  /* 0x0000000209097210 */ /* 0x010fe20007fde0ff */
[----:B------:R-:W-:Y:S01]  /*44d10*/  STL [R1+0x10c], R13 ;  /* 0x00010c0d01007387 */ /* 0x000fe20000100800 */
[----:B------:R-:W-:-:S03]  /*44d20*/  ISETP.NE.U32.AND P4, PT, R6, RZ, PT ;  /* 0x000000ff0600720c */ /* 0x000fc60003f85070 */
[----:B------:R-:W-:Y:S01]  /*44d30*/  IMAD.X R11, R11, 0x1, R0, P6 ;  /* 0x000000010b0b7824 */ /* 0x000fe200030e0600 */
[----:B------:R1:W-:Y:S01]  /*44d40*/  STL [R1+0x108], R14 ;  /* 0x0001080e01007387 */ /* 0x0003e20000100800 */
[----:B------:R-:W-:Y:S01]  /*44d50*/  MOV R6, R13 ;  /* 0x0000000d00067202 */ /* 0x000fe20000000f00 */
[----:B------:R-:W-:Y:S02]  /*44d60*/  IMAD.MOV.U32 R7, RZ, RZ, R14 ;  /* 0x000000ffff077224 */ /* 0x000fe400078e000e */
        /* <DEDUP_REMOVED lines=48> */
[----:B-1----:R-:W-:Y:S02]  /*45070*/  MOV R6, R17 ;  /* 0x0000001100067202 */ /* 0x002fe40000000f00 */
[----:B----4-:R-:W-:Y:S01]  /*45080*/  IADD3 R13, P6, PT, R13, R2, RZ ;  /* 0x000000020d0d7210 */ /* 0x010fe20007fde0ff */
[----:B------:R-:W-:-:S03]  /*45090*/  IMAD.MOV.U32 R7, RZ, RZ, R18 ;  /* 0x000000ffff077224 */ /* 0x000fc600078e0012 */
[----:B------:R-:W-:Y:S02]  /*450a0*/  IADD3.X R14, PT, PT, R14, R0, RZ, P6, !PT ;  /* 0x000000000e0e7210 */ /* 0x000fe400037fe4ff */
[----:B------:R1:W-:Y:S04]  /*450b0*/  LDGSTS.E [R5+0xcc00], desc[UR16][R6.64], P4 ;  /* 0x0cc0000006057fae */ /* 0x0003e8000a1a1010 */
[----:B------:R-:W-:Y:S04]  /*450c0*/  STL [R1+0x13c], R13 ;  /* 0x00013c0d01007387 */ /* 0x000fe80000100800 */
[----:B------:R4:W-:Y:S01]  /*450d0*/  STL [R1+0x138], R14 ;  /* 0x0001380e01007387 */ /* 0x0009e20000100800 */
[----:B---3--:R-:W-:-:S03]  /*450e0*/  IADD3 R9, P6, PT, R9, R2, RZ ;  /* 0x0000000209097210 */ /* 0x008fc60007fde0ff */
[----:B------:R-:W3:Y:S01]  /*450f0*/  LDL.LU R20, [R1+0x158] ;  /* 0x0001580001147983 */ /* 0x000ee20000300800 */
[----:B-1----:R-:W-:Y:S01]  /*45100*/  SEL R6, RZ, 0x4, !P5 ;  /* 0x00000004ff067807 */ /* 0x002fe20006800000 */
[----:B------:R-:W-:-:S03]  /*45110*/  IMAD.X R11, R11, 0x1, R0, P6 ;  /* 0x000000010b0b7824 */ /* 0x000fc600030e0600 */
        /* <DEDUP_REMOVED lines=40> */
[----:B---3--:R-:W-:Y:S02]  /*453a0*/  IADD3 R19, P6, PT, R19, R2, RZ ;  /* 0x0000000213137210 */ /* 0x008fe40007fde0ff */
[----:B-1----:R-:W-:Y:S02]  /*453b0*/  SEL R6, RZ, 0x4, !P5 ;  /* 0x00000004ff067807 */ /* 0x002fe40006800000 */
[----:B------:R-:W-:Y:S02]  /*453c0*/  IADD3.X R20, PT, PT, R20, R0, RZ, P6, !PT ;  /* 0x0000000014147210 */ /* 0x000fe400037fe4ff */
[----:B------:R-:W-:Y:S02]  /*453d0*/  SEL R6, R6, RZ, !P2 ;  /* 0x000000ff06067207 */ /* 0x000fe40005000000 */
[----:B----4-:R-:W-:Y:S02]  /*453e0*/  IADD3 R13, P6, PT, R13, R2, RZ ;  /* 0x000000020d0d7210 */ /* 0x010fe40007fde0ff */
[----:B------:R-:W-:Y:S01]  /*453f0*/  ISETP.NE.U32.AND P5, PT, R6, RZ, PT ;  /* 0x000000ff0600720c */ /* 0x000fe20003fa5070 */
[----:B------:R-:W-:Y:S01]  /*45400*/  IMAD.MOV.U32 R7, RZ, RZ, R20 ;  /* 0x000000ffff077224 */ /* 0x000fe200078e0014 */
[----:B------:R-:W-:Y:S01]  /*45410*/  MOV R6, R19 ;  /* 0x0000001300067202 */ /* 0x000fe20000000f00 */
[----:B------:R-:W-:Y:S01]  /*45420*/  IMAD.X R14, R14, 0x1, R0, P6 ;  /* 0x000000010e0e7824 */ /* 0x000fe200030e0600 */
[----:B------:R-:W-:Y:S04]  /*45430*/  STL [R1+0x15c], R19 ;  /* 0x00015c1301007387 */ /* 0x000fe80000100800 */
[----:B------:R1:W-:Y:S01]  /*45440*/  LDGSTS.E [R5+0xd600], desc[UR16][R6.64], P4 ;  /* 0x0d60000006057fae */ /* 0x0003e2000a1a1010 */
[----:B------:R-:W-:-:S02]  /*45450*/  ISETP.GT.AND P4, PT, R4, 0x37, PT ;  /* 0x000000370400780c */ /* 0x000fc40003f84270 */
[----:B------:R-:W-:Y:S01]  /*45460*/  IADD3 R9, P6, PT, R9, R2, RZ ;  /* 0x0000000209097210 */ /* 0x000fe20007fde0ff */
        /* <DEDUP_REMOVED lines=112> */
[----:B-1----:R-:W-:Y:S01]  /*45b70*/  MOV R6, R17 ;  /* 0x0000001100067202 */ /* 0x002fe20000000f00 */
[----:B------:R-:W-:Y:S01]  /*45b80*/  IMAD.MOV.U32 R7, RZ, RZ, R18 ;  /* 0x000000ffff077224 */ /* 0x000fe200078e0012 */
[----:B----4-:R-:W-:-:S04]  /*45b90*/  IADD3 R13, P6, PT, R13, R2, RZ ;  /* 0x000000020d0d7210 */ /* 0x010fc80007fde0ff */
[----:B------:R1:W-:Y:S01]  /*45ba0*/  LDGSTS.E [R5+0xec00], desc[UR16][R6.64], P4 ;  /* 0x0ec0000006057fae */ /* 0x0003e2000a1a1010 */
[----:B------:R-:W-:-:S03]  /*45bb0*/  IADD3.X R14, PT, PT, R14, R0, RZ, P6, !PT ;  /* 0x000000000e0e7210 */ /* 0x000fc600037fe4ff */
[----:B------:R-:W-:Y:S04]  /*45bc0*/  STL [R1+0x1bc], R13 ;  /* 0x0001bc0d01007387 */ /* 0x000fe80000100800 */
[----:B------:R4:W-:Y:S01]  /*45bd0*/  STL [R1+0x1b8], R14 ;  /* 0x0001b80e01007387 */ /* 0x0009e20000100800 */
[----:B-1----:R-:W-:-:S03]  /*45be0*/  SEL R6, RZ, 0x4, !P5 ;  /* 0x00000004ff067807 */ /* 0x002fc60006800000 */
[----:B------:R-:W5:Y:S01]  /*45bf0*/  LDL.LU R20, [R1+0x1d8] ;  /* 0x0001d80001147983 */ /* 0x000f620000300800 */
[----:B---3--:R-:W-:-:S05]  /*45c00*/  IADD3 R9, P6, PT, R9, R2, RZ ;  /* 0x0000000209097210 */ /* 0x008fca0007fde0ff */
        /* <DEDUP_REMOVED lines=52> */
[----:B------:R-:W-:-:S03]  /*45f50*/  ISETP.GT.AND P4, PT, R4, 0x3f, PT ;  /* 0x0000003f0400780c */ /* 0x000fc60003f84270 */
[----:B------:R-:W-:Y:S01]  /*45f60*/  STL [R1+0x1d8], R20 ;  /* 0x0001d81401007387 */ /* 0x000fe20000100800 */
[----:B------:R-:W-:Y:S01]  /*45f70*/  IADD3 R9, P6, PT, R9, R2, RZ ;  /* 0x0000000209097210 */ /* 0x000fe20007fde0ff */
[----:B-1----:R-:W-:Y:S01]  /*45f80*/  IMAD.MOV.U32 R7, RZ, RZ, R14 ;  /* 0x000000ffff077224 */ /* 0x002fe200078e000e */
[----:B------:R-:W-:Y:S02]  /*45f90*/  MOV R6, R13 ;  /* 0x0000000d00067202 */ /* 0x000fe40000000f00 */
[----:B------:R-:W-:Y:S01]  /*45fa0*/  IADD3.X R11, PT, PT, R11, R0, RZ, P6, !PT ;  /* 0x000000000b0b7210 */ /* 0x000fe200037fe4ff */
[----:B------:R-:W-:Y:S01]  /*45fb0*/  STL [R1+0x1e4], R13 ;  /* 0x0001e40d01007387 */ /* 0x000fe20000100800 */
[----:B------:R-:W-:-:S03]  /*45fc0*/  IADD3 R17, P6, PT, R17, R2, RZ ;  /* 0x0000000211117210 */ /* 0x000fc60007fde0ff */
[----:B------:R1:W-:Y:S04]  /*45fd0*/  STL [R1+0x1e0], R14 ;  /* 0x0001e00e01007387 */ /* 0x0003e80000100800 */
[----:B------:R3:W-:Y:S01]  /*45fe0*/  LDGSTS.E [R5+0xf800], desc[UR16][R6.64], P5 ;  /* 0x0f80000006057fae */ /* 0x0007e2000a9a1010 */
[----:B------:R-:W-:-:S03]  /*45ff0*/  IMAD.X R18, R18, 0x1, R0, P6 ;  /* 0x0000000112127824 */ /* 0x000fc600030e0600 */
        /* <DEDUP_REMOVED lines=166> */
[----:B------:R-:W-:Y:S02]  /*46a60*/  IADD3 R9, P6, PT, R9, R2, RZ ;  /* 0x0000000209097210 */ /* 0x000fe40007fde0ff */
[----:B-1----:R-:W-:Y:S01]  /*46a70*/  MOV R6, R13 ;  /* 0x0000000d00067202 */ /* 0x002fe20000000f00 */
[----:B------:R-:W-:Y:S01]  /*46a80*/  IMAD.MOV.U32 R7, RZ, RZ, R14 ;  /* 0x000000ffff077224 */ /* 0x000fe200078e000e */
[----:B------:R-:W-:Y:S02]  /*46a90*/  IADD3.X R11, PT, PT, R11, R0, RZ, P6, !PT ;  /* 0x000000000b0b7210 */ /* 0x000fe400037fe4ff */
[----:B------:R-:W-:Y:S01]  /*46aa0*/  IADD3 R17, P6, PT, R17, R2, RZ ;  /* 0x0000000211117210 */ /* 0x000fe20007fde0ff */
[----:B------:R-:W-:Y:S04]  /*46ab0*/  STL [R1+0x258], R20 ;  /* 0x0002581401007387 */ /* 0x000fe80000100800 */
        /* <DEDUP_REMOVED lines=108> */
[----:B------:R-:W-:-:S05]  /*47180*/  IMAD.MOV.U32 R7, RZ, RZ, R18 ;  /* 0x000000ffff077224 */ /* 0x000fca00078e0012 */
[----:B------:R1:W-:Y:S01]  /*47190*/  LDGSTS.E [R5+0x12c00], desc[UR16][R6.64], P4 ;  /* 0x12c0000006057fae */ /* 0x0003e2000a1a1010 */
[----:B----4-:R-:W-:-:S04]  /*471a0*/  IADD3 R13, P6, PT, R13, R2, RZ ;  /* 0x000000020d0d7210 */ /* 0x010fc80007fde0ff */
[----:B------:R-:W-:Y:S01]  /*471b0*/  IADD3.X R14, PT, PT, R14, R0, RZ, P6, !PT ;  /* 0x000000000e0e7210 */ /* 0x000fe200037fe4ff */
        /* <DEDUP_REMOVED lines=45> */
[----:B------:R1:W-:Y:S02]  /*47490*/  LDGSTS.E [R5+0x13400], desc[UR16][R6.64], P4 ;  /* 0x1340000006057fae */ /* 0x0003e4000a1a1010 */
[----:B-1----:R-:W-:Y:S02]  /*474a0*/  SEL R6, RZ, 0x4, !P5 ;  /* 0x00000004ff067807 */ /* 0x002fe40006800000 */
[----:B---3--:R-:W-:Y:S02]  /*474b0*/  IADD3 R19, P6, PT, R19, R2, RZ ;  /* 0x0000000213137210 */ /* 0x008fe40007fde0ff */
[----:B------:R-:W-:Y:S02]  /*474c0*/  SEL R6, R6, RZ, !P2 ;  /* 0x000000ff06067207 */ /* 0x000fe40005000000 */
[----:B------:R-:W-:Y:S02]  /*474d0*/  IADD3.X R20, PT, PT, R20, R0, RZ, P6, !PT ;  /* 0x0000000014147210 */ /* 0x000fe400037fe4ff */
[----:B----4-:R-:W-:-:S02]  /*474e0*/  IADD3 R13, P6, PT, R13, R2, RZ ;  /* 0x000000020d0d7210 */ /* 0x010fc40007fde0ff */
        /* <DEDUP_REMOVED lines=903> */
[----:B------:R1:W-:Y:S01]  /*4ad60*/  STL [R1+0x570], R18 ;  /* 0x0005701201007387 */ /* 0x0003e20000100800 */
        /* <DEDUP_REMOVED lines=17> */
[----:B------:R-:W-:Y:S04]  /*4ae80*/  STL [R1+0x578], R16 ;  /* 0x0005781001007387 */ /* 0x000fe80000100800 */
[----:B------:R-:W5:Y:S01]  /*4ae90*/  LDL.LU R20, [R1+0x598] ;  /* 0x0005980001147983 */ /* 0x000f620000300800 */
[----:B--2---:R-:W-:-:S05]  /*4aea0*/  IADD3 R10, P6, PT, R10, R2, RZ ;  /* 0x000000020a0a7210 */ /* 0x004fca0007fde0ff */
[----:B------:R-:W-:Y:S01]  /*4aeb0*/  IMAD.X R12, R12, 0x1, R0, P6 ;  /* 0x000000010c0c7824 */ /* 0x000fe200030e0600 */
[----:B------:R-:W-:Y:S04]  /*4aec0*/  STL [R1+0x584], R10 ;  /* 0x0005840a01007387 */ /* 0x000fe80000100800 */
[----:B------:R1:W-:Y:S04]  /*4aed0*/  STL [R1+0x580], R12 ;  /* 0x0005800c01007387 */ /* 0x0003e80000100800 */
[----:B------:R-:W2:Y:S01]  /*4aee0*/  LDL.LU R19, [R1+0x59c] ;  /* 0x00059c0001137983 */ /* 0x000ea20000300800 */
[----:B------:R-:W-:Y:S01]  /*4aef0*/  MOV R6, R15 ;  /* 0x0000000f00067202 */ /* 0x000fe20000000f00 */
[----:B------:R-:W-:-:S02]  /*4af00*/  IMAD.MOV.U32 R7, RZ, RZ, R16 ;  /* 0x000000ffff077224 */ /* 0x000fc400078e0010 */
[----:B------:R-:W5:Y:S04]  /*4af10*/  LDL.LU R18, [R1+0x5a0] ;  /* 0x0005a00001127983 */ /* 0x000f680000300800 */
[----:B------:R-:W5:Y:S04]  /*4af20*/  LDL.LU R17, [R1+0x5a4] ;  /* 0x0005a40001117983 */ /* 0x000f680000300800 */
[----:B------:R1:W-:Y:S02]  /*4af30*/  LDGSTS.E [R5+0x1de00], desc[UR16][R6.64], P4 ;  /* 0x1de0000006057fae */ /* 0x0003e4000a1a1010 */
[----:B-1----:R-:W-:Y:S01]  /*4af40*/  IMAD.MOV.U32 R7, RZ, RZ, R12 ;  /* 0x000000ffff077224 */ /* 0x002fe200078e000c */
[----:B------:R-:W-:Y:S01]  /*4af50*/  MOV R6, R10 ;  /* 0x0000000a00067202 */ /* 0x000fe20000000f00 */
[----:B------:R-:W5:Y:S04]  /*4af60*/  LDL.LU R12, [R1+0x5a8] ;  /* 0x0005a800010c7983 */ /* 0x000f680000300800 */
[----:B------:R-:W5:Y:S04]  /*4af70*/  LDL.LU R10, [R1+0x5ac] ;  /* 0x0005ac00010a7983 */ /* 0x000f680000300800 */
[----:B------:R-:W5:Y:S04]  /*4af80*/  LDL.LU R16, [R1+0x5b0] ;  /* 0x0005b00001107983 */ /* 0x000f680000300800 */
[----:B------:R-:W5:Y:S01]  /*4af90*/  LDL.LU R15, [R1+0x5b4] ;  /* 0x0005b400010f7983 */ /* 0x000f620000300800 */
        /* <DEDUP_REMOVED lines=35> */
[----:B------:R-:W-:Y:S01]  /*4b1d0*/  STL [R1+0x59c], R19 ;  /* 0x00059c1301007387 */ /* 0x000fe20000100800 */
[----:B-1----:R-:W-:Y:S01]  /*4b1e0*/  MOV R6, R17 ;  /* 0x0000001100067202 */ /* 0x002fe20000000f00 */
[----:B------:R-:W-:Y:S01]  /*4b1f0*/  IMAD.MOV.U32 R7, RZ, RZ, R18 ;  /* 0x000000ffff077224 */ /* 0x000fe200078e0012 */
[----:B------:R-:W-:-:S04]  /*4b200*/  IADD3 R10, P6, PT, R10, R2, RZ ;  /* 0x000000020a0a7210 */ /* 0x000fc80007fde0ff */
[----:B------:R1:W-:Y:S01]  /*4b210*/  LDGSTS.E [R5+0x1e800], desc[UR16][R6.64], P5 ;  /* 0x1e80000006057fae */ /* 0x0003e2000a9a1010 */
[----:B------:R-:W-:Y:S02]  /*4b220*/  IADD3.X R12, PT, PT, R12, R0, RZ, P6, !PT ;  /* 0x000000000c0c7210 */ /* 0x000fe400037fe4ff */
[----:B------:R-:W-:Y:S01]  /*4b230*/  IADD3 R15, P6, PT, R15, R2, RZ ;  /* 0x000000020f0f7210 */ /* 0x000fe20007fde0ff */
[----:B------:R-:W-:Y:S01]  /*4b240*/  STL [R1+0x598], R20 ;  /* 0x0005981401007387 */ /* 0x000fe20000100800 */
[----:B-1----:R-:W-:-:S03]  /*4b250*/  SEL R6, RZ, 0x4, !P4 ;  /* 0x00000004ff067807 */ /* 0x002fc60006000000 */
[----:B------:R-:W-:Y:S01]  /*4b260*/  STL [R1+0x5a4], R17 ;  /* 0x0005a41101007387 */ /* 0x000fe20000100800 */
[----:B------:R-:W-:Y:S01]  /*4b270*/  IMAD.X R16, R16, 0x1, R0, P6 ;  /* 0x0000000110107824 */ /* 0x000fe200030e0600 */
[----:B------:R-:W-:Y:S02]  /*4b280*/  SEL R6, R6, RZ, !P2 ;  /* 0x000000ff06067207 */ /* 0x000fe40005000000 */
[----:B------:R-:W-:Y:S01]  /*4b290*/  STL [R1+0x5a0], R18 ;  /* 0x0005a01201007387 */ /* 0x000fe20000100800 */
[----:B------:R-:W-:-:S03]  /*4b2a0*/  IMAD.MOV.U32 R7, RZ, RZ, R12 ;  /* 0x000000ffff077224 */ /* 0x000fc600078e000c */
[----:B------:R-:W-:Y:S01]  /*4b2b0*/  STL [R1+0x5ac], R10 ;  /* 0x0005ac0a01007387 */ /* 0x000fe20000100800 */
[----:B------:R-:W-:-:S03]  /*4b2c0*/  ISETP.NE.U32.AND P4, PT, R6, RZ, PT ;  /* 0x000000ff0600720c */ /* 0x000fc60003f85070 */
[----:B------:R1:W-:Y:S01]  /*4b2d0*/  STL [R1+0x5a8], R12 ;  /* 0x0005a80c01007387 */ /* 0x0003e20000100800 */
[----:B------:R-:W-:-:S05]  /*4b2e0*/  MOV R6, R10 ;  /* 0x0000000a00067202 */ /* 0x000fca0000000f00 */
[----:B------:R2:W-:Y:S04]  /*4b2f0*/  LDGSTS.E [R5+0x1ea00], desc[UR16][R6.64], P5 ;  /* 0x1ea0000006057fae */ /* 0x0005e8000a9a1010 */
[----:B-1----:R-:W5:Y:S04]  /*4b300*/  LDL.LU R12, [R1+0x5c8] ;  /* 0x0005c800010c7983 */ /* 0x002f680000300800 */
[----:B------:R-:W-:Y:S04]  /*4b310*/  STL [R1+0x5b4], R15 ;  /* 0x0005b40f01007387 */ /* 0x000fe80000100800 */
[----:B------:R1:W-:Y:S04]  /*4b320*/  STL [R1+0x5b0], R16 ;  /* 0x0005b01001007387 */ /* 0x0003e80000100800 */
[----:B------:R-:W5:Y:S04]  /*4b330*/  LDL.LU R10, [R1+0x5cc] ;  /* 0x0005cc00010a7983 */ /* 0x000f680000300800 */
[----:B------:R-:W5:Y:S04]  /*4b340*/  LDL.LU R20, [R1+0x5d0] ;  /* 0x0005d00001147983 */ /* 0x000f680000300800 */
[----:B------:R-:W5:Y:S04]  /*4b350*/  LDL.LU R19, [R1+0x5d4] ;  /* 0x0005d40001137983 */ /* 0x000f680000300800 */
[----:B------:R-:W5:Y:S01]  /*4b360*/  LDL.LU R18, [R1+0x5d8] ;  /* 0x0005d80001127983 */ /* 0x000f620000300800 */
[----:B--2---:R-:W-:-:S03]  /*4b370*/  MOV R6, R15 ;  /* 0x0000000f00067202 */ /* 0x004fc60000000f00 */
[----:B------:R-:W2:Y:S01]  /*4b380*/  LDL.LU R17, [R1+0x5dc] ;  /* 0x0005dc0001117983 */ /* 0x000ea20000300800 */
[----:B----4-:R-:W-:Y:S01]  /*4b390*/  IADD3 R13, P6, PT, R13, R2, RZ ;  /* 0x000000020d0d7210 */ /* 0x010fe20007fde0ff */
[----:B------:R-:W-:-:S03]  /*4b3a0*/  IMAD.MOV.U32 R7, RZ, RZ, R16 ;  /* 0x000000ffff077224 */ /* 0x000fc600078e0010 */
[----:B------:R-:W-:Y:S02]  /*4b3b0*/  IADD3.X R14, PT, PT, R14, R0, RZ, P6, !PT ;  /* 0x000000000e0e7210 */ /* 0x000fe400037fe4ff */
[----:B------:R-:W-:Y:S01]  /*4b3c0*/  ISETP.GT.AND P5, PT, R4, 0x7c, PT ;  /* 0x0000007c0400780c */ /* 0x000fe20003fa4270 */
[----:B------:R4:W-:Y:S04]  /*4b3d0*/  LDGSTS.E [R5+0x1ec00], desc[UR16][R6.64], P4 ;  /* 0x1ec0000006057fae */ /* 0x0009e8000a1a1010 */
[----:B------:R-:W-:Y:S04]  /*4b3e0*/  STL [R1+0x5bc], R13 ;  /* 0x0005bc0d01007387 */ /* 0x000fe80000100800 */
[----:B------:R1:W-:Y:S01]  /*4b3f0*/  STL [R1+0x5b8], R14 ;  /* 0x0005b80e01007387 */ /* 0x0003e20000100800 */
[----:B---3--:R-:W-:-:S03]  /*4b400*/  IADD3 R9, P6, PT, R9, R2, RZ ;  /* 0x0000000209097210 */ /* 0x008fc60007fde0ff */
[----:B-1----:R-:W3:Y:S01]  /*4b410*/  LDL.LU R16, [R1+0x5e0] ;  /* 0x0005e00001107983 */ /* 0x002ee20000300800 */
[----:B----4-:R-:W-:Y:S01]  /*4b420*/  SEL R6, RZ, 0x4, !P5 ;  /* 0x00000004ff067807 */ /* 0x010fe20006800000 */
[----:B------:R-:W-:Y:S02]  /*4b430*/  IMAD.X R11, R11, 0x1, R0, P6 ;  /* 0x000000010b0b7824 */ /* 0x000fe400030e0600 */
[----:B------:R-:W-:Y:S01]  /*4b440*/  STL [R1+0x5c4], R9 ;  /* 0x0005c40901007387 */ /* 0x000fe20000100800 */
[----:B------:R-:W-:-:S03]  /*4b450*/  SEL R6, R6, RZ, !P2 ;  /* 0x000000ff06067207 */ /* 0x000fc60005000000 */
[----:B------:R1:W-:Y:S01]  /*4b460*/  STL [R1+0x5c0], R11 ;  /* 0x0005c00b01007387 */ /* 0x0003e20000100800 */
[----:B------:R-:W-:-:S03]  /*4b470*/  ISETP.NE.U32.AND P5, PT, R6, RZ, PT ;  /* 0x000000ff0600720c */ /* 0x000fc60003fa5070 */
[----:B------:R-:W4:Y:S01]  /*4b480*/  LDL.LU R15, [R1+0x5e4] ;  /* 0x0005e400010f7983 */ /* 0x000f220000300800 */
[----:B------:R-:W-:Y:S01]  /*4b490*/  IMAD.MOV.U32 R7, RZ, RZ, R14 ;  /* 0x000000ffff077224 */ /* 0x000fe200078e000e */
[----:B------:R-:W-:Y:S02]  /*4b4a0*/  MOV R6, R13 ;  /* 0x0000000d00067202 */ /* 0x000fe40000000f00 */
[----:B------:R-:W3:Y:S04]  /*4b4b0*/  LDL.LU R14, [R1+0x5e8] ;  /* 0x0005e800010e7983 */ /* 0x000ee80000300800 */
[----:B------:R-:W3:Y:S04]  /*4b4c0*/  LDL.LU R13, [R1+0x5ec] ;  /* 0x0005ec00010d7983 */ /* 0x000ee80000300800 */
[----:B------:R1:W-:Y:S01]  /*4b4d0*/  LDGSTS.E [R5+0x1ee00], desc[UR16][R6.64], P4 ;  /* 0x1ee0000006057fae */ /* 0x0003e2000a1a1010 */
[----:B------:R-:W-:-:S02]  /*4b4e0*/  ISETP.GT.AND P4, PT, R4, 0x7d, PT ;  /* 0x0000007d0400780c */ /* 0x000fc40003f84270 */
[----:B-1----:R-:W-:Y:S01]  /*4b4f0*/  MOV R6, R9 ;  /* 0x0000000900067202 */ /* 0x002fe20000000f00 */
[----:B------:R-:W-:Y:S02]  /*4b500*/  IMAD.MOV.U32 R7, RZ, RZ, R11 ;  /* 0x000000ffff077224 */ /* 0x000fe400078e000b */
[----:B------:R-:W3:Y:S04]  /*4b510*/  LDL.LU R11, [R1+0x5f4] ;  /* 0x0005f400010b7983 */ /* 0x000ee80000300800 */
[----:B------:R1:W-:Y:S04]  /*4b520*/  LDGSTS.E [R5+0x1f000], desc[UR16][R6.64], P5 ;  /* 0x1f00000006057fae */ /* 0x0003e8000a9a1010 */
[----:B------:R-:W3:Y:S01]  /*4b530*/  LDL.LU R9, [R1+0x5fc] ;  /* 0x0005fc0001097983 */ /* 0x000ee20000300800 */
[----:B-1----:R-:W-:-:S04]  /*4b540*/  SEL R6, RZ, 0x4, !P4 ;  /* 0x00000004ff067807 */ /* 0x002fc80006000000 */
[----:B------:R-:W-:-:S04]  /*4b550*/  SEL R6, R6, RZ, !P2 ;  /* 0x000000ff06067207 */ /* 0x000fc80005000000 */
[----:B------:R-:W-:Y:S02]  /*4b560*/  ISETP.NE.U32.AND P4, PT, R6, RZ, PT ;  /* 0x000000ff0600720c */ /* 0x000fe40003f85070 */
[----:B-----5:R-:W-:-:S04]  /*4b570*/  IADD3 R10, P6, PT, R10, R2, RZ ;  /* 0x000000020a0a7210 */ /* 0x020fc80007fde0ff */
[----:B------:R-:W-:Y:S01]  /*4b580*/  IADD3.X R12, PT, PT, R12, R0, RZ, P6, !PT ;  /* 0x000000000c0c7210 */ /* 0x000fe200037fe4ff */
[----:B------:R-:W-:Y:S01]  /*4b590*/  STL [R1+0x5cc], R10 ;  /* 0x0005cc0a01007387 */ /* 0x000fe20000100800 */
[----:B------:R-:W-:-:S03]  /*4b5a0*/  IADD3 R19, P6, PT, R19, R2, RZ ;  /* 0x0000000213137210 */ /* 0x000fc60007fde0ff */
[----:B------:R1:W-:Y:S01]  /*4b5b0*/  STL [R1+0x5c8], R12 ;  /* 0x0005c80c01007387 */ /* 0x0003e20000100800 */
[----:B------:R-:W-:Y:S02]  /*4b5c0*/  IMAD.MOV.U32 R7, RZ, RZ, R12 ;  /* 0x000000ffff077224 */ /* 0x000fe400078e000c */
[----:B------:R-:W-:Y:S01]  /*4b5d0*/  IMAD.X R20, R20, 0x1, R0, P6 ;  /* 0x0000000114147824 */ /* 0x000fe200030e0600 */
[----:B------:R-:W-:Y:S01]  /*4b5e0*/  MOV R6, R10 ;  /* 0x0000000a00067202 */ /* 0x000fe20000000f00 */
[----:B-1----:R-:W5:Y:S04]  /*4b5f0*/  LDL.LU R12, [R1+0x5f0] ;  /* 0x0005f000010c7983 */ /* 0x002f680000300800 */
[----:B------:R-:W-:Y:S04]  /*4b600*/  STL [R1+0x5d4], R19 ;  /* 0x0005d41301007387 */ /* 0x000fe80000100800 */
[----:B------:R-:W-:Y:S04]  /*4b610*/  STL [R1+0x5d0], R20 ;  /* 0x0005d01401007387 */ /* 0x000fe80000100800 */
[----:B------:R-:W5:Y:S04]  /*4b620*/  LDL.LU R10, [R1+0x5f8] ;  /* 0x0005f800010a7983 */ /* 0x000f680000300800 */
[----:B------:R1:W-:Y:S01]  /*4b630*/  LDGSTS.E [R5+0x1f200], desc[UR16][R6.64], P5 ;  /* 0x1f20000006057fae */ /* 0x0003e2000a9a1010 */
[----:B------:R-:W-:-:S02]  /*4b640*/  ISETP.GT.AND P5, PT, R4, 0x7e, PT ;  /* 0x0000007e0400780c */ /* 0x000fc40003fa4270 */
[----:B--2---:R-:W-:Y:S02]  /*4b650*/  IADD3 R17, P6, PT, R17, R2, RZ ;  /* 0x0000000211117210 */ /* 0x004fe40007fde0ff */
[----:B-1----:R-:W-:Y:S01]  /*4b660*/  MOV R6, R19 ;  /* 0x0000001300067202 */ /* 0x002fe20000000f00 */
[----:B------:R-:W-:-:S05]  /*4b670*/  IMAD.MOV.U32 R7, RZ, RZ, R20 ;  /* 0x000000ffff077224 */ /* 0x000fca00078e0014 */
[----:B------:R1:W-:Y:S01]  /*4b680*/  LDGSTS.E [R5+0x1f400], desc[UR16][R6.64], P4 ;  /* 0x1f40000006057fae */ /* 0x0003e2000a1a1010 */
[----:B------:R-:W-:Y:S02]  /*4b690*/  IADD3.X R18, PT, PT, R18, R0, RZ, P6, !PT ;  /* 0x0000000012127210 */ /* 0x000fe400037fe4ff */
[----:B-1----:R-:W-:-:S04]  /*4b6a0*/  SEL R6, RZ, 0x4, !P5 ;  /* 0x00000004ff067807 */ /* 0x002fc80006800000 */
[----:B------:R-:W-:Y:S02]  /*4b6b0*/  SEL R6, R6, RZ, !P2 ;  /* 0x000000ff06067207 */ /* 0x000fe40005000000 */
[----:B------:R-:W-:Y:S02]  /*4b6c0*/  MOV R7, R18 ;  /* 0x0000001200077202 */ /* 0x000fe40000000f00 */
[----:B------:R-:W-:Y:S01]  /*4b6d0*/  ISETP.NE.U32.AND P5, PT, R6, RZ, PT ;  /* 0x000000ff0600720c */ /* 0x000fe20003fa5070 */
[----:B------:R-:W-:-:S05]  /*4b6e0*/  IMAD.MOV.U32 R6, RZ, RZ, R17 ;  /* 0x000000ffff067224 */ /* 0x000fca00078e0011 */
[----:B------:R1:W-:Y:S01]  /*4b6f0*/  LDGSTS.E [R5+0x1f600], desc[UR16][R6.64], P4 ;  /* 0x1f60000006057fae */ /* 0x0003e2000a1a1010 */
[-C--:B----4-:R-:W-:Y:S02]  /*4b700*/  IADD3 R15, P4, PT, R15, R2.reuse, RZ ;  /* 0x000000020f0f7210 */ /* 0x090fe40007f9e0ff */
[----:B---3--:R-:W-:-:S03]  /*4b710*/  IADD3 R13, P6, PT, R13, R2, RZ ;  /* 0x000000020d0d7210 */ /* 0x008fc60007fde0ff */
[----:B------:R-:W-:Y:S01]  /*4b720*/  IMAD.X R16, R16, 0x1, R0, P4 ;  /* 0x0000000110107824 */ /* 0x000fe200020e0600 */
[----:B------:R-:W-:Y:S01]  /*4b730*/  STL [R1+0x5dc], R17 ;  /* 0x0005dc1101007387 */ /* 0x000fe20000100800 */
[----:B------:R-:W-:-:S03]  /*4b740*/  IADD3.X R14, PT, PT, R14, R0, RZ, P6, !PT ;  /* 0x000000000e0e7210 */ /* 0x000fc600037fe4ff */
[----:B------:R-:W-:Y:S01]  /*4b750*/  STL [R1+0x5d8], R18 ;  /* 0x0005d81201007387 */ /* 0x000fe20000100800 */
[----:B-1----:R-:W-:Y:S01]  /*4b760*/  MOV R6, R15 ;  /* 0x0000000f00067202 */ /* 0x002fe20000000f00 */
[----:B------:R-:W-:Y:S02]  /*4b770*/  IMAD.MOV.U32 R7, RZ, RZ, R16 ;  /* 0x000000ffff077224 */ /* 0x000fe400078e0010 */
[----:B------:R1:W-:Y:S04]  /*4b780*/  STL [R1+0x5e4], R15 ;  /* 0x0005e40f01007387 */ /* 0x0003e80000100800 */
[----:B------:R-:W-:Y:S04]  /*4b790*/  STL [R1+0x5e0], R16 ;  /* 0x0005e01001007387 */ /* 0x000fe80000100800 */
[----:B------:R2:W-:Y:S04]  /*4b7a0*/  STL [R1+0x5ec], R13 ;  /* 0x0005ec0d01007387 */ /* 0x0005e80000100800 */
[----:B------:R3:W-:Y:S04]  /*4b7b0*/  LDGSTS.E [R5+0x1f800], desc[UR16][R6.64], P5 ;  /* 0x1f80000006057fae */ /* 0x0007e8000a9a1010 */
[----:B------:R-:W-:Y:S04]  /*4b7c0*/  STL [R1+0x5e8], R14 ;  /* 0x0005e80e01007387 */ /* 0x000fe80000100800 */
[----:B-1----:R-:W4:Y:S01]  /*4b7d0*/  LDL.LU R15, [R1+0x600] ;  /* 0x00060000010f7983 */ /* 0x002f220000300800 */
[----:B---3--:R-:W-:-:S03]  /*4b7e0*/  IMAD.MOV.U32 R6, RZ, RZ, R13 ;  /* 0x000000ffff067224 */ /* 0x008fc600078e000d */
[----:B--2---:R-:W2:Y:S04]  /*4b7f0*/  LDL.LU R13, [R1+0x604] ;  /* 0x00060400010d7983 */ /* 0x004ea80000300800 */
[----:B------:R-:W3:Y:S04]  /*4b800*/  LDL.LU R21, [R1+0x640] ;  /* 0x0006400001157983 */ /* 0x000ee80000300800 */
[----:B------:R-:W3:Y:S01]  /*4b810*/  LDL.LU R20, [R1+0x644] ;  /* 0x0006440001147983 */ /* 0x000ee20000300800 */
[----:B------:R-:W-:Y:S02]  /*4b820*/  ISETP.GT.AND P4, PT, R4, 0x7f, PT ;  /* 0x0000007f0400780c */ /* 0x000fe40003f84270 */
[----:B------:R-:W-:-:S02]  /*4b830*/  MOV R7, R14 ;  /* 0x0000000e00077202 */ /* 0x000fc40000000f00 */
[----:B------:R-:W-:-:S03]  /*4b840*/  SEL R4, RZ, 0x4, !P4 ;  /* 0x00000004ff047807 */ /* 0x000fc60006000000 */
[----:B------:R1:W-:Y:S01]  /*4b850*/  LDGSTS.E [R5+0x1fa00], desc[UR16][R6.64], P5 ;  /* 0x1fa0000006057fae */ /* 0x0003e2000a9a1010 */
[----:B------:R-:W-:Y:S02]  /*4b860*/  SEL R4, R4, RZ, !P2 ;  /* 0x000000ff04047207 */ /* 0x000fe40005000000 */
[-C--:B------:R-:W-:Y:S02]  /*4b870*/  IADD3 R11, P5, PT, R11, R2.reuse, RZ ;  /* 0x000000020b0b7210 */ /* 0x080fe40007fbe0ff */
[----:B------:R-:W-:Y:S02]  /*4b880*/  ISETP.NE.U32.AND P4, PT, R4, RZ, PT ;  /* 0x000000ff0400720c */ /* 0x000fe40003f85070 */
[----:B------:R-:W-:Y:S01]  /*4b890*/  IADD3 R9, P6, PT, R9, R2, RZ ;  /* 0x0000000209097210 */ /* 0x000fe20007fde0ff */
[----:B------:R-:W-:Y:S01]  /*4b8a0*/  STL [R1+0x5f4], R11 ;  /* 0x0005f40b01007387 */ /* 0x000fe20000100800 */
[----:B-1----:R-:W-:Y:S02]  /*4b8b0*/  IMAD.MOV.U32 R6, RZ, RZ, R11 ;  /* 0x000000ffff067224 */ /* 0x002fe400078e000b */
[----:B-----5:R-:W-:-:S05]  /*4b8c0*/  IMAD.X R12, R12, 0x1, R0, P5 ;  /* 0x000000010c0c7824 */ /* 0x020fca00028e0600 */
[----:B------:R-:W-:Y:S01]  /*4b8d0*/  MOV R7, R12 ;  /* 0x0000000c00077202 */ /* 0x000fe20000000f00 */
[----:B------:R-:W-:Y:S01]  /*4b8e0*/  STL [R1+0x5f0], R12 ;  /* 0x0005f00c01007387 */ /* 0x000fe20000100800 */
[----:B------:R-:W-:-:S03]  /*4b8f0*/  IADD3.X R10, PT, PT, R10, R0, RZ, P6, !PT ;  /* 0x000000000a0a7210 */ /* 0x000fc600037fe4ff */
[----:B------:R1:W-:Y:S04]  /*4b900*/  STL [R1+0x5fc], R9 ;  /* 0x0005fc0901007387 */ /* 0x0003e80000100800 */
[----:B------:R5:W-:Y:S04]  /*4b910*/  LDGSTS.E [R5+0x1fc00], desc[UR16][R6.64], P4 ;  /* 0x1fc0000006057fae */ /* 0x000be8000a1a1010 */
[----:B------:R1:W-:Y:S01]  /*4b920*/  STL [R1+0x5f8], R10 ;  /* 0x0005f80a01007387 */ /* 0x0003e20000100800 */
[----:B-----5:R-:W-:-:S03]  /*4b930*/  IMAD.MOV.U32 R6, RZ, RZ, R9 ;  /* 0x000000ffff067224 */ /* 0x020fc600078e0009 */
[----:B-1----:R-:W5:Y:S04]  /*4b940*/  LDL.LU R9, [R1+0x684] ;  /* 0x0006840001097983 */ /* 0x002f680000300800 */
[----:B------:R-:W5:Y:S04]  /*4b950*/  LDL.LU R14, [R1+0x6c4] ;  /* 0x0006c400010e7983 */ /* 0x000f680000300800 */
[----:B------:R-:W5:Y:S04]  /*4b960*/  LDL.LU R19, [R1+0x680] ;  /* 0x0006800001137983 */ /* 0x000f680000300800 */
[----:B------:R-:W5:Y:S01]  /*4b970*/  LDL.LU R18, [R1+0x6c0] ;  /* 0x0006c00001127983 */ /* 0x000f620000300800 */
[----:B------:R-:W-:Y:S01]  /*4b980*/  MOV R7, R10 ;  /* 0x0000000a00077202 */ /* 0x000fe20000000f00 */
[----:B------:R-:W-:-:S02]  /*4b990*/  IMAD R4, R82, -0x80, R8 ;  /* 0xffffff8052047824 */ /* 0x000fc400078e0208 */
[----:B------:R-:W5:Y:S04]  /*4b9a0*/  LDL.LU R11, [R1+0x700] ;  /* 0x00070000010b7983 */ /* 0x000f680000300800 */
[----:B------:R1:W-:Y:S01]  /*4b9b0*/  LDGSTS.E [R5+0x1fe00], desc[UR16][R6.64], P4 ;  /* 0x1fe0000006057fae */ /* 0x0003e2000a1a1010 */
[----:B------:R-:W-:-:S03]  /*4b9c0*/  ISETP.GE.AND P4, PT, R83, R4, PT ;  /* 0x000000045300720c */ /* 0x000fc60003f86270 */
[----:B------:R-:W5:Y:S01]  /*4b9d0*/  LDL.LU R10, [R1+0x704] ;  /* 0x00070400010a7983 */ /* 0x000f620000300800 */
[----:B------:R-:W-:-:S03]  /*4b9e0*/  SEL R4, RZ, 0x4, P4 ;  /* 0x00000004ff047807 */ /* 0x000fc60002000000 */
[----:B------:R-:W5:Y:S04]  /*4b9f0*/  LDL.LU R17, [R1+0x740] ;  /* 0x0007400001117983 */ /* 0x000f680000300800 */
[----:B------:R-:W5:Y:S01]  /*4ba00*/  LDL.LU R16, [R1+0x744] ;  /* 0x0007440001107983 */ /* 0x000f620000300800 */
[----:B------:R-:W-:-:S03]  /*4ba10*/  UIADD3 UR14, UPT, UPT, UR14, 0x1, URZ ;  /* 0x000000010e0e7890 */ /* 0x000fc6000fffe0ff */
[----:B------:R-:W5:Y:S01]  /*4ba20*/  LDL.LU R12, [R1+0x784] ;  /* 0x00078400010c7983 */ /* 0x000f620000300800 */
[----:B------:R-:W-:-:S03]  /*4ba30*/  UISETP.GT.AND UP1, UPT, UR14, 0x7, UPT ;  /* 0x000000070e00788c */ /* 0x000fc6000bf24270 */
[----:B------:R-:W5:Y:S01]  /*4ba40*/  LDL.LU R8, [R1+0x7c4] ;  /* 0x0007c40001087983 */ /* 0x000f620000300800 */
[----:B------:R-:W-:Y:S01]  /*4ba50*/  SEL R4, R4, RZ, !P2 ;  /* 0x000000ff04047207 */ /* 0x000fe20005000000 */
[----:B------:R-:W-:Y:S02]  /*4ba60*/  USEL UR14, UR14, URZ, !UP1 ;  /* 0x000000ff0e0e7287 */ /* 0x000fe4000c800000 */
[----:B------:R-:W0:Y:S01]  /*4ba70*/  LDGDEPBAR ;  /* 0x00000000000079af */ /* 0x000e220000000000 */
[----:B------:R-:W-:Y:S01]  /*4ba80*/  ISETP.NE.U32.AND P2, PT, R4, RZ, PT ;  /* 0x000000ff0400720c */ /* 0x000fe20003f45070 */
[----:B------:R-:W-:Y:S01]  /*4ba90*/  ULEA UR9, UR14, UR7, 0xf ;  /* 0x000000070e097291 */ /* 0x000fe2000f8e78ff */
[----:B--2---:R-:W-:-:S04]  /*4baa0*/  IADD3 R13, P4, PT, R13, R80, RZ ;  /* 0x000000500d0d7210 */ /* 0x004fc80007f9e0ff */
[----:B----4-:R-:W-:Y:S02]  /*4bab0*/  IADD3.X R15, PT, PT, R15, R3, RZ, P4, !PT ;  /* 0x000000030f0f7210 */ /* 0x010fe400027fe4ff */
[----:B---3--:R-:W-:Y:S01]  /*4bac0*/  IADD3 R20, P5, PT, R20, R80, RZ ;  /* 0x0000005014147210 */ /* 0x008fe20007fbe0ff */
[----:B------:R-:W-:Y:S04]  /*4bad0*/  STL [R1+0x604], R13 ;  /* 0x0006040d01007387 */ /* 0x000fe80000100800 */
[----:B------:R-:W-:Y:S01]  /*4bae0*/  IMAD.X R21, R21, 0x1, R3, P5 ;  /* 0x0000000115157824 */ /* 0x000fe200028e0603 */
[----:B------:R-:W-:Y:S01]  /*4baf0*/  STL [R1+0x644], R20 ;  /* 0x0006441401007387 */ /* 0x000fe20000100800 */
[----:B-1----:R-:W-:-:S03]  /*4bb00*/  IMAD.MOV.U32 R5, RZ, RZ, R15 ;  /* 0x000000ffff057224 */ /* 0x002fc600078e000f */
[----:B------:R1:W-:Y:S04]  /*4bb10*/  STL [R1+0x600], R15 ;  /* 0x0006000f01007387 */ /* 0x0003e80000100800 */
[----:B------:R-:W-:Y:S01]  /*4bb20*/  STL [R1+0x640], R21 ;  /* 0x0006401501007387 */ /* 0x000fe20000100800 */
[----:B------:R-:W-:-:S03]  /*4bb30*/  MOV R4, R13 ;  /* 0x0000000d00047202 */ /* 0x000fc60000000f00 */
[----:B-1----:R-:W2:Y:S04]  /*4bb40*/  LDL.LU R15, [R1+0x780] ;  /* 0x00078000010f7983 */ /* 0x002ea80000300800 */
[----:B------:R-:W3:Y:S01]  /*4bb50*/  LDL.LU R13, [R1+0x7c0] ;  /* 0x0007c000010d7983 */ /* 0x000ee20000300800 */
[----:B------:R-:W-:-:S05]  /*4bb60*/  IMAD.U32 R6, RZ, RZ, UR9 ;  /* 0x00000009ff067e24 */ /* 0x000fca000f8e00ff */
[----:B------:R-:W-:-:S05]  /*4bb70*/  IADD3 R7, PT, PT, R84, 0x100000, R6 ;  /* 0x0010000054077810 */ /* 0x000fca0007ffe006 */
[----:B------:R1:W-:Y:S02]  /*4bb80*/  LDGSTS.E [R7+-0x20000], desc[UR16][R4.64], P2 ;  /* 0xe000000004077fae */ /* 0x0003e400091a1010 */
[----:B-1----:R-:W-:Y:S01]  /*4bb90*/  MOV R4, R20 ;  /* 0x0000001400047202 */ /* 0x002fe20000000f00 */
[----:B------:R-:W-:-:S05]  /*4bba0*/  IMAD.MOV.U32 R5, RZ, RZ, R21 ;  /* 0x000000ffff057224 */ /* 0x000fca00078e0015 */
[----:B------:R1:W-:Y:S01]  /*4bbb0*/  LDGSTS.E [R7+-0x1fc00], desc[UR16][R4.64], P2 ;  /* 0xe040000004077fae */ /* 0x0003e200091a1010 */
[-C--:B-----5:R-:W-:Y:S02]  /*4bbc0*/  IADD3 R9, P4, PT, R9, R80.reuse, RZ ;  /* 0x0000005009097210 */ /* 0x0a0fe40007f9e0ff */
[----:B------:R-:W-:Y:S02]  /*4bbd0*/  IADD3 R14, P5, PT, R14, R80, RZ ;  /* 0x000000500e0e7210 */ /* 0x000fe40007fbe0ff */
[----:B------:R-:W-:Y:S01]  /*4bbe0*/  IADD3.X R19, PT, PT, R19, R3, RZ, P4, !PT ;  /* 0x0000000313137210 */ /* 0x000fe200027fe4ff */
[----:B------:R4:W-:Y:S01]  /*4bbf0*/  STL [R1+0x684], R9 ;  /* 0x0006840901007387 */ /* 0x0009e20000100800 */
[----:B-1----:R-:W-:Y:S01]  /*4bc00*/  MOV R4, R9 ;  /* 0x0000000900047202 */ /* 0x002fe20000000f00 */
[----:B------:R-:W-:Y:S02]  /*4bc10*/  IMAD.X R18, R18, 0x1, R3, P5 ;  /* 0x0000000112127824 */ /* 0x000fe400028e0603 */
[----:B------:R-:W-:Y:S01]  /*4bc20*/  STL [R1+0x680], R19 ;  /* 0x0006801301007387 */ /* 0x000fe20000100800 */
[----:B------:R-:W-:-:S03]  /*4bc30*/  IMAD.MOV.U32 R5, RZ, RZ, R19 ;  /* 0x000000ffff057224 */ /* 0x000fc600078e0013 */
[----:B------:R1:W-:Y:S04]  /*4bc40*/  STL [R1+0x6c4], R14 ;  /* 0x0006c40e01007387 */ /* 0x0003e80000100800 */
[----:B----4-:R-:W4:Y:S04]  /*4bc50*/  LDL.LU R9, [R1+0x60c] ;  /* 0x00060c0001097983 */ /* 0x010f280000300800 */
[----:B------:R-:W-:Y:S04]  /*4bc60*/  STL [R1+0x6c0], R18 ;  /* 0x0006c01201007387 */ /* 0x000fe80000100800 */
[----:B------:R5:W-:Y:S04]  /*4bc70*/  LDGSTS.E [R7+-0x1f800], desc[UR16][R4.64], P2 ;  /* 0xe080000004077fae */ /* 0x000be800091a1010 */
[----:B------:R-:W4:Y:S01]  /*4bc80*/  LDL.LU R20, [R1+0x64c] ;  /* 0x00064c0001147983 */ /* 0x000f220000300800 */
[----:B-----5:R-:W-:-:S03]  /*4bc90*/  MOV R4, R14 ;  /* 0x0000000e00047202 */ /* 0x020fc60000000f00 */
[----:B-1----:R-:W5:Y:S01]  /*4bca0*/  LDL.LU R14, [R1+0x608] ;  /* 0x00060800010e7983 */ /* 0x002f620000300800 */
[-C--:B------:R-:W-:Y:S01]  /*4bcb0*/  IADD3 R10, P4, PT, R10, R80.reuse, RZ ;  /* 0x000000500a0a7210 */ /* 0x080fe20007f9e0ff */
[----:B------:R-:W-:Y:S01]  /*4bcc0*/  IMAD.MOV.U32 R5, RZ, RZ, R18 ;  /* 0x000000ffff057224 */ /* 0x000fe200078e0012 */
[----:B------:R-:W-:Y:S01]  /*4bcd0*/  IADD3 R16, P5, PT, R16, R80, RZ ;  /* 0x0000005010107210 */ /* 0x000fe20007fbe0ff */
[----:B------:R-:W5:Y:S01]  /*4bce0*/  LDL.LU R21, [R1+0x648] ;  /* 0x0006480001157983 */ /* 0x000f620000300800 */
[----:B------:R-:W-:-:S03]  /*4bcf0*/  IADD3.X R11, PT, PT, R11, R3, RZ, P4, !PT ;  /* 0x000000030b0b7210 */ /* 0x000fc600027fe4ff */
[----:B------:R-:W-:Y:S01]  /*4bd00*/  IMAD.X R17, R17, 0x1, R3, P5 ;  /* 0x0000000111117824 */ /* 0x000fe200028e0603 */
[----:B------:R1:W-:Y:S04]  /*4bd10*/  STL [R1+0x704], R10 ;  /* 0x0007040a01007387 */ /* 0x0003e80000100800 */
[----:B------:R1:W-:Y:S04]  /*4bd20*/  LDGSTS.E [R7+-0x1f400], desc[UR16][R4.64], P2 ;  /* 0xe0c0000004077fae */ /* 0x0003e800091a1010 */
[----:B------:R1:W-:Y:S01]  /*4bd30*/  STL [R1+0x700], R11 ;  /* 0x0007000b01007387 */ /* 0x0003e20000100800 */
[----:B------:R-:W-:-:S03]  /*4bd40*/  IADD3 R12, P4, PT, R12, R80, RZ ;  /* 0x000000500c0c7210 */ /* 0x000fc60007f9e0ff */
[----:B------:R-:W-:Y:S01]  /*4bd50*/  STL [R1+0x744], R16 ;  /* 0x0007441001007387 */ /* 0x000fe20000100800 */
[----:B-1----:R-:W-:Y:S01]  /*4bd60*/  MOV R4, R10 ;  /* 0x0000000a00047202 */ /* 0x002fe20000000f00 */
[----:B------:R-:W-:Y:S02]  /*4bd70*/  IMAD.MOV.U32 R5, RZ, RZ, R11 ;  /* 0x000000ffff057224 */ /* 0x000fe400078e000b */
[----:B------:R-:W5:Y:S01]  /*4bd80*/  LDL.LU R10, [R1+0x68c] ;  /* 0x00068c00010a7983 */ /* 0x000f620000300800 */
[----:B------:R-:W-:-:S03]  /*4bd90*/  IADD3 R8, P5, PT, R8, R80, RZ ;  /* 0x0000005008087210 */ /* 0x000fc60007fbe0ff */
[----:B------:R-:W-:Y:S04]  /*4bda0*/  STL [R1+0x740], R17 ;  /* 0x0007401101007387 */ /* 0x000fe80000100800 */
[----:B------:R-:W5:Y:S04]  /*4bdb0*/  LDL.LU R11, [R1+0x6cc] ;  /* 0x0006cc00010b7983 */ /* 0x000f680000300800 */
[----:B------:R-:W5:Y:S04]  /*4bdc0*/  LDL.LU R19, [R1+0x688] ;  /* 0x0006880001137983 */ /* 0x000f680000300800 */
[----:B------:R1:W-:Y:S04]  /*4bdd0*/  LDGSTS.E [R7+-0x1f000], desc[UR16][R4.64], P2 ;  /* 0xe100000004077fae */ /* 0x0003e800091a1010 */
[----:B------:R-:W5:Y:S04]  /*4bde0*/  LDL.LU R18, [R1+0x6c8] ;  /* 0x0006c80001127983 */ /* 0x000f680000300800 */
[----:B------:R3:W-:Y:S01]  /*4bdf0*/  STL [R1+0x784], R12 ;  /* 0x0007840c01007387 */ /* 0x0007e20000100800 */
[----:B-1----:R-:W-:Y:S01]  /*4be00*/  MOV R4, R16 ;  /* 0x0000001000047202 */ /* 0x002fe20000000f00 */
[----:B------:R-:W-:Y:S01]  /*4be10*/  IMAD.MOV.U32 R5, RZ, RZ, R17 ;  /* 0x000000ffff057224 */ /* 0x000fe200078e0011 */
[----:B--2---:R-:W-:Y:S01]  /*4be20*/  IADD3.X R15, PT, PT, R15, R3, RZ, P4, !PT ;  /* 0x000000030f0f7210 */ /* 0x004fe200027fe4ff */
[----:B---3--:R-:W-:-:S03]  /*4be30*/  IMAD.X R13, R13, 0x1, R3, P5 ;  /* 0x000000010d0d7824 */ /* 0x008fc600028e0603 */
[----:B------:R1:W-:Y:S04]  /*4be40*/  LDGSTS.E [R7+-0x1ec00], desc[UR16][R4.64], P2 ;  /* 0xe140000004077fae */ /* 0x0003e800091a1010 */
[----:B------:R2:W-:Y:S04]  /*4be50*/  STL [R1+0x780], R15 ;  /* 0x0007800f01007387 */ /* 0x0005e80000100800 */
[----:B------:R-:W-:Y:S01]  /*4be60*/  STL [R1+0x7c4], R8 ;  /* 0x0007c40801007387 */ /* 0x000fe20000100800 */
[----:B-1----:R-:W-:-:S03]  /*4be70*/  MOV R4, R12 ;  /* 0x0000000c00047202 */ /* 0x002fc60000000f00 */
[----:B------:R-:W3:Y:S01]  /*4be80*/  LDL.LU R12, [R1+0x70c] ;  /* 0x00070c00010c7983 */ /* 0x000ee20000300800 */
[----:B------:R-:W-:-:S03]  /*4be90*/  IMAD.MOV.U32 R5, RZ, RZ, R15 ;  /* 0x000000ffff057224 */ /* 0x000fc600078e000f */
[----:B------:R1:W-:Y:S04]  /*4bea0*/  STL [R1+0x7c0], R13 ;  /* 0x0007c00d01007387 */ /* 0x0003e80000100800 */
[----:B--2---:R-:W2:Y:S04]  /*4beb0*/  LDL.LU R15, [R1+0x74c] ;  /* 0x00074c00010f7983 */ /* 0x004ea80000300800 */
[----:B------:R-:W2:Y:S04]  /*4bec0*/  LDL.LU R16, [R1+0x708] ;  /* 0x0007080001107983 */ /* 0x000ea80000300800 */
[----:B------:R-:W2:Y:S04]  /*4bed0*/  LDL.LU R17, [R1+0x748] ;  /* 0x0007480001117983 */ /* 0x000ea80000300800 */
[----:B------:R1:W-:Y:S02]  /*4bee0*/  LDGSTS.E [R7+-0x1e800], desc[UR16][R4.64], P2 ;  /* 0xe180000004077fae */ /* 0x0003e400091a1010 */
[----:B-1----:R-:W-:Y:S01]  /*4bef0*/  MOV R4, R8 ;  /* 0x0000000800047202 */ /* 0x002fe20000000f00 */
[----:B------:R-:W-:-:S02]  /*4bf00*/  IMAD.MOV.U32 R5, RZ, RZ, R13 ;  /* 0x000000ffff057224 */ /* 0x000fc400078e000d */
[----:B------:R-:W2:Y:S04]  /*4bf10*/  LDL.LU R13, [R1+0x78c] ;  /* 0x00078c00010d7983 */ /* 0x000ea80000300800 */
[----:B------:R-:W2:Y:S04]  /*4bf20*/  LDL.LU R8, [R1+0x7cc] ;  /* 0x0007cc0001087983 */ /* 0x000ea80000300800 */
[----:B------:R1:W-:Y:S01]  /*4bf30*/  LDGSTS.E [R7+-0x1e400], desc[UR16][R4.64], P2 ;  /* 0xe1c0000004077fae */ /* 0x0003e200091a1010 */
[----:B----4-:R-:W-:-:S05]  /*4bf40*/  IADD3 R9, P4, PT, R9, R80, RZ ;  /* 0x0000005009097210 */ /* 0x010fca0007f9e0ff */
[----:B------:R-:W-:Y:S01]  /*4bf50*/  STL [R1+0x60c], R9 ;  /* 0x00060c0901007387 */ /* 0x000fe20000100800 */
[----:B------:R-:W-:-:S05]  /*4bf60*/  IADD3 R20, P5, PT, R20, R80, RZ ;  /* 0x0000005014147210 */ /* 0x000fca0007fbe0ff */
[----:B------:R-:W-:Y:S01]  /*4bf70*/  STL [R1+0x64c], R20 ;  /* 0x00064c1401007387 */ /* 0x000fe20000100800 */
[----:B-----5:R-:W-:-:S05]  /*4bf80*/  IADD3.X R14, PT, PT, R14, R3, RZ, P4, !PT ;  /* 0x000000030e0e7210 */ /* 0x020fca00027fe4ff */
[----:B------:R4:W-:Y:S01]  /*4bf90*/  STL [R1+0x608], R14 ;  /* 0x0006080e01007387 */ /* 0x0009e20000100800 */
[----:B-1----:R-:W-:Y:S01]  /*4bfa0*/  IMAD.MOV.U32 R5, RZ, RZ, R14 ;  /* 0x000000ffff057224 */ /* 0x002fe200078e000e */
[----:B------:R-:W-:Y:S02]  /*4bfb0*/  MOV R4, R9 ;  /* 0x0000000900047202 */ /* 0x000fe40000000f00 */
[----:B----4-:R-:W4:Y:S04]  /*4bfc0*/  LDL.LU R14, [R1+0x788] ;  /* 0x00078800010e7983 */ /* 0x010f280000300800 */
[----:B------:R-:W5:Y:S01]  /*4bfd0*/  LDL.LU R9, [R1+0x7c8] ;  /* 0x0007c80001097983 */ /* 0x000f620000300800 */
[----:B------:R-:W-:Y:S01]  /*4bfe0*/  LOP3.LUT R7, R84, 0x10, RZ, 0x3c, !PT ;  /* 0x0000001054077812 */ /* 0x000fe200078e3cff */
[----:B------:R-:W-:-:S03]  /*4bff0*/  IMAD.X R21, R21, 0x1, R3, P5 ;  /* 0x0000000115157824 */ /* 0x000fc600028e0603 */
[----:B------:R-:W-:Y:S02]  /*4c000*/  IADD3 R7, PT, PT, R7, 0x100000, R6 ;  /* 0x0010000007077810 */ /* 0x000fe40007ffe006 */
[----:B------:R-:W-:-:S03]  /*4c010*/  IADD3 R10, P4, PT, R10, R80, RZ ;  /* 0x000000500a0a7210 */ /* 0x000fc60007f9e0ff */
[----:B------:R1:W-:Y:S01]  /*4c020*/  LDGSTS.E [R7+-0x1ff80], desc[UR16][R4.64], P2 ;  /* 0xe008000004077fae */ /* 0x0003e200091a1010 */
[----:B------:R-:W-:Y:S02]  /*4c030*/  IADD3 R11, P5, PT, R11, R80, RZ ;  /* 0x000000500b0b7210 */ /* 0x000fe40007fbe0ff */
[----:B------:R-:W-:Y:S02]  /*4c040*/  IADD3.X R19, PT, PT, R19, R3, RZ, P4, !PT ;  /* 0x0000000313137210 */ /* 0x000fe400027fe4ff */
[----:B-1----:R-:W-:Y:S01]  /*4c050*/  MOV R4, R20 ;  /* 0x0000001400047202 */ /* 0x002fe20000000f00 */
[----:B------:R-:W-:Y:S01]  /*4c060*/  IMAD.MOV.U32 R5, RZ, RZ, R21 ;  /* 0x000000ffff057224 */ /* 0x000fe200078e0015 */
[----:B------:R-:W-:Y:S04]  /*4c070*/  STL [R1+0x648], R21 ;  /* 0x0006481501007387 */ /* 0x000fe80000100800 */
[----:B------:R1:W-:Y:S01]  /*4c080*/  LDGSTS.E [R7+-0x1fb80], desc[UR16][R4.64], P2 ;  /* 0xe048000004077fae */ /* 0x0003e200091a1010 */
[----:B------:R-:W-:-:S03]  /*4c090*/  IMAD.X R18, R18, 0x1, R3, P5 ;  /* 0x0000000112127824 */ /* 0x000fc600028e0603 */
[----:B------:R1:W-:Y:S04]  /*4c0a0*/  STL [R1+0x68c], R10 ;  /* 0x00068c0a01007387 */ /* 0x0003e80000100800 */
[----:B------:R-:W-:Y:S01]  /*4c0b0*/  STL [R1+0x688], R19 ;  /* 0x0006881301007387 */ /* 0x000fe20000100800 */
[----:B-1----:R-:W-:Y:S01]  /*4c0c0*/  MOV R4, R10 ;  /* 0x0000000a00047202 */ /* 0x002fe20000000f00 */
[----:B------:R-:W-:Y:S02]  /*4c0d0*/  IMAD.MOV.U32 R5, RZ, RZ, R19 ;  /* 0x000000ffff057224 */ /* 0x000fe400078e0013 */
[----:B------:R1:W-:Y:S04]  /*4c0e0*/  STL [R1+0x6cc], R11 ;  /* 0x0006cc0b01007387 */ /* 0x0003e80000100800 */
[----:B------:R-:W5:Y:S04]  /*4c0f0*/  LDL.LU R10, [R1+0x614] ;  /* 0x00061400010a7983 */ /* 0x000f680000300800 */
[----:B------:R-:W-:Y:S04]  /*4c100*/  STL [R1+0x6c8], R18 ;  /* 0x0006c81201007387 */ /* 0x000fe80000100800 */
[----:B------:R1:W-:Y:S01]  /*4c110*/  LDGSTS.E [R7+-0x1f780], desc[UR16][R4.64], P2 ;  /* 0xe088000004077fae */ /* 0x0003e200091a1010 */
[----:B---3--:R-:W-:-:S03]  /*4c120*/  IADD3 R12, P4, PT, R12, R80, RZ ;  /* 0x000000500c0c7210 */ /* 0x008fc60007f9e0ff */
[----:B------:R-:W3:Y:S01]  /*4c130*/  LDL.LU R20, [R1+0x654] ;  /* 0x0006540001147983 */ /* 0x000ee20000300800 */
[----:B--2---:R-:W-:Y:S02]  /*4c140*/  IADD3 R15, P5, PT, R15, R80, RZ ;  /* 0x000000500f0f7210 */ /* 0x004fe40007fbe0ff */
[----:B-1----:R-:W-:Y:S01]  /*4c150*/  MOV R4, R11 ;  /* 0x0000000b00047202 */ /* 0x002fe20000000f00 */
[----:B------:R-:W-:Y:S01]  /*4c160*/  IMAD.MOV.U32 R5, RZ, RZ, R18 ;  /* 0x000000ffff057224 */ /* 0x000fe200078e0012 */
[----:B------:R-:W2:Y:S01]  /*4c170*/  LDL.LU R11, [R1+0x610] ;  /* 0x00061000010b7983 */ /* 0x000ea20000300800 */
[----:B------:R-:W-:-:S03]  /*4c180*/  IADD3.X R16, PT, PT, R16, R3, RZ, P4, !PT ;  /* 0x0000000310107210 */ /* 0x000fc600027fe4ff */
[----:B------:R-:W2:Y:S01]  /*4c190*/  LDL.LU R21, [R1+0x650] ;  /* 0x0006500001157983 */ /* 0x000ea20000300800 */
[----:B------:R-:W-:-:S03]  /*4c1a0*/  IMAD.X R17, R17, 0x1, R3, P5 ;  /* 0x0000000111117824 */ /* 0x000fc600028e0603 */
[----:B------:R1:W-:Y:S04]  /*4c1b0*/  STL [R1+0x70c], R12 ;  /* 0x00070c0c01007387 */ /* 0x0003e80000100800 */
[----:B------:R1:W-:Y:S04]  /*4c1c0*/  LDGSTS.E [R7+-0x1f380], desc[UR16][R4.64], P2 ;  /* 0xe0c8000004077fae */ /* 0x0003e800091a1010 */
[----:B------:R1:W-:Y:S04]  /*4c1d0*/  STL [R1+0x708], R16 ;  /* 0x0007081001007387 */ /* 0x0003e80000100800 */
[----:B------:R-:W-:Y:S01]  /*4c1e0*/  STL [R1+0x74c], R15 ;  /* 0x00074c0f01007387 */ /* 0x000fe20000100800 */
[----:B-1----:R-:W-:-:S03]  /*4c1f0*/  MOV R4, R12 ;  /* 0x0000000c00047202 */ /* 0x002fc60000000f00 */
[----:B------:R-:W2:Y:S01]  /*4c200*/  LDL.LU R12, [R1+0x694] ;  /* 0x00069400010c7983 */ /* 0x000ea20000300800 */
[----:B------:R-:W-:-:S03]  /*4c210*/  IMAD.MOV.U32 R5, RZ, RZ, R16 ;  /* 0x000000ffff057224 */ /* 0x000fc600078e0010 */
[----:B------:R-:W-:Y:S04]  /*4c220*/  STL [R1+0x748], R17 ;  /* 0x0007481101007387 */ /* 0x000fe80000100800 */
[----:B------:R-:W2:Y:S04]  /*4c230*/  LDL.LU R16, [R1+0x6d4] ;  /* 0x0006d40001107983 */ /* 0x000ea80000300800 */
[----:B------:R-:W2:Y:S04]  /*4c240*/  LDL.LU R19, [R1+0x690] ;  /* 0x0006900001137983 */ /* 0x000ea80000300800 */
[----:B------:R-:W2:Y:S01]  /*4c250*/  LDL.LU R18, [R1+0x6d0] ;  /* 0x0006d00001127983 */ /* 0x000ea20000300800 */
[----:B------:R-:W-:-:S02]  /*4c260*/  IADD3 R13, P4, PT, R13, R80, RZ ;  /* 0x000000500d0d7210 */ /* 0x000fc40007f9e0ff */
[----:B------:R-:W-:Y:S01]  /*4c270*/  IADD3 R8, P5, PT, R8, R80, RZ ;  /* 0x0000005008087210 */ /* 0x000fe20007fbe0ff */
[----:B------:R1:W-:Y:S04]  /*4c280*/  LDGSTS.E [R7+-0x1ef80], desc[UR16][R4.64], P2 ;  /* 0xe108000004077fae */ /* 0x0003e800091a1010 */
[----:B------:R4:W-:Y:S01]  /*4c290*/  STL [R1+0x78c], R13 ;  /* 0x00078c0d01007387 */ /* 0x0009e20000100800 */
[----:B-1----:R-:W-:Y:S01]  /*4c2a0*/  MOV R4, R15 ;  /* 0x0000000f00047202 */ /* 0x002fe20000000f00 */
[----:B------:R-:W-:-:S05]  /*4c2b0*/  IMAD.MOV.U32 R5, RZ, RZ, R17 ;  /* 0x000000ffff057224 */ /* 0x000fca00078e0011 */
[----:B------:R1:W-:Y:S02]  /*4c2c0*/  LDGSTS.E [R7+-0x1eb80], desc[UR16][R4.64], P2 ;  /* 0xe148000004077fae */ /* 0x0003e400091a1010 */
[----:B-1----:R-:W-:Y:S02]  /*4c2d0*/  MOV R4, R13 ;  /* 0x0000000d00047202 */ /* 0x002fe40000000f00 */
[----:B----4-:R-:W-:Y:S01]  /*4c2e0*/  IADD3.X R14, PT, PT, R14, R3, RZ, P4, !PT ;  /* 0x000000030e0e7210 */ /* 0x010fe200027fe4ff */
[----:B-----5:R-:W-:-:S04]  /*4c2f0*/  IMAD.X R9, R9, 0x1, R3, P5 ;  /* 0x0000000109097824 */ /* 0x020fc800028e0603 */
[----:B------:R1:W-:Y:S01]  /*4c300*/  STL [R1+0x788], R14 ;  /* 0x0007880e01007387 */ /* 0x0003e20000100800 */
[----:B------:R-:W-:-:S03]  /*4c310*/  IMAD.MOV.U32 R5, RZ, RZ, R14 ;  /* 0x000000ffff057224 */ /* 0x000fc600078e000e */
[----:B------:R4:W-:Y:S04]  /*4c320*/  STL [R1+0x7cc], R8 ;  /* 0x0007cc0801007387 */ /* 0x0009e80000100800 */
[----:B------:R-:W5:Y:S04]  /*4c330*/  LDL.LU R13, [R1+0x714] ;  /* 0x00071400010d7983 */ /* 0x000f680000300800 */
[----:B------:R4:W-:Y:S04]  /*4c340*/  STL [R1+0x7c8], R9 ;  /* 0x0007c80901007387 */ /* 0x0009e80000100800 */
[----:B-1----:R-:W5:Y:S04]  /*4c350*/  LDL.LU R14, [R1+0x754] ;  /* 0x00075400010e7983 */ /* 0x002f680000300800 */
[----:B------:R-:W5:Y:S04]  /*4c360*/  LDL.LU R17, [R1+0x710] ;  /* 0x0007100001117983 */ /* 0x000f680000300800 */
[----:B------:R-:W5:Y:S04]  /*4c370*/  LDL.LU R15, [R1+0x750] ;  /* 0x00075000010f7983 */ /* 0x000f680000300800 */
[----:B------:R1:W-:Y:S02]  /*4c380*/  LDGSTS.E [R7+-0x1e780], desc[UR16][R4.64], P2 ;  /* 0xe188000004077fae */ /* 0x0003e400091a1010 */
[----:B-1----:R-:W-:Y:S01]  /*4c390*/  MOV R4, R8 ;  /* 0x0000000800047202 */ /* 0x002fe20000000f00 */
[----:B------:R-:W-:Y:S01]  /*4c3a0*/  IMAD.MOV.U32 R5, RZ, RZ, R9 ;  /* 0x000000ffff057224 */ /* 0x000fe200078e0009 */
[----:B----4-:R-:W4:Y:S01]  /*4c3b0*/  LDL.LU R8, [R1+0x794] ;  /* 0x0007940001087983 */ /* 0x010f220000300800 */
[----:B------:R-:W-:-:S03]  /*4c3c0*/  IADD3 R10, P4, PT, R10, R80, RZ ;  /* 0x000000500a0a7210 */ /* 0x000fc60007f9e0ff */
[----:B------:R1:W-:Y:S04]  /*4c3d0*/  LDGSTS.E [R7+-0x1e380], desc[UR16][R4.64], P2 ;  /* 0xe1c8000004077fae */ /* 0x0003e800091a1010 */
[----:B------:R-:W4:Y:S01]  /*4c3e0*/  LDL.LU R9, [R1+0x7d4] ;  /* 0x0007d40001097983 */ /* 0x000f220000300800 */
[----:B---3--:R-:W-:Y:S02]  /*4c3f0*/  IADD3 R20, P5, PT, R20, R80, RZ ;  /* 0x0000005014147210 */ /* 0x008fe40007fbe0ff */
[----:B-1----:R-:W-:Y:S01]  /*4c400*/  LOP3.LUT R7, R84, 0x20, RZ, 0x3c, !PT ;  /* 0x0000002054077812 */ /* 0x002fe200078e3cff */
[----:B------:R-:W-:Y:S01]  /*4c410*/  STL [R1+0x614], R10 ;  /* 0x0006140a01007387 */ /* 0x000fe20000100800 */
[----:B------:R-:W-:Y:S02]  /*4c420*/  MOV R4, R10 ;  /* 0x0000000a00047202 */ /* 0x000fe40000000f00 */
[----:B--2---:R-:W-:Y:S01]  /*4c430*/  IADD3.X R11, PT, PT, R11, R3, RZ, P4, !PT ;  /* 0x000000030b0b7210 */ /* 0x004fe200027fe4ff */
[----:B------:R-:W-:Y:S01]  /*4c440*/  STL [R1+0x654], R20 ;  /* 0x0006541401007387 */ /* 0x000fe20000100800 */
[----:B------:R-:W-:-:S03]  /*4c450*/  IADD3 R7, PT, PT, R7, 0x100000, R6 ;  /* 0x0010000007077810 */ /* 0x000fc60007ffe006 */
[----:B------:R-:W-:Y:S01]  /*4c460*/  IMAD.MOV.U32 R5, RZ, RZ, R11 ;  /* 0x000000ffff057224 */ /* 0x000fe200078e000b */
[----:B------:R1:W-:Y:S01]  /*4c470*/  STL [R1+0x610], R11 ;  /* 0x0006100b01007387 */ /* 0x0003e20000100800 */
[----:B------:R-:W-:-:S03]  /*4c480*/  IMAD.X R21, R21, 0x1, R3, P5 ;  /* 0x0000000115157824 */ /* 0x000fc600028e0603 */
[----:B------:R2:W-:Y:S04]  /*4c490*/  LDGSTS.E [R7+-0x1ff00], desc[UR16][R4.64], P2 ;  /* 0xe010000004077fae */ /* 0x0005e800091a1010 */
[----:B-1----:R-:W3:Y:S04]  /*4c4a0*/  LDL.LU R11, [R1+0x790] ;  /* 0x00079000010b7983 */ /* 0x002ee80000300800 */
[----:B------:R-:W3:Y:S01]  /*4c4b0*/  LDL.LU R10, [R1+0x7d0] ;  /* 0x0007d000010a7983 */ /* 0x000ee20000300800 */
[----:B--2---:R-:W-:Y:S01]  /*4c4c0*/  MOV R4, R20 ;  /* 0x0000001400047202 */ /* 0x004fe20000000f00 */
[----:B------:R-:W-:Y:S01]  /*4c4d0*/  IMAD.MOV.U32 R5, RZ, RZ, R21 ;  /* 0x000000ffff057224 */ /* 0x000fe200078e0015 */
[-C--:B------:R-:W-:Y:S01]  /*4c4e0*/  IADD3 R12, P4, PT, R12, R80.reuse, RZ ;  /* 0x000000500c0c7210 */ /* 0x080fe20007f9e0ff */
[----:B------:R-:W-:Y:S04]  /*4c4f0*/  STL [R1+0x650], R21 ;  /* 0x0006501501007387 */ /* 0x000fe80000100800 */
[----:B------:R1:W-:Y:S01]  /*4c500*/  LDGSTS.E [R7+-0x1fb00], desc[UR16][R4.64], P2 ;  /* 0xe050000004077fae */ /* 0x0003e200091a1010 */
[----:B------:R-:W-:-:S02]  /*4c510*/  IADD3 R16, P5, PT, R16, R80, RZ ;  /* 0x0000005010107210 */ /* 0x000fc40007fbe0ff */
[----:B------:R-:W-:Y:S01]  /*4c520*/  IADD3.X R19, PT, PT, R19, R3, RZ, P4, !PT ;  /* 0x0000000313137210 */ /* 0x000fe200027fe4ff */
[----:B------:R2:W-:Y:S02]  /*4c530*/  STL [R1+0x694], R12 ;  /* 0x0006940c01007387 */ /* 0x0005e40000100800 */
[----:B------:R-:W-:Y:S01]  /*4c540*/  IMAD.X R18, R18, 0x1, R3, P5 ;  /* 0x0000000112127824 */ /* 0x000fe200028e0603 */
[----:B-1----:R-:W-:Y:S01]  /*4c550*/  MOV R4, R12 ;  /* 0x0000000c00047202 */ /* 0x002fe20000000f00 */
[----:B------:R-:W-:Y:S01]  /*4c560*/  IMAD.MOV.U32 R5, RZ, RZ, R19 ;  /* 0x000000ffff057224 */ /* 0x000fe200078e0013 */
[----:B------:R-:W-:Y:S04]  /*4c570*/  STL [R1+0x690], R19 ;  /* 0x0006901301007387 */ /* 0x000fe80000100800 */
[----:B------:R1:W-:Y:S04]  /*4c580*/  STL [R1+0x6d4], R16 ;  /* 0x0006d41001007387 */ /* 0x0003e80000100800 */
[----:B--2---:R-:W2:Y:S04]  /*4c590*/  LDL.LU R12, [R1+0x61c] ;  /* 0x00061c00010c7983 */ /* 0x004ea80000300800 */
[----:B------:R-:W-:Y:S04]  /*4c5a0*/  STL [R1+0x6d0], R18 ;  /* 0x0006d01201007387 */ /* 0x000fe80000100800 */
[----:B------:R1:W-:Y:S04]  /*4c5b0*/  LDGSTS.E [R7+-0x1f700], desc[UR16][R4.64], P2 ;  /* 0xe090000004077fae */ /* 0x0003e800091a1010 */
[----:B------:R-:W2:Y:S01]  /*4c5c0*/  LDL.LU R20, [R1+0x65c] ;  /* 0x00065c0001147983 */ /* 0x000ea20000300800 */
[----:B-1----:R-:W-:-:S03]  /*4c5d0*/  MOV R4, R16 ;  /* 0x0000001000047202 */ /* 0x002fc60000000f00 */
[----:B------:R-:W2:Y:S01]  /*4c5e0*/  LDL.LU R16, [R1+0x618] ;  /* 0x0006180001107983 */ /* 0x000ea20000300800 */
[----:B------:R-:W-:-:S03]  /*4c5f0*/  IMAD.MOV.U32 R5, RZ, RZ, R18 ;  /* 0x000000ffff057224 */ /* 0x000fc600078e0012 */
[----:B------:R-:W2:Y:S04]  /*4c600*/  LDL.LU R21, [R1+0x658] ;  /* 0x0006580001157983 */ /* 0x000ea80000300800 */
[----:B------:R1:W-:Y:S01]  /*4c610*/  LDGSTS.E [R7+-0x1f300], desc[UR16][R4.64], P2 ;  /* 0xe0d0000004077fae */ /* 0x0003e200091a1010 */
[-C--:B-----5:R-:W-:Y:S02]  /*4c620*/  IADD3 R13, P4, PT, R13, R80.reuse, RZ ;  /* 0x000000500d0d7210 */ /* 0x0a0fe40007f9e0ff */
[----:B------:R-:W-:Y:S02]  /*4c630*/  IADD3 R14, P5, PT, R14, R80, RZ ;  /* 0x000000500e0e7210 */ /* 0x000fe40007fbe0ff */
[----:B------:R-:W-:Y:S01]  /*4c640*/  IADD3.X R17, PT, PT, R17, R3, RZ, P4, !PT ;  /* 0x0000000311117210 */ /* 0x000fe200027fe4ff */
[----:B------:R5:W-:Y:S01]  /*4c650*/  STL [R1+0x714], R13 ;  /* 0x0007140d01007387 */ /* 0x000be20000100800 */
[----:B-1----:R-:W-:Y:S01]  /*4c660*/  MOV R4, R13 ;  /* 0x0000000d00047202 */ /* 0x002fe20000000f00 */
[----:B------:R-:W-:-:S02]  /*4c670*/  IMAD.X R15, R15, 0x1, R3, P5 ;  /* 0x000000010f0f7824 */ /* 0x000fc400028e0603 */
[----:B------:R1:W-:Y:S01]  /*4c680*/  STL [R1+0x710], R17 ;  /* 0x0007101101007387 */ /* 0x0003e20000100800 */
[----:B------:R-:W-:-:S03]  /*4c690*/  IMAD.MOV.U32 R5, RZ, RZ, R17 ;  /* 0x000000ffff057224 */ /* 0x000fc600078e0011 */
[----:B------:R-:W-:Y:S04]  /*4c6a0*/  STL [R1+0x754], R14 ;  /* 0x0007540e01007387 */ /* 0x000fe80000100800 */
[----:B-----5:R-:W5:Y:S04]  /*4c6b0*/  LDL.LU R13, [R1+0x69c] ;  /* 0x00069c00010d7983 */ /* 0x020f680000300800 */
[----:B------:R-:W-:Y:S04]  /*4c6c0*/  STL [R1+0x750], R15 ;  /* 0x0007500f01007387 */ /* 0x000fe80000100800 */
[----:B-1----:R-:W5:Y:S04]  /*4c6d0*/  LDL.LU R17, [R1+0x6dc] ;  /* 0x0006dc0001117983 */ /* 0x002f680000300800 */
[----:B------:R-:W5:Y:S04]  /*4c6e0*/  LDL.LU R19, [R1+0x698] ;  /* 0x0006980001137983 */ /* 0x000f680000300800 */
[----:B------:R-:W5:Y:S01]  /*4c6f0*/  LDL.LU R18, [R1+0x6d8] ;  /* 0x0006d80001127983 */ /* 0x000f620000300800 */
[----:B----4-:R-:W-:-:S03]  /*4c700*/  IADD3 R8, P4, PT, R8, R80, RZ ;  /* 0x0000005008087210 */ /* 0x010fc60007f9e0ff */
[----:B------:R1:W-:Y:S01]  /*4c710*/  LDGSTS.E [R7+-0x1ef00], desc[UR16][R4.64], P2 ;  /* 0xe110000004077fae */ /* 0x0003e200091a1010 */
[----:B------:R-:W-:-:S03]  /*4c720*/  IADD3 R9, P5, PT, R9, R80, RZ ;  /* 0x0000005009097210 */ /* 0x000fc60007fbe0ff */
[----:B------:R4:W-:Y:S01]  /*4c730*/  STL [R1+0x794], R8 ;  /* 0x0007940801007387 */ /* 0x0009e20000100800 */
[----:B-1----:R-:W-:Y:S01]  /*4c740*/  MOV R4, R14 ;  /* 0x0000000e00047202 */ /* 0x002fe20000000f00 */
[----:B------:R-:W-:-:S05]  /*4c750*/  IMAD.MOV.U32 R5, RZ, RZ, R15 ;  /* 0x000000ffff057224 */ /* 0x000fca00078e000f */
[----:B------:R1:W-:Y:S01]  /*4c760*/  LDGSTS.E [R7+-0x1eb00], desc[UR16][R4.64], P2 ;  /* 0xe150000004077fae */ /* 0x0003e200091a1010 */
[----:B---3--:R-:W-:Y:S02]  /*4c770*/  IADD3.X R11, PT, PT, R11, R3, RZ, P4, !PT ;  /* 0x000000030b0b7210 */ /* 0x008fe400027fe4ff */
[----:B-1----:R-:W-:Y:S01]  /*4c780*/  MOV R4, R8 ;  /* 0x0000000800047202 */ /* 0x002fe20000000f00 */
[----:B------:R-:W-:Y:S02]  /*4c790*/  IMAD.X R10, R10, 0x1, R3, P5 ;  /* 0x000000010a0a7824 */ /* 0x000fe400028e0603 */
[----:B------:R-:W-:Y:S01]  /*4c7a0*/  STL [R1+0x790], R11 ;  /* 0x0007900b01007387 */ /* 0x000fe20000100800 */
[----:B------:R-:W-:-:S03]  /*4c7b0*/  IMAD.MOV.U32 R5, RZ, RZ, R11 ;  /* 0x000000ffff057224 */ /* 0x000fc600078e000b */
[----:B------:R1:W-:Y:S04]  /*4c7c0*/  STL [R1+0x7d4], R9 ;  /* 0x0007d40901007387 */ /* 0x0003e80000100800 */
[----:B----4-:R-:W3:Y:S04]  /*4c7d0*/  LDL.LU R8, [R1+0x71c] ;  /* 0x00071c0001087983 */ /* 0x010ee80000300800 */
[----:B------:R4:W-:Y:S04]  /*4c7e0*/  STL [R1+0x7d0], R10 ;  /* 0x0007d00a01007387 */ /* 0x0009e80000100800 */
[----:B------:R1:W-:Y:S04]  /*4c7f0*/  LDGSTS.E [R7+-0x1e700], desc[UR16][R4.64], P2 ;  /* 0xe190000004077fae */ /* 0x0003e800091a1010 */
[----:B------:R-:W3:Y:S01]  /*4c800*/  LDL.LU R14, [R1+0x75c] ;  /* 0x00075c00010e7983 */ /* 0x000ee20000300800 */
[----:B-1----:R-:W-:-:S03]  /*4c810*/  MOV R4, R9 ;  /* 0x0000000900047202 */ /* 0x002fc60000000f00 */
[----:B------:R-:W3:Y:S01]  /*4c820*/  LDL.LU R9, [R1+0x718] ;  /* 0x0007180001097983 */ /* 0x000ee20000300800 */
[-C--:B--2---:R-:W-:Y:S01]  /*4c830*/  IADD3 R12, P4, PT, R12, R80.reuse, RZ ;  /* 0x000000500c0c7210 */ /* 0x084fe20007f9e0ff */
[----:B------:R-:W-:Y:S02]  /*4c840*/  IMAD.MOV.U32 R5, RZ, RZ, R10 ;  /* 0x000000ffff057224 */ /* 0x000fe400078e000a */
[----:B------:R-:W2:Y:S04]  /*4c850*/  LDL.LU R15, [R1+0x758] ;  /* 0x00075800010f7983 */ /* 0x000ea80000300800 */
[----:B----4-:R-:W4:Y:S04]  /*4c860*/  LDL.LU R10, [R1+0x79c] ;  /* 0x00079c00010a7983 */ /* 0x010f280000300800 */
[----:B------:R-:W4:Y:S01]  /*4c870*/  LDL.LU R11, [R1+0x7dc] ;  /* 0x0007dc00010b7983 */ /* 0x000f220000300800 */
[----:B------:R-:W-:-:S03]  /*4c880*/  IADD3 R20, P5, PT, R20, R80, RZ ;  /* 0x0000005014147210 */ /* 0x000fc60007fbe0ff */
[----:B------:R-:W-:Y:S04]  /*4c890*/  STL [R1+0x61c], R12 ;  /* 0x00061c0c01007387 */ /* 0x000fe80000100800 */
[----:B------:R1:W-:Y:S01]  /*4c8a0*/  LDGSTS.E [R7+-0x1e300], desc[UR16][R4.64], P2 ;  /* 0xe1d0000004077fae */ /* 0x0003e200091a1010 */
[----:B------:R-:W-:-:S03]  /*4c8b0*/  IADD3.X R16, PT, PT, R16, R3, RZ, P4, !PT ;  /* 0x0000000310107210 */ /* 0x000fc600027fe4ff */
[----:B------:R-:W-:Y:S04]  /*4c8c0*/  STL [R1+0x65c], R20 ;  /* 0x00065c1401007387 */ /* 0x000fe80000100800 */
[----:B------:R1:W-:Y:S02]  /*4c8d0*/  STL [R1+0x618], R16 ;  /* 0x0006181001007387 */ /* 0x0003e40000100800 */
[----:B-1----:R-:W-:Y:S01]  /*4c8e0*/  IMAD.MOV.U32 R5, RZ, RZ, R16 ;  /* 0x000000ffff057224 */ /* 0x002fe200078e0010 */
[----:B------:R-:W-:Y:S01]  /*4c8f0*/  MOV R4, R12 ;  /* 0x0000000c00047202 */ /* 0x000fe20000000f00 */
[----:B------:R-:W4:Y:S04]  /*4c900*/  LDL.LU R16, [R1+0x798] ;  /* 0x0007980001107983 */ /* 0x000f280000300800 */
[----:B------:R-:W4:Y:S01]  /*4c910*/  LDL.LU R12, [R1+0x7d8] ;  /* 0x0007d800010c7983 */ /* 0x000f220000300800 */
[----:B------:R-:W-:Y:S01]  /*4c920*/  LOP3.LUT R7, R84, 0x30, RZ, 0x3c, !PT ;  /* 0x0000003054077812 */ /* 0x000fe200078e3cff */
[----:B------:R-:W-:-:S03]  /*4c930*/  IMAD.X R21, R21, 0x1, R3, P5 ;  /* 0x0000000115157824 */ /* 0x000fc600028e0603 */
[----:B------:R-:W-:-:S05]  /*4c940*/  IADD3 R7, PT, PT, R7, 0x100000, R6 ;  /* 0x0010000007077810 */ /* 0x000fca0007ffe006 */
[----:B------:R1:W-:Y:S04]  /*4c950*/  LDGSTS.E [R7+-0x1fe80], desc[UR16][R4.64], P2 ;  /* 0xe018000004077fae */ /* 0x0003e800091a1010 */
[----:B------:R-:W-:Y:S01]  /*4c960*/  STL [R1+0x658], R21 ;  /* 0x0006581501007387 */ /* 0x000fe20000100800 */
        /* <DEDUP_REMOVED lines=12> */
[----:B-----5:R-:W5:Y:S04]  /*4ca30*/  LDL.LU R13, [R1+0x624] ;  /* 0x00062400010d7983 */ /* 0x020f680000300800 */
[----:B------:R-:W-:Y:S04]  /*4ca40*/  STL [R1+0x6d8], R18 ;  /* 0x0006d81201007387 */ /* 0x000fe80000100800 */
[----:B------:R1:W-:Y:S04]  /*4ca50*/  LDGSTS.E [R7+-0x1f680], desc[UR16][R4.64], P2 ;  /* 0xe098000004077fae */ /* 0x0003e800091a1010 */
[----:B------:R-:W5:Y:S01]  /*4ca60*/  LDL.LU R20, [R1+0x664] ;  /* 0x0006640001147983 */ /* 0x000f620000300800 */
[----:B-1----:R-:W-:-:S03]  /*4ca70*/  MOV R4, R17 ;  /* 0x0000001100047202 */ /* 0x002fc60000000f00 */
[----:B------:R-:W5:Y:S01]  /*4ca80*/  LDL.LU R17, [R1+0x620] ;  /* 0x0006200001117983 */ /* 0x000f620000300800 */
[----:B------:R-:W-:-:S03]  /*4ca90*/  IMAD.MOV.U32 R5, RZ, RZ, R18 ;  /* 0x000000ffff057224 */ /* 0x000fc600078e0012 */
[----:B------:R-:W5:Y:S04]  /*4caa0*/  LDL.LU R21, [R1+0x660] ;  /* 0x0006600001157983 */ /* 0x000f680000300800 */
[----:B------:R1:W-:Y:S01]  /*4cab0*/  LDGSTS.E [R7+-0x1f280], desc[UR16][R4.64], P2 ;  /* 0xe0d8000004077fae */ /* 0x0003e200091a1010 */
[----:B---3--:R-:W-:-:S04]  /*4cac0*/  IADD3 R8, P4, PT, R8, R80, RZ ;  /* 0x0000005008087210 */ /* 0x008fc80007f9e0ff */
[----:B-1----:R-:W-:Y:S01]  /*4cad0*/  MOV R4, R8 ;  /* 0x0000000800047202 */ /* 0x002fe20000000f00 */
[----:B------:R1:W-:Y:S01]  /*4cae0*/  STL [R1+0x71c], R8 ;  /* 0x00071c0801007387 */ /* 0x0003e20000100800 */
[----:B------:R-:W-:Y:S02]  /*4caf0*/  IADD3 R14, P5, PT, R14, R80, RZ ;  /* 0x000000500e0e7210 */ /* 0x000fe40007fbe0ff */
[----:B------:R-:W-:-:S03]  /*4cb00*/  IADD3.X R9, PT, PT, R9, R3, RZ, P4, !PT ;  /* 0x0000000309097210 */ /* 0x000fc600027fe4ff */
[----:B--2---:R-:W-:Y:S02]  /*4cb10*/  IMAD.X R15, R15, 0x1, R3, P5 ;  /* 0x000000010f0f7824 */ /* 0x004fe400028e0603 */
[----:B------:R2:W-:Y:S01]  /*4cb20*/  STL [R1+0x718], R9 ;  /* 0x0007180901007387 */ /* 0x0005e20000100800 */
[----:B------:R-:W-:Y:S01]  /*4cb30*/  IMAD.MOV.U32 R5, RZ, RZ, R9 ;  /* 0x000000ffff057224 */ /* 0x000fe200078e0009 */
[-C--:B----4-:R-:W-:Y:S02]  /*4cb40*/  IADD3 R10, P4, PT, R10, R80.reuse, RZ ;  /* 0x000000500a0a7210 */ /* 0x090fe40007f9e0ff */
[----:B------:R3:W-:Y:S01]  /*4cb50*/  STL [R1+0x75c], R14 ;  /* 0x00075c0e01007387 */ /* 0x0007e20000100800 */
[----:B------:R-:W-:-:S03]  /*4cb60*/  IADD3 R11, P5, PT, R11, R80, RZ ;  /* 0x000000500b0b7210 */ /* 0x000fc60007fbe0ff */
[----:B-1----:R-:W4:Y:S04]  /*4cb70*/  LDL.LU R8, [R1+0x6a4] ;  /* 0x0006a40001087983 */ /* 0x002f280000300800 */
[----:B------:R1:W-:Y:S04]  /*4cb80*/  STL [R1+0x758], R15 ;  /* 0x0007580f01007387 */ /* 0x0003e80000100800 */
[----:B------:R1:W-:Y:S04]  /*4cb90*/  LDGSTS.E [R7+-0x1ee80], desc[UR16][R4.64], P2 ;  /* 0xe118000004077fae */ /* 0x0003e800091a1010 */
[----:B--2---:R-:W2:Y:S01]  /*4cba0*/  LDL.LU R9, [R1+0x6e4] ;  /* 0x0006e40001097983 */ /* 0x004ea20000300800 */
[----:B-1----:R-:W-:Y:S01]  /*4cbb0*/  MOV R4, R14 ;  /* 0x0000000e00047202 */ /* 0x002fe20000000f00 */
[----:B------:R-:W-:-:S02]  /*4cbc0*/  IMAD.MOV.U32 R5, RZ, RZ, R15 ;  /* 0x000000ffff057224 */ /* 0x000fc400078e000f */
[----:B---3--:R-:W3:Y:S01]  /*4cbd0*/  LDL.LU R14, [R1+0x6a0] ;  /* 0x0006a000010e7983 */ /* 0x008ee20000300800 */
[----:B------:R-:W-:-:S03]  /*4cbe0*/  IADD3.X R16, PT, PT, R16, R3, RZ, P4, !PT ;  /* 0x0000000310107210 */ /* 0x000fc600027fe4ff */
[----:B------:R-:W3:Y:S01]  /*4cbf0*/  LDL.LU R15, [R1+0x6e0] ;  /* 0x0006e000010f7983 */ /* 0x000ee20000300800 */
[----:B------:R-:W-:-:S03]  /*4cc00*/  IMAD.X R12, R12, 0x1, R3, P5 ;  /* 0x000000010c0c7824 */ /* 0x000fc600028e0603 */
[----:B------:R1:W-:Y:S04]  /*4cc10*/  STL [R1+0x79c], R10 ;  /* 0x00079c0a01007387 */ /* 0x0003e80000100800 */
[----:B------:R-:W-:Y:S04]  /*4cc20*/  STL [R1+0x798], R16 ;  /* 0x0007981001007387 */ /* 0x000fe80000100800 */
[----:B------:R1:W-:Y:S04]  /*4cc30*/  LDGSTS.E [R7+-0x1ea80], desc[UR16][R4.64], P2 ;  /* 0xe158000004077fae */ /* 0x0003e800091a1010 */
[----:B------:R1:W-:Y:S04]  /*4cc40*/  STL [R1+0x7dc], R11 ;  /* 0x0007dc0b01007387 */ /* 0x0003e80000100800 */
[----:B------:R-:W3:Y:S01]  /*4cc50*/  LDL.LU R18, [R1+0x724] ;  /* 0x0007240001127983 */ /* 0x000ee20000300800 */
[----:B-1----:R-:W-:Y:S01]  /*4cc60*/  MOV R4, R10 ;  /* 0x0000000a00047202 */ /* 0x002fe20000000f00 */
[----:B------:R-:W-:-:S02]  /*4cc70*/  IMAD.MOV.U32 R5, RZ, RZ, R16 ;  /* 0x000000ffff057224 */ /* 0x000fc400078e0010 */
[----:B------:R1:W-:Y:S04]  /*4cc80*/  STL [R1+0x7d8], R12 ;  /* 0x0007d80c01007387 */ /* 0x0003e80000100800 */
[----:B------:R-:W3:Y:S04]  /*4cc90*/  LDL.LU R10, [R1+0x764] ;  /* 0x00076400010a7983 */ /* 0x000ee80000300800 */
[----:B------:R1:W-:Y:S04]  /*4cca0*/  LDGSTS.E [R7+-0x1e680], desc[UR16][R4.64], P2 ;  /* 0xe198000004077fae */ /* 0x0003e800091a1010 */
[----:B------:R-:W3:Y:S01]  /*4ccb0*/  LDL.LU R19, [R1+0x720] ;  /* 0x0007200001137983 */ /* 0x000ee20000300800 */
[----:B-1----:R-:W-:-:S03]  /*4ccc0*/  MOV R4, R11 ;  /* 0x0000000b00047202 */ /* 0x002fc60000000f00 */
[----:B------:R-:W3:Y:S01]  /*4ccd0*/  LDL.LU R11, [R1+0x760] ;  /* 0x00076000010b7983 */ /* 0x000ee20000300800 */
[----:B------:R-:W-:-:S03]  /*4cce0*/  IMAD.MOV.U32 R5, RZ, RZ, R12 ;  /* 0x000000ffff057224 */ /* 0x000fc600078e000c */
[----:B------:R-:W3:Y:S04]  /*4ccf0*/  LDL.LU R16, [R1+0x7a4] ;  /* 0x0007a40001107983 */ /* 0x000ee80000300800 */
[----:B------:R-:W3:Y:S04]  /*4cd00*/  LDL.LU R12, [R1+0x7e4] ;  /* 0x0007e400010c7983 */ /* 0x000ee80000300800 */
[----:B------:R1:W-:Y:S01]  /*4cd10*/  LDGSTS.E [R7+-0x1e280], desc[UR16][R4.64], P2 ;  /* 0xe1d8000004077fae */ /* 0x0003e200091a1010 */
[----:B-----5:R-:W-:-:S05]  /*4cd20*/  IADD3 R13, P4, PT, R13, R80, RZ ;  /* 0x000000500d0d7210 */ /* 0x020fca0007f9e0ff */
[----:B------:R-:W-:Y:S01]  /*4cd30*/  STL [R1+0x624], R13 ;  /* 0x0006240d01007387 */ /* 0x000fe20000100800 */
[----:B------:R-:W-:-:S05]  /*4cd40*/  IADD3 R20, P5, PT, R20, R80, RZ ;  /* 0x0000005014147210 */ /* 0x000fca0007fbe0ff */
[----:B------:R-:W-:Y:S01]  /*4cd50*/  STL [R1+0x664], R20 ;  /* 0x0006641401007387 */ /* 0x000fe20000100800 */
[----:B------:R-:W-:Y:S02]  /*4cd60*/  IADD3.X R17, PT, PT, R17, R3, RZ, P4, !PT ;  /* 0x0000000311117210 */ /* 0x000fe400027fe4ff */
[----:B-1----:R-:W-:-:S03]  /*4cd70*/  MOV R4, R13 ;  /* 0x0000000d00047202 */ /* 0x002fc60000000f00 */
[----:B------:R1:W-:Y:S01]  /*4cd80*/  STL [R1+0x620], R17 ;  /* 0x0006201101007387 */ /* 0x0003e20000100800 */
[----:B------:R-:W-:-:S03]  /*4cd90*/  IMAD.MOV.U32 R5, RZ, RZ, R17 ;  /* 0x000000ffff057224 */ /* 0x000fc600078e0011 */
[----:B-1----:R-:W5:Y:S04]  /*4cda0*/  LDL.LU R17, [R1+0x7a0] ;  /* 0x0007a00001117983 */ /* 0x002f680000300800 */
[----:B------:R-:W5:Y:S01]  /*4cdb0*/  LDL.LU R13, [R1+0x7e0] ;  /* 0x0007e000010d7983 */ /* 0x000f620000300800 */
        /* <DEDUP_REMOVED lines=8> */
[----:B----4-:R-:W-:-:S05]  /*4ce40*/  IADD3 R8, P4, PT, R8, R80, RZ ;  /* 0x0000005008087210 */ /* 0x010fca0007f9e0ff */
[----:B------:R-:W-:Y:S01]  /*4ce50*/  STL [R1+0x6a4], R8 ;  /* 0x0006a40801007387 */ /* 0x000fe20000100800 */
[----:B--2---:R-:W-:Y:S02]  /*4ce60*/  IADD3 R9, P5, PT, R9, R80, RZ ;  /* 0x0000005009097210 */ /* 0x004fe40007fbe0ff */
[----:B-1----:R-:W-:Y:S02]  /*4ce70*/  MOV R4, R8 ;  /* 0x0000000800047202 */ /* 0x002fe40000000f00 */
[----:B---3--:R-:W-:Y:S01]  /*4ce80*/  IADD3.X R14, PT, PT, R14, R3, RZ, P4, !PT ;  /* 0x000000030e0e7210 */ /* 0x008fe200027fe4ff */
[----:B------:R-:W-:-:S04]  /*4ce90*/  IMAD.X R15, R15, 0x1, R3, P5 ;  /* 0x000000010f0f7824 */ /* 0x000fc800028e0603 */
[----:B------:R1:W-:Y:S01]  /*4cea0*/  STL [R1+0x6a0], R14 ;  /* 0x0006a00e01007387 */ /* 0x0003e20000100800 */
[----:B------:R-:W-:-:S03]  /*4ceb0*/  IMAD.MOV.U32 R5, RZ, RZ, R14 ;  /* 0x000000ffff057224 */ /* 0x000fc600078e000e */
[----:B------:R-:W-:Y:S04]  /*4cec0*/  STL [R1+0x6e4], R9 ;  /* 0x0006e40901007387 */ /* 0x000fe80000100800 */
[----:B------:R2:W-:Y:S04]  /*4ced0*/  LDGSTS.E [R7+-0x1f600], desc[UR16][R4.64], P2 ;  /* 0xe0a0000004077fae */ /* 0x0005e800091a1010 */
[----:B-1----:R-:W3:Y:S04]  /*4cee0*/  LDL.LU R14, [R1+0x62c] ;  /* 0x00062c00010e7983 */ /* 0x002ee80000300800 */
[----:B------:R1:W-:Y:S01]  /*4cef0*/  STL [R1+0x6e0], R15 ;  /* 0x0006e00f01007387 */ /* 0x0003e20000100800 */
[----:B------:R-:W-:-:S03]  /*4cf00*/  IADD3 R18, P4, PT, R18, R80, RZ ;  /* 0x0000005012127210 */ /* 0x000fc60007f9e0ff */
[----:B------:R-:W4:Y:S01]  /*4cf10*/  LDL.LU R8, [R1+0x66c] ;  /* 0x00066c0001087983 */ /* 0x000f220000300800 */
[----:B--2---:R-:W-:Y:S01]  /*4cf20*/  MOV R4, R9 ;  /* 0x0000000900047202 */ /* 0x004fe20000000f00 */
[----:B------:R-:W-:Y:S02]  /*4cf30*/  IMAD.MOV.U32 R5, RZ, RZ, R15 ;  /* 0x000000ffff057224 */ /* 0x000fe400078e000f */
[----:B-1----:R-:W2:Y:S01]  /*4cf40*/  LDL.LU R15, [R1+0x628] ;  /* 0x00062800010f7983 */ /* 0x002ea20000300800 */
[----:B------:R-:W-:-:S03]  /*4cf50*/  IADD3 R10, P5, PT, R10, R80, RZ ;  /* 0x000000500a0a7210 */ /* 0x000fc60007fbe0ff */
[----:B------:R-:W2:Y:S01]  /*4cf60*/  LDL.LU R9, [R1+0x668] ;  /* 0x0006680001097983 */ /* 0x000ea20000300800 */
[----:B------:R-:W-:-:S03]  /*4cf70*/  IADD3.X R19, PT, PT, R19, R3, RZ, P4, !PT ;  /* 0x0000000313137210 */ /* 0x000fc600027fe4ff */
[----:B------:R-:W-:Y:S04]  /*4cf80*/  STL [R1+0x724], R18 ;  /* 0x0007241201007387 */ /* 0x000fe80000100800 */
[----:B------:R1:W-:Y:S01]  /*4cf90*/  LDGSTS.E [R7+-0x1f200], desc[UR16][R4.64], P2 ;  /* 0xe0e0000004077fae */ /* 0x0003e200091a1010 */
[----:B------:R-:W-:-:S03]  /*4cfa0*/  IMAD.X R11, R11, 0x1, R3, P5 ;  /* 0x000000010b0b7824 */ /* 0x000fc600028e0603 */
[----:B------:R-:W-:Y:S04]  /*4cfb0*/  STL [R1+0x720], R19 ;  /* 0x0007201301007387 */ /* 0x000fe80000100800 */
[----:B------:R-:W-:Y:S01]  /*4cfc0*/  STL [R1+0x764], R10 ;  /* 0x0007640a01007387 */ /* 0x000fe20000100800 */
[----:B-1----:R-:W-:Y:S01]  /*4cfd0*/  MOV R4, R18 ;  /* 0x0000001200047202 */ /* 0x002fe20000000f00 */
[----:B------:R-:W-:Y:S02]  /*4cfe0*/  IMAD.MOV.U32 R5, RZ, RZ, R19 ;  /* 0x000000ffff057224 */ /* 0x000fe400078e0013 */
[----:B------:R1:W-:Y:S04]  /*4cff0*/  STL [R1+0x760], R11 ;  /* 0x0007600b01007387 */ /* 0x0003e80000100800 */
[----:B------:R-:W2:Y:S04]  /*4d000*/  LDL.LU R21, [R1+0x6a8] ;  /* 0x0006a80001157983 */ /* 0x000ea80000300800 */
[----:B------:R-:W2:Y:S04]  /*4d010*/  LDL.LU R20, [R1+0x6ac] ;  /* 0x0006ac0001147983 */ /* 0x000ea80000300800 */
[----:B------:R1:W-:Y:S02]  /*4d020*/  LDGSTS.E [R7+-0x1ee00], desc[UR16][R4.64], P2 ;  /* 0xe120000004077fae */ /* 0x0003e400091a1010 */
[----:B-1----:R-:W-:Y:S01]  /*4d030*/  IMAD.MOV.U32 R5, RZ, RZ, R11 ;  /* 0x000000ffff057224 */ /* 0x002fe200078e000b */
[----:B------:R-:W-:Y:S01]  /*4d040*/  MOV R4, R10 ;  /* 0x0000000a00047202 */ /* 0x000fe20000000f00 */
[----:B------:R-:W2:Y:S04]  /*4d050*/  LDL.LU R11, [R1+0x6e8] ;  /* 0x0006e800010b7983 */ /* 0x000ea80000300800 */
[----:B------:R-:W2:Y:S01]  /*4d060*/  LDL.LU R10, [R1+0x6ec] ;  /* 0x0006ec00010a7983 */ /* 0x000ea20000300800 */
[----:B------:R-:W-:-:S02]  /*4d070*/  IADD3 R16, P4, PT, R16, R80, RZ ;  /* 0x0000005010107210 */ /* 0x000fc40007f9e0ff */
[----:B------:R-:W-:Y:S01]  /*4d080*/  IADD3 R12, P5, PT, R12, R80, RZ ;  /* 0x000000500c0c7210 */ /* 0x000fe20007fbe0ff */
[----:B------:R1:W-:Y:S04]  /*4d090*/  LDGSTS.E [R7+-0x1ea00], desc[UR16][R4.64], P2 ;  /* 0xe160000004077fae */ /* 0x0003e800091a1010 */
[----:B------:R5:W-:Y:S01]  /*4d0a0*/  STL [R1+0x7a4], R16 ;  /* 0x0007a41001007387 */ /* 0x000be20000100800 */
[----:B-1----:R-:W-:Y:S02]  /*4d0b0*/  MOV R4, R16 ;  /* 0x0000001000047202 */ /* 0x002fe40000000f00 */
[----:B-----5:R-:W-:Y:S01]  /*4d0c0*/  IADD3.X R17, PT, PT, R17, R3, RZ, P4, !PT ;  /* 0x0000000311117210 */ /* 0x020fe200027fe4ff */
[----:B------:R-:W-:-:S04]  /*4d0d0*/  IMAD.X R13, R13, 0x1, R3, P5 ;  /* 0x000000010d0d7824 */ /* 0x000fc800028e0603 */
[----:B------:R1:W-:Y:S01]  /*4d0e0*/  STL [R1+0x7a0], R17 ;  /* 0x0007a01101007387 */ /* 0x0003e20000100800 */
[----:B------:R-:W-:-:S03]  /*4d0f0*/  IMAD.MOV.U32 R5, RZ, RZ, R17 ;  /* 0x000000ffff057224 */ /* 0x000fc600078e0011 */
[----:B------:R5:W-:Y:S04]  /*4d100*/  STL [R1+0x7e4], R12 ;  /* 0x0007e40c01007387 */ /* 0x000be80000100800 */
[----:B------:R-:W2:Y:S04]  /*4d110*/  LDL.LU R16, [R1+0x72c] ;  /* 0x00072c0001107983 */ /* 0x000ea80000300800 */
[----:B------:R5:W-:Y:S04]  /*4d120*/  STL [R1+0x7e0], R13 ;  /* 0x0007e00d01007387 */ /* 0x000be80000100800 */
[----:B-1----:R-:W2:Y:S04]  /*4d130*/  LDL.LU R17, [R1+0x76c] ;  /* 0x00076c0001117983 */ /* 0x002ea80000300800 */
[----:B------:R-:W2:Y:S04]  /*4d140*/  LDL.LU R18, [R1+0x728] ;  /* 0x0007280001127983 */ /* 0x000ea80000300800 */
[----:B------:R-:W2:Y:S04]  /*4d150*/  LDL.LU R19, [R1+0x768] ;  /* 0x0007680001137983 */ /* 0x000ea80000300800 */
[----:B------:R1:W-:Y:S02]  /*4d160*/  LDGSTS.E [R7+-0x1e600], desc[UR16][R4.64], P2 ;  /* 0xe1a0000004077fae */ /* 0x0003e400091a1010 */
[----:B-1----:R-:W-:Y:S01]  /*4d170*/  MOV R4, R12 ;  /* 0x0000000c00047202 */ /* 0x002fe20000000f00 */
[----:B------:R-:W-:Y:S01]  /*4d180*/  IMAD.MOV.U32 R5, RZ, RZ, R13 ;  /* 0x000000ffff057224 */ /* 0x000fe200078e000d */
[----:B-----5:R-:W5:Y:S04]  /*4d190*/  LDL.LU R12, [R1+0x7ac] ;  /* 0x0007ac00010c7983 */ /* 0x020f680000300800 */
[----:B------:R1:W-:Y:S04]  /*4d1a0*/  LDGSTS.E [R7+-0x1e200], desc[UR16][R4.64], P2 ;  /* 0xe1e0000004077fae */ /* 0x0003e800091a1010 */
[----:B------:R-:W5:Y:S01]  /*4d1b0*/  LDL.LU R13, [R1+0x7ec] ;  /* 0x0007ec00010d7983 */ /* 0x000f620000300800 */
[----:B-1----:R-:W-:-:S04]  /*4d1c0*/  LOP3.LUT R7, R84, 0x50, RZ, 0x3c, !PT ;  /* 0x0000005054077812 */ /* 0x002fc800078e3cff */
[----:B------:R-:W-:Y:S02]  /*4d1d0*/  IADD3 R7, PT, PT, R7, 0x100000, R6 ;  /* 0x0010000007077810 */ /* 0x000fe40007ffe006 */
[-C--:B---3--:R-:W-:Y:S02]  /*4d1e0*/  IADD3 R14, P4, PT, R14, R80.reuse, RZ ;  /* 0x000000500e0e7210 */ /* 0x088fe40007f9e0ff */
[----:B----4-:R-:W-:-:S03]  /*4d1f0*/  IADD3 R8, P5, PT, R8, R80, RZ ;  /* 0x0000005008087210 */ /* 0x010fc60007fbe0ff */
[----:B------:R1:W-:Y:S01]  /*4d200*/  STL [R1+0x62c], R14 ;  /* 0x00062c0e01007387 */ /* 0x0003e20000100800 */
[----:B--2---:R-:W-:-:S03]  /*4d210*/  IADD3.X R15, PT, PT, R15, R3, RZ, P4, !PT ;  /* 0x000000030f0f7210 */ /* 0x004fc600027fe4ff */
[----:B------:R-:W-:Y:S01]  /*4d220*/  STL [R1+0x66c], R8 ;  /* 0x00066c0801007387 */ /* 0x000fe20000100800 */
[----:B------:R-:W-:-:S03]  /*4d230*/  MOV R4, R14 ;  /* 0x0000000e00047202 */ /* 0x000fc60000000f00 */
[----:B------:R2:W-:Y:S01]  /*4d240*/  STL [R1+0x628], R15 ;  /* 0x0006280f01007387 */ /* 0x0005e20000100800 */
[----:B------:R-:W-:Y:S02]  /*4d250*/  IMAD.MOV.U32 R5, RZ, RZ, R15 ;  /* 0x000000ffff057224 */ /* 0x000fe400078e000f */
[----:B------:R-:W-:Y:S01]  /*4d260*/  IMAD.X R9, R9, 0x1, R3, P5 ;  /* 0x0000000109097824 */ /* 0x000fe200028e0603 */
[----:B-1----:R-:W3:Y:S04]  /*4d270*/  LDL.LU R14, [R1+0x7a8] ;  /* 0x0007a800010e7983 */ /* 0x002ee80000300800 */
[----:B------:R1:W-:Y:S04]  /*4d280*/  LDGSTS.E [R7+-0x1fd80], desc[UR16][R4.64], P2 ;  /* 0xe028000004077fae */ /* 0x0003e800091a1010 */
[----:B--2---:R-:W2:Y:S01]  /*4d290*/  LDL.LU R15, [R1+0x7e8] ;  /* 0x0007e800010f7983 */ /* 0x004ea20000300800 */
[----:B-1----:R-:W-:Y:S01]  /*4d2a0*/  MOV R4, R8 ;  /* 0x0000000800047202 */ /* 0x002fe20000000f00 */
[----:B------:R-:W-:-:S02]  /*4d2b0*/  IMAD.MOV.U32 R5, RZ, RZ, R9 ;  /* 0x000000ffff057224 */ /* 0x000fc400078e0009 */
[----:B------:R1:W-:Y:S04]  /*4d2c0*/  STL [R1+0x668], R9 ;  /* 0x0006680901007387 */ /* 0x0003e80000100800 */
[----:B------:R4:W-:Y:S04]  /*4d2d0*/  LDGSTS.E [R7+-0x1f980], desc[UR16][R4.64], P2 ;  /* 0xe068000004077fae */ /* 0x0009e800091a1010 */
[----:B------:R-:W2:Y:S01]  /*4d2e0*/  LDL.LU R8, [R1+0x634] ;  /* 0x0006340001087983 */ /* 0x000ea20000300800 */
[----:B------:R-:W-:-:S03]  /*4d2f0*/  IADD3 R20, P4, PT, R20, R80, RZ ;  /* 0x0000005014147210 */ /* 0x000fc60007f9e0ff */
[----:B-1----:R-:W2:Y:S01]  /*4d300*/  LDL.LU R9, [R1+0x674] ;  /* 0x0006740001097983 */ /* 0x002ea20000300800 */
[----:B------:R-:W-:Y:S02]  /*4d310*/  IADD3.X R21, PT, PT, R21, R3, RZ, P4, !PT ;  /* 0x0000000315157210 */ /* 0x000fe400027fe4ff */
[----:B----4-:R-:W-:-:S03]  /*4d320*/  MOV R4, R20 ;  /* 0x0000001400047202 */ /* 0x010fc60000000f00 */
[----:B------:R-:W-:Y:S01]  /*4d330*/  IMAD.MOV.U32 R5, RZ, RZ, R21 ;  /* 0x000000ffff057224 */ /* 0x000fe200078e0015 */
[----:B------:R-:W-:Y:S04]  /*4d340*/  STL [R1+0x6ac], R20 ;  /* 0x0006ac1401007387 */ /* 0x000fe80000100800 */
[----:B------:R-:W-:Y:S04]  /*4d350*/  STL [R1+0x6a8], R21 ;  /* 0x0006a81501007387 */ /* 0x000fe80000100800 */
[----:B------:R1:W-:Y:S01]  /*4d360*/  LDGSTS.E [R7+-0x1f580], desc[UR16][R4.64], P2 ;  /* 0xe0a8000004077fae */ /* 0x0003e200091a1010 */
[----:B------:R-:W-:-:S05]  /*4d370*/  IADD3 R10, P5, PT, R10, R80, RZ ;  /* 0x000000500a0a7210 */ /* 0x000fca0007fbe0ff */
[----:B------:R-:W-:Y:S01]  /*4d380*/  IMAD.X R11, R11, 0x1, R3, P5 ;  /* 0x000000010b0b7824 */ /* 0x000fe200028e0603 */
[----:B------:R4:W-:Y:S01]  /*4d390*/  STL [R1+0x6ec], R10 ;  /* 0x0006ec0a01007387 */ /* 0x0009e20000100800 */
[----:B-1----:R-:W-:-:S03]  /*4d3a0*/  MOV R4, R10 ;  /* 0x0000000a00047202 */ /* 0x002fc60000000f00 */
[----:B------:R1:W-:Y:S01]  /*4d3b0*/  STL [R1+0x6e8], R11 ;  /* 0x0006e80b01007387 */ /* 0x0003e20000100800 */
[----:B------:R-:W-:-:S03]  /*4d3c0*/  IMAD.MOV.U32 R5, RZ, RZ, R11 ;  /* 0x000000ffff057224 */ /* 0x000fc600078e000b */
[----:B----4-:R-:W4:Y:S04]  /*4d3d0*/  LDL.LU R10, [R1+0x630] ;  /* 0x00063000010a7983 */ /* 0x010f280000300800 */
[----:B-1----:R-:W4:Y:S04]  /*4d3e0*/  LDL.LU R11, [R1+0x670] ;  /* 0x00067000010b7983 */ /* 0x002f280000300800 */
[----:B------:R1:W-:Y:S01]  /*4d3f0*/  LDGSTS.E [R7+-0x1f180], desc[UR16][R4.64], P2 ;  /* 0xe0e8000004077fae */ /* 0x0003e200091a1010 */
[-C--:B------:R-:W-:Y:S02]  /*4d400*/  IADD3 R16, P4, PT, R16, R80.reuse, RZ ;  /* 0x0000005010107210 */ /* 0x080fe40007f9e0ff */
[----:B------:R-:W-:-:S02]  /*4d410*/  IADD3 R17, P5, PT, R17, R80, RZ ;  /* 0x0000005011117210 */ /* 0x000fc40007fbe0ff */
[----:B------:R-:W-:Y:S01]  /*4d420*/  IADD3.X R18, PT, PT, R18, R3, RZ, P4, !PT ;  /* 0x0000000312127210 */ /* 0x000fe200027fe4ff */
[----:B------:R-:W-:Y:S01]  /*4d430*/  STL [R1+0x72c], R16 ;  /* 0x00072c1001007387 */ /* 0x000fe20000100800 */
[----:B-1----:R-:W-:Y:S01]  /*4d440*/  MOV R4, R16 ;  /* 0x0000001000047202 */ /* 0x002fe20000000f00 */
[----:B------:R-:W-:Y:S02]  /*4d450*/  IMAD.X R19, R19, 0x1, R3, P5 ;  /* 0x0000000113137824 */ /* 0x000fe400028e0603 */
[----:B------:R1:W-:Y:S01]  /*4d460*/  STL [R1+0x728], R18 ;  /* 0x0007281201007387 */ /* 0x0003e20000100800 */
[----:B------:R-:W-:-:S03]  /*4d470*/  IMAD.MOV.U32 R5, RZ, RZ, R18 ;  /* 0x000000ffff057224 */ /* 0x000fc600078e0012 */
[----:B------:R-:W-:Y:S04]  /*4d480*/  STL [R1+0x76c], R17 ;  /* 0x00076c1101007387 */ /* 0x000fe80000100800 */
[----:B------:R5:W-:Y:S04]  /*4d490*/  LDGSTS.E [R7+-0x1ed80], desc[UR16][R4.64], P2 ;  /* 0xe128000004077fae */ /* 0x000be800091a1010 */
[----:B-1----:R-:W4:Y:S04]  /*4d4a0*/  LDL.LU R18, [R1+0x6b4] ;  /* 0x0006b40001127983 */ /* 0x002f280000300800 */
[----:B------:R1:W-:Y:S04]  /*4d4b0*/  STL [R1+0x768], R19 ;  /* 0x0007681301007387 */ /* 0x0003e80000100800 */
[----:B------:R-:W4:Y:S01]  /*4d4c0*/  LDL.LU R16, [R1+0x6f4] ;  /* 0x0006f40001107983 */ /* 0x000f220000300800 */
[----:B-----5:R-:W-:Y:S01]  /*4d4d0*/  IMAD.MOV.U32 R5, RZ, RZ, R19 ;  /* 0x000000ffff057224 */ /* 0x020fe200078e0013 */
[----:B------:R-:W-:-:S02]  /*4d4e0*/  MOV R4, R17 ;  /* 0x0000001100047202 */ /* 0x000fc40000000f00 */
[----:B-1----:R-:W5:Y:S04]  /*4d4f0*/  LDL.LU R19, [R1+0x6b0] ;  /* 0x0006b00001137983 */ /* 0x002f680000300800 */
[----:B------:R-:W5:Y:S01]  /*4d500*/  LDL.LU R17, [R1+0x6f0] ;  /* 0x0006f00001117983 */ /* 0x000f620000300800 */
[-C--:B------:R-:W-:Y:S02]  /*4d510*/  IADD3 R12, P4, PT, R12, R80.reuse, RZ ;  /* 0x000000500c0c7210 */ /* 0x080fe40007f9e0ff */
[----:B------:R-:W-:Y:S01]  /*4d520*/  IADD3 R13, P5, PT, R13, R80, RZ ;  /* 0x000000500d0d7210 */ /* 0x000fe20007fbe0ff */
[----:B------:R1:W-:Y:S04]  /*4d530*/  LDGSTS.E [R7+-0x1e980], desc[UR16][R4.64], P2 ;  /* 0xe168000004077fae */ /* 0x0003e800091a1010 */
[----:B------:R-:W-:Y:S01]  /*4d540*/  STL [R1+0x7ac], R12 ;  /* 0x0007ac0c01007387 */ /* 0x000fe20000100800 */
[----:B-1----:R-:W-:-:S02]  /*4d550*/  MOV R4, R12 ;  /* 0x0000000c00047202 */ /* 0x002fc40000000f00 */
[----:B---3--:R-:W-:-:S05]  /*4d560*/  IADD3.X R14, PT, PT, R14, R3, RZ, P4, !PT ;  /* 0x000000030e0e7210 */ /* 0x008fca00027fe4ff */
[----:B------:R1:W-:Y:S01]  /*4d570*/  STL [R1+0x7a8], R14 ;  /* 0x0007a80e01007387 */ /* 0x0003e20000100800 */
[----:B------:R-:W-:Y:S02]  /*4d580*/  IMAD.MOV.U32 R5, RZ, RZ, R14 ;  /* 0x000000ffff057224 */ /* 0x000fe400078e000e */
[----:B--2---:R-:W-:Y:S01]  /*4d590*/  IMAD.X R15, R15, 0x1, R3, P5 ;  /* 0x000000010f0f7824 */ /* 0x004fe200028e0603 */
[----:B------:R-:W-:Y:S04]  /*4d5a0*/  STL [R1+0x7ec], R13 ;  /* 0x0007ec0d01007387 */ /* 0x000fe80000100800 */
[----:B------:R2:W-:Y:S04]  /*4d5b0*/  LDGSTS.E [R7+-0x1e580], desc[UR16][R4.64], P2 ;  /* 0xe1a8000004077fae */ /* 0x0005e800091a1010 */
[----:B-1----:R-:W3:Y:S04]  /*4d5c0*/  LDL.LU R14, [R1+0x734] ;  /* 0x00073400010e7983 */ /* 0x002ee80000300800 */
[----:B------:R1:W-:Y:S04]  /*4d5d0*/  STL [R1+0x7e8], R15 ;  /* 0x0007e80f01007387 */ /* 0x0003e80000100800 */
[----:B------:R-:W3:Y:S01]  /*4d5e0*/  LDL.LU R12, [R1+0x774] ;  /* 0x00077400010c7983 */ /* 0x000ee20000300800 */
[----:B--2---:R-:W-:Y:S01]  /*4d5f0*/  IMAD.MOV.U32 R5, RZ, RZ, R15 ;  /* 0x000000ffff057224 */ /* 0x004fe200078e000f */
[----:B------:R-:W-:-:S02]  /*4d600*/  MOV R4, R13 ;  /* 0x0000000d00047202 */ /* 0x000fc40000000f00 */
[-C--:B------:R-:W-:Y:S01]  /*4d610*/  IADD3 R8, P4, PT, R8, R80.reuse, RZ ;  /* 0x0000005008087210 */ /* 0x080fe20007f9e0ff */
[----:B-1----:R-:W2:Y:S04]  /*4d620*/  LDL.LU R15, [R1+0x730] ;  /* 0x00073000010f7983 */ /* 0x002ea80000300800 */
[----:B------:R-:W2:Y:S01]  /*4d630*/  LDL.LU R13, [R1+0x770] ;  /* 0x00077000010d7983 */ /* 0x000ea20000300800 */
[----:B------:R-:W-:-:S03]  /*4d640*/  IADD3 R9, P5, PT, R9, R80, RZ ;  /* 0x0000005009097210 */ /* 0x000fc60007fbe0ff */
[----:B------:R1:W-:Y:S04]  /*4d650*/  LDGSTS.E [R7+-0x1e180], desc[UR16][R4.64], P2 ;  /* 0xe1e8000004077fae */ /* 0x0003e800091a1010 */
[----:B------:R-:W-:Y:S01]  /*4d660*/  STL [R1+0x634], R8 ;  /* 0x0006340801007387 */ /* 0x000fe20000100800 */
[----:B-1----:R-:W-:-:S03]  /*4d670*/  LOP3.LUT R7, R84, 0x60, RZ, 0x3c, !PT ;  /* 0x0000006054077812 */ /* 0x002fc600078e3cff */
[----:B------:R-:W-:Y:S01]  /*4d680*/  STL [R1+0x674], R9 ;  /* 0x0006740901007387 */ /* 0x000fe20000100800 */
[----:B------:R-:W-:Y:S02]  /*4d690*/  MOV R4, R8 ;  /* 0x0000000800047202 */ /* 0x000fe40000000f00 */
[----:B------:R-:W-:Y:S02]  /*4d6a0*/  IADD3 R7, PT, PT, R7, 0x100000, R6 ;  /* 0x0010000007077810 */ /* 0x000fe40007ffe006 */
[----:B----4-:R-:W-:Y:S01]  /*4d6b0*/  IADD3.X R10, PT, PT, R10, R3, RZ, P4, !PT ;  /* 0x000000030a0a7210 */ /* 0x010fe200027fe4ff */
[----:B------:R-:W-:-:S04]  /*4d6c0*/  IMAD.X R11, R11, 0x1, R3, P5 ;  /* 0x000000010b0b7824 */ /* 0x000fc800028e0603 */
[----:B------:R-:W-:Y:S01]  /*4d6d0*/  IMAD.MOV.U32 R5, RZ, RZ, R10 ;  /* 0x000000ffff057224 */ /* 0x000fe200078e000a */
[----:B------:R1:W-:Y:S04]  /*4d6e0*/  STL [R1+0x630], R10 ;  /* 0x0006300a01007387 */ /* 0x0003e80000100800 */
[----:B------:R4:W-:Y:S04]  /*4d6f0*/  LDGSTS.E [R7+-0x1fd00], desc[UR16][R4.64], P2 ;  /* 0xe030000004077fae */ /* 0x0009e800091a1010 */
[----:B-1----:R-:W2:Y:S04]  /*4d700*/  LDL.LU R10, [R1+0x7b4] ;  /* 0x0007b400010a7983 */ /* 0x002ea80000300800 */
[----:B------:R-:W2:Y:S01]  /*4d710*/  LDL.LU R8, [R1+0x7f4] ;  /* 0x0007f40001087983 */ /* 0x000ea20000300800 */
[----:B----4-:R-:W-:-:S03]  /*4d720*/  IMAD.MOV.U32 R5, RZ, RZ, R11 ;  /* 0x000000ffff057224 */ /* 0x010fc600078e000b */
[----:B------:R1:W-:Y:S01]  /*4d730*/  STL [R1+0x670], R11 ;  /* 0x0006700b01007387 */ /* 0x0003e20000100800 */
[----:B------:R-:W-:-:S05]  /*4d740*/  MOV R4, R9 ;  /* 0x0000000900047202 */ /* 0x000fca0000000f00 */
[----:B------:R4:W-:Y:S04]  /*4d750*/  LDGSTS.E [R7+-0x1f900], desc[UR16][R4.64], P2 ;  /* 0xe070000004077fae */ /* 0x0009e800091a1010 */
[----:B-1----:R-:W2:Y:S04]  /*4d760*/  LDL.LU R11, [R1+0x7b0] ;  /* 0x0007b000010b7983 */ /* 0x002ea80000300800 */
[----:B------:R-:W2:Y:S01]  /*4d770*/  LDL.LU R9, [R1+0x7f0] ;  /* 0x0007f00001097983 */ /* 0x000ea20000300800 */
[-C--:B------:R-:W-:Y:S02]  /*4d780*/  IADD3 R18, P4, PT, R18, R80.reuse, RZ ;  /* 0x0000005012127210 */ /* 0x080fe40007f9e0ff */
[----:B------:R-:W-:-:S03]  /*4d790*/  IADD3 R16, P5, PT, R16, R80, RZ ;  /* 0x0000005010107210 */ /* 0x000fc60007fbe0ff */
[----:B------:R-:W-:Y:S01]  /*4d7a0*/  STL [R1+0x6b4], R18 ;  /* 0x0006b41201007387 */ /* 0x000fe20000100800 */
[----:B-----5:R-:W-:Y:S01]  /*4d7b0*/  IADD3.X R19, PT, PT, R19, R3, RZ, P4, !PT ;  /* 0x0000000313137210 */ /* 0x020fe200027fe4ff */
[----:B------:R-:W-:-:S04]  /*4d7c0*/  IMAD.X R17, R17, 0x1, R3, P5 ;  /* 0x0000000111117824 */ /* 0x000fc800028e0603 */
[----:B------:R1:W-:Y:S04]  /*4d7d0*/  STL [R1+0x6b0], R19 ;  /* 0x0006b01301007387 */ /* 0x0003e80000100800 */
[----:B------:R-:W-:Y:S04]  /*4d7e0*/  STL [R1+0x6f4], R16 ;  /* 0x0006f41001007387 */ /* 0x000fe80000100800 */
[----:B------:R5:W-:Y:S04]  /*4d7f0*/  STL [R1+0x6f0], R17 ;  /* 0x0006f01101007387 */ /* 0x000be80000100800 */
[----:B------:R-:W2:Y:S04]  /*4d800*/  LDL.LU R23, [R1+0x638] ;  /* 0x0006380001177983 */ /* 0x000ea80000300800 */
[----:B------:R-:W2:Y:S04]  /*4d810*/  LDL.LU R22, [R1+0x63c] ;  /* 0x00063c0001167983 */ /* 0x000ea80000300800 */
[----:B------:R-:W2:Y:S04]  /*4d820*/  LDL.LU R21, [R1+0x678] ;  /* 0x0006780001157983 */ /* 0x000ea80000300800 */
[----:B------:R-:W2:Y:S01]  /*4d830*/  LDL.LU R20, [R1+0x67c] ;  /* 0x00067c0001147983 */ /* 0x000ea20000300800 */
[----:B----4-:R-:W-:Y:S01]  /*4d840*/  MOV R4, R18 ;  /* 0x0000001200047202 */ /* 0x010fe20000000f00 */
[----:B------:R-:W-:-:S05]  /*4d850*/  IMAD.MOV.U32 R5, RZ, RZ, R19 ;  /* 0x000000ffff057224 */ /* 0x000fca00078e0013 */
[----:B------:R4:W-:Y:S02]  /*4d860*/  LDGSTS.E [R7+-0x1f500], desc[UR16][R4.64], P2 ;  /* 0xe0b0000004077fae */ /* 0x0009e400091a1010 */
[----:B----4-:R-:W-:Y:S02]  /*4d870*/  MOV R4, R16 ;  /* 0x0000001000047202 */ /* 0x010fe40000000f00 */
[-C--:B---3--:R-:W-:Y:S02]  /*4d880*/  IADD3 R14, P4, PT, R14, R80.reuse, RZ ;  /* 0x000000500e0e7210 */ /* 0x088fe40007f9e0ff */
[----:B------:R-:W-:-:S03]  /*4d890*/  IADD3 R12, P5, PT, R12, R80, RZ ;  /* 0x000000500c0c7210 */ /* 0x000fc60007fbe0ff */
[----:B------:R3:W-:Y:S01]  /*4d8a0*/  STL [R1+0x734], R14 ;  /* 0x0007340e01007387 */ /* 0x0007e20000100800 */
[----:B--2---:R-:W-:Y:S01]  /*4d8b0*/  IADD3.X R15, PT, PT, R15, R3, RZ, P4, !PT ;  /* 0x000000030f0f7210 */ /* 0x004fe200027fe4ff */
[----:B------:R-:W-:-:S04]  /*4d8c0*/  IMAD.X R13, R13, 0x1, R3, P5 ;  /* 0x000000010d0d7824 */ /* 0x000fc800028e0603 */
[----:B------:R-:W-:Y:S01]  /*4d8d0*/  STL [R1+0x730], R15 ;  /* 0x0007300f01007387 */ /* 0x000fe20000100800 */
[----:B------:R-:W-:-:S03]  /*4d8e0*/  IMAD.MOV.U32 R5, RZ, RZ, R17 ;  /* 0x000000ffff057224 */ /* 0x000fc600078e0011 */
[----:B------:R2:W-:Y:S04]  /*4d8f0*/  STL [R1+0x774], R12 ;  /* 0x0007740c01007387 */ /* 0x0005e80000100800 */
[----:B------:R4:W-:Y:S04]  /*4d900*/  STL [R1+0x770], R13 ;  /* 0x0007700d01007387 */ /* 0x0009e80000100800 */
[----:B-1----:R-:W2:Y:S04]  /*4d910*/  LDL.LU R19, [R1+0x6b8] ;  /* 0x0006b80001137983 */ /* 0x002ea80000300800 */
[----:B------:R-:W2:Y:S04]  /*4d920*/  LDL.LU R18, [R1+0x6bc] ;  /* 0x0006bc0001127983 */ /* 0x000ea80000300800 */
[----:B------:R1:W-:Y:S04]  /*4d930*/  LDGSTS.E [R7+-0x1f100], desc[UR16][R4.64], P2 ;  /* 0xe0f0000004077fae */ /* 0x0003e800091a1010 */
[----:B-----5:R-:W5:Y:S04]  /*4d940*/  LDL.LU R17, [R1+0x6f8] ;  /* 0x0006f80001117983 */ /* 0x020f680000300800 */
[----:B------:R-:W5:Y:S01]  /*4d950*/  LDL.LU R16, [R1+0x6fc] ;  /* 0x0006fc0001107983 */ /* 0x000f620000300800 */
[----:B-1----:R-:W-:Y:S01]  /*4d960*/  MOV R4, R14 ;  /* 0x0000000e00047202 */ /* 0x002fe20000000f00 */
[----:B------:R-:W-:-:S02]  /*4d970*/  IMAD.MOV.U32 R5, RZ, RZ, R15 ;  /* 0x000000ffff057224 */ /* 0x000fc400078e000f */
[----:B---3--:R-:W3:Y:S04]  /*4d980*/  LDL.LU R14, [R1+0x73c] ;  /* 0x00073c00010e7983 */ /* 0x008ee80000300800 */
[----:B------:R1:W-:Y:S01]  /*4d990*/  LDGSTS.E [R7+-0x1ed00], desc[UR16][R4.64], P2 ;  /* 0xe130000004077fae */ /* 0x0003e200091a1010 */
[----:B------:R-:W-:Y:S02]  /*4d9a0*/  IADD3 R10, P4, PT, R10, R80, RZ ;  /* 0x000000500a0a7210 */ /* 0x000fe40007f9e0ff */
[----:B-1----:R-:W-:Y:S02]  /*4d9b0*/  MOV R4, R12 ;  /* 0x0000000c00047202 */ /* 0x002fe40000000f00 */
[----:B------:R-:W-:Y:S01]  /*4d9c0*/  IADD3 R8, P5, PT, R8, R80, RZ ;  /* 0x0000005008087210 */ /* 0x000fe20007fbe0ff */
[----:B--2---:R-:W2:Y:S01]  /*4d9d0*/  LDL.LU R12, [R1+0x77c] ;  /* 0x00077c00010c7983 */ /* 0x004ea20000300800 */
[----:B------:R-:W-:-:S03]  /*4d9e0*/  IMAD.MOV.U32 R5, RZ, RZ, R13 ;  /* 0x000000ffff057224 */ /* 0x000fc600078e000d */
[----:B------:R-:W-:Y:S04]  /*4d9f0*/  STL [R1+0x7b4], R10 ;  /* 0x0007b40a01007387 */ /* 0x000fe80000100800 */
[----:B------:R1:W-:Y:S01]  /*4da00*/  LDGSTS.E [R7+-0x1e900], desc[UR16][R4.64], P2 ;  /* 0xe170000004077fae */ /* 0x0003e200091a1010 */
[----:B------:R-:W-:-:S05]  /*4da10*/  IADD3.X R11, PT, PT, R11, R3, RZ, P4, !PT ;  /* 0x000000030b0b7210 */ /* 0x000fca00027fe4ff */
[----:B------:R4:W-:Y:S01]  /*4da20*/  STL [R1+0x7b0], R11 ;  /* 0x0007b00b01007387 */ /* 0x0009e20000100800 */
[----:B------:R-:W-:-:S03]  /*4da30*/  IMAD.X R9, R9, 0x1, R3, P5 ;  /* 0x0000000109097824 */ /* 0x000fc600028e0603 */
[----:B------:R-:W-:Y:S04]  /*4da40*/  STL [R1+0x7f4], R8 ;  /* 0x0007f40801007387 */ /* 0x000fe80000100800 */
[----:B------:R-:W2:Y:S01]  /*4da50*/  LDL.LU R15, [R1+0x738] ;  /* 0x00073800010f7983 */ /* 0x000ea20000300800 */
[----:B-1----:R-:W-:Y:S01]  /*4da60*/  MOV R4, R10 ;  /* 0x0000000a00047202 */ /* 0x002fe20000000f00 */
[----:B------:R-:W-:Y:S02]  /*4da70*/  IMAD.MOV.U32 R5, RZ, RZ, R11 ;  /* 0x000000ffff057224 */ /* 0x000fe400078e000b */
[----:B------:R1:W-:Y:S04]  /*4da80*/  STL [R1+0x7f0], R9 ;  /* 0x0007f00901007387 */ /* 0x0003e80000100800 */
[----:B----4-:R-:W4:Y:S04]  /*4da90*/  LDL.LU R13, [R1+0x778] ;  /* 0x00077800010d7983 */ /* 0x010f280000300800 */
[----:B------:R-:W4:Y:S04]  /*4daa0*/  LDL.LU R11, [R1+0x7b8] ;  /* 0x0007b800010b7983 */ /* 0x000f280000300800 */
[----:B------:R-:W4:Y:S04]  /*4dab0*/  LDL.LU R10, [R1+0x7bc] ;  /* 0x0007bc00010a7983 */ /* 0x000f280000300800 */
[----:B------:R1:W-:Y:S02]  /*4dac0*/  LDGSTS.E [R7+-0x1e500], desc[UR16][R4.64], P2 ;  /* 0xe1b0000004077fae */ /* 0x0003e400091a1010 */
[----:B-1----:R-:W-:Y:S01]  /*4dad0*/  IMAD.MOV.U32 R5, RZ, RZ, R9 ;  /* 0x000000ffff057224 */ /* 0x002fe200078e0009 */
[----:B------:R-:W-:Y:S01]  /*4dae0*/  MOV R4, R8 ;  /* 0x0000000800047202 */ /* 0x000fe20000000f00 */
[----:B------:R-:W4:Y:S04]  /*4daf0*/  LDL.LU R9, [R1+0x7f8] ;  /* 0x0007f80001097983 */ /* 0x000f280000300800 */
[----:B------:R-:W4:Y:S04]  /*4db00*/  LDL.LU R8, [R1+0x7fc] ;  /* 0x0007fc0001087983 */ /* 0x000f280000300800 */
[----:B------:R1:W-:Y:S01]  /*4db10*/  LDGSTS.E [R7+-0x1e100], desc[UR16][R4.64], P2 ;  /* 0xe1f0000004077fae */ /* 0x0003e200091a1010 */
[----:B------:R-:W-:-:S04]  /*4db20*/  IADD3 R22, P4, PT, R22, R80, RZ ;  /* 0x0000005016167210 */ /* 0x000fc80007f9e0ff */
[----:B------:R-:W-:Y:S01]  /*4db30*/  IADD3.X R23, PT, PT, R23, R3, RZ, P4, !PT ;  /* 0x0000000317177210 */ /* 0x000fe200027fe4ff */
[----:B------:R1:W-:Y:S01]  /*4db40*/  STL [R1+0x63c], R22 ;  /* 0x00063c1601007387 */ /* 0x0003e20000100800 */
[----:B------:R-:W-:-:S03]  /*4db50*/  IADD3 R20, P5, PT, R20, R80, RZ ;  /* 0x0000005014147210 */ /* 0x000fc60007fbe0ff */
[----:B------:R2:W-:Y:S04]  /*4db60*/  STL [R1+0x638], R23 ;  /* 0x0006381701007387 */ /* 0x0005e80000100800 */
[----:B------:R2:W-:Y:S04]  /*4db70*/  STL [R1+0x67c], R20 ;  /* 0x00067c1401007387 */ /* 0x0005e80000100800 */
[----:B------:R-:W4:Y:S01]  /*4db80*/  LDL R7, [R1+0x96c] ;  /* 0x00096c0001077983 */ /* 0x000f220000100800 */
[----:B-1----:R-:W-:Y:S01]  /*4db90*/  LOP3.LUT R4, R84, 0x70, RZ, 0x3c, !PT ;  /* 0x0000007054047812 */ /* 0x002fe200078e3cff */
[----:B------:R-:W-:-:S03]  /*4dba0*/  IMAD.MOV.U32 R5, RZ, RZ, R23 ;  /* 0x000000ffff057224 */ /* 0x000fc600078e0017 */
[----:B------:R-:W-:Y:S02]  /*4dbb0*/  IADD3 R6, PT, PT, R4, 0x100000, R6 ;  /* 0x0010000004067810 */ /* 0x000fe40007ffe006 */
[----:B------:R-:W-:Y:S01]  /*4dbc0*/  MOV R4, R22 ;  /* 0x0000001600047202 */ /* 0x000fe20000000f00 */
[----:B------:R-:W-:-:S04]  /*4dbd0*/  IMAD.X R21, R21, 0x1, R3, P5 ;  /* 0x0000000115157824 */ /* 0x000fc800028e0603 */
[----:B------:R1:W-:Y:S02]  /*4dbe0*/  LDGSTS.E [R6+-0x1fc80], desc[UR16][R4.64], P2 ;  /* 0xe038000004067fae */ /* 0x0003e400091a1010 */
[----:B-1----:R-:W-:Y:S01]  /*4dbf0*/  MOV R4, R20 ;  /* 0x0000001400047202 */ /* 0x002fe20000000f00 */
[----:B------:R-:W-:-:S05]  /*4dc00*/  IMAD.MOV.U32 R5, RZ, RZ, R21 ;  /* 0x000000ffff057224 */ /* 0x000fca00078e0015 */
[----:B------:R1:W-:Y:S01]  /*4dc10*/  LDGSTS.E [R6+-0x1f880], desc[UR16][R4.64], P2 ;  /* 0xe078000004067fae */ /* 0x0003e200091a1010 */
[----:B------:R-:W-:-:S04]  /*4dc20*/  IADD3 R18, P4, PT, R18, R80, RZ ;  /* 0x0000005012127210 */ /* 0x000fc80007f9e0ff */
[----:B------:R-:W-:Y:S02]  /*4dc30*/  IADD3.X R19, PT, PT, R19, R3, RZ, P4, !PT ;  /* 0x0000000313137210 */ /* 0x000fe400027fe4ff */
[----:B-1----:R-:W-:-:S03]  /*4dc40*/  MOV R4, R18 ;  /* 0x0000001200047202 */ /* 0x002fc60000000f00 */
[----:B------:R-:W-:Y:S01]  /*4dc50*/  IMAD.MOV.U32 R5, RZ, RZ, R19 ;  /* 0x000000ffff057224 */ /* 0x000fe200078e0013 */
[----:B-----5:R-:W-:-:S04]  /*4dc60*/  IADD3 R16, P5, PT, R16, R80, RZ ;  /* 0x0000005010107210 */ /* 0x020fc80007fbe0ff */
[----:B------:R1:W-:Y:S01]  /*4dc70*/  LDGSTS.E [R6+-0x1f480], desc[UR16][R4.64], P2 ;  /* 0xe0b8000004067fae */ /* 0x0003e200091a1010 */
[----:B------:R-:W-:Y:S01]  /*4dc80*/  IMAD.X R17, R17, 0x1, R3, P5 ;  /* 0x0000000111117824 */ /* 0x000fe200028e0603 */
[----:B---3--:R-:W-:Y:S02]  /*4dc90*/  IADD3 R14, P4, PT, R14, R80, RZ ;  /* 0x000000500e0e7210 */ /* 0x008fe40007f9e0ff */
[----:B-1----:R-:W-:Y:S01]  /*4dca0*/  MOV R4, R16 ;  /* 0x0000001000047202 */ /* 0x002fe20000000f00 */
[----:B------:R-:W-:-:S05]  /*4dcb0*/  IMAD.MOV.U32 R5, RZ, RZ, R17 ;  /* 0x000000ffff057224 */ /* 0x000fca00078e0011 */
[----:B------:R1:W-:Y:S01]  /*4dcc0*/  LDGSTS.E [R6+-0x1f080], desc[UR16][R4.64], P2 ;  /* 0xe0f8000004067fae */ /* 0x0003e200091a1010 */
[----:B--2---:R-:W-:Y:S02]  /*4dcd0*/  IADD3 R12, P5, PT, R12, R80, RZ ;  /* 0x000000500c0c7210 */ /* 0x004fe40007fbe0ff */
[----:B-1----:R-:W-:Y:S01]  /*4dce0*/  MOV R4, R14 ;  /* 0x0000000e00047202 */ /* 0x002fe20000000f00 */
[----:B------:R2:W-:Y:S04]  /*4dcf0*/  STL [R1+0x678], R21 ;  /* 0x0006781501007387 */ /* 0x0005e80000100800 */
[----:B------:R2:W-:Y:S01]  /*4dd00*/  STL [R1+0x6bc], R18 ;  /* 0x0006bc1201007387 */ /* 0x0005e20000100800 */
[----:B------:R-:W-:-:S05]  /*4dd10*/  IADD3.X R15, PT, PT, R15, R3, RZ, P4, !PT ;  /* 0x000000030f0f7210 */ /* 0x000fca00027fe4ff */
[----:B------:R-:W-:Y:S02]  /*4dd20*/  IMAD.MOV.U32 R5, RZ, RZ, R15 ;  /* 0x000000ffff057224 */ /* 0x000fe400078e000f */
[----:B----4-:R-:W-:-:S03]  /*4dd30*/  IMAD.X R13, R13, 0x1, R3, P5 ;  /* 0x000000010d0d7824 */ /* 0x010fc600028e0603 */
[----:B------:R1:W-:Y:S01]  /*4dd40*/  LDGSTS.E [R6+-0x1ec80], desc[UR16][R4.64], P2 ;  /* 0xe138000004067fae */ /* 0x0003e200091a1010 */
[----:B------:R-:W-:-:S03]  /*4dd50*/  IADD3 R10, P4, PT, R10, R80, RZ ;  /* 0x000000500a0a7210 */ /* 0x000fc60007f9e0ff */
[----:B------:R2:W-:Y:S01]  /*4dd60*/  STL [R1+0x6b8], R19 ;  /* 0x0006b81301007387 */ /* 0x0005e20000100800 */
[----:B------:R-:W-:Y:S02]  /*4dd70*/  IADD3.X R11, PT, PT, R11, R3, RZ, P4, !PT ;  /* 0x000000030b0b7210 */ /* 0x000fe400027fe4ff */
[----:B-1----:R-:W-:Y:S01]  /*4dd80*/  MOV R4, R12 ;  /* 0x0000000c00047202 */ /* 0x002fe20000000f00 */
[----:B------:R-:W-:Y:S01]  /*4dd90*/  IMAD.MOV.U32 R5, RZ, RZ, R13 ;  /* 0x000000ffff057224 */ /* 0x000fe200078e000d */
[----:B------:R2:W-:Y:S04]  /*4dda0*/  STL [R1+0x6fc], R16 ;  /* 0x0006fc1001007387 */ /* 0x0005e80000100800 */
[----:B------:R2:W-:Y:S04]  /*4ddb0*/  STL [R1+0x6f8], R17 ;  /* 0x0006f81101007387 */ /* 0x0005e80000100800 */
[----:B------:R1:W-:Y:S01]  /*4ddc0*/  LDGSTS.E [R6+-0x1e880], desc[UR16][R4.64], P2 ;  /* 0xe178000004067fae */ /* 0x0003e200091a1010 */
[----:B------:R-:W-:-:S03]  /*4ddd0*/  IADD3 R8, P5, PT, R8, R80, RZ ;  /* 0x0000005008087210 */ /* 0x000fc60007fbe0ff */
[----:B------:R2:W-:Y:S04]  /*4dde0*/  STL [R1+0x73c], R14 ;  /* 0x00073c0e01007387 */ /* 0x0005e80000100800 */
[----:B------:R2:W-:Y:S01]  /*4ddf0*/  STL [R1+0x738], R15 ;  /* 0x0007380f01007387 */ /* 0x0005e20000100800 */
[----:B-1----:R-:W-:Y:S01]  /*4de00*/  MOV R4, R10 ;  /* 0x0000000a00047202 */ /* 0x002fe20000000f00 */
[----:B------:R-:W-:Y:S02]  /*4de10*/  IMAD.MOV.U32 R5, RZ, RZ, R11 ;  /* 0x000000ffff057224 */ /* 0x000fe400078e000b */
[----:B------:R2:W-:Y:S01]  /*4de20*/  STL [R1+0x77c], R12 ;  /* 0x00077c0c01007387 */ /* 0x0005e20000100800 */
[----:B------:R-:W-:-:S03]  /*4de30*/  IMAD.X R9, R9, 0x1, R3, P5 ;  /* 0x0000000109097824 */ /* 0x000fc600028e0603 */
[----:B------:R2:W-:Y:S04]  /*4de40*/  STL [R1+0x778], R13 ;  /* 0x0007780d01007387 */ /* 0x0005e80000100800 */
[----:B------:R2:W-:Y:S04]  /*4de50*/  STL [R1+0x7bc], R10 ;  /* 0x0007bc0a01007387 */ /* 0x0005e80000100800 */
[----:B------:R2:W-:Y:S04]  /*4de60*/  STL [R1+0x7b8], R11 ;  /* 0x0007b80b01007387 */ /* 0x0005e80000100800 */
[----:B------:R1:W-:Y:S04]  /*4de70*/  LDGSTS.E [R6+-0x1e480], desc[UR16][R4.64], P2 ;  /* 0xe1b8000004067fae */ /* 0x0003e800091a1010 */
[----:B------:R2:W-:Y:S04]  /*4de80*/  STL [R1+0x7fc], R8 ;  /* 0x0007fc0801007387 */ /* 0x0005e80000100800 */
[----:B------:R2:W-:Y:S01]  /*4de90*/  STL [R1+0x7f8], R9 ;  /* 0x0007f80901007387 */ /* 0x0005e20000100800 */
[----:B-1----:R-:W-:Y:S01]  /*4dea0*/  MOV R4, R8 ;  /* 0x0000000800047202 */ /* 0x002fe20000000f00 */
[----:B------:R-:W-:Y:S01]  /*4deb0*/  IMAD.MOV.U32 R5, RZ, RZ, R9 ;  /* 0x000000ffff057224 */ /* 0x000fe200078e0009 */
[----:B------:R-:W-:-:S04]  /*4dec0*/  UIADD3 UR13, UPT, UPT, UR13, 0x1, URZ ;  /* 0x000000010d0d7890 */ /* 0x000fc8000fffe0ff */
[----:B------:R1:W-:Y:S01]  /*4ded0*/  LDGSTS.E [R6+-0x1e080], desc[UR16][R4.64], P2 ;  /* 0xe1f8000004067fae */ /* 0x0003e200091a1010 */
[----:B------:R-:W-:-:S03]  /*4dee0*/  UISETP.GT.AND UP1, UPT, UR13, 0x1, UPT ;  /* 0x000000010d00788c */ /* 0x000fc6000bf24270 */
[----:B------:R-:W0:Y:S01]  /*4def0*/  LDGDEPBAR ;  /* 0x00000000000079af */ /* 0x000e220000000000 */
[----:B------:R-:W-:Y:S02]  /*4df00*/  USEL UR9, URZ, 0x1, !UP1 ;  /* 0x00000001ff097887 */ /* 0x000fe4000c800000 */
[----:B------:R-:W-:Y:S02]  /*4df10*/  USEL UR13, UR13, URZ, !UP1 ;  /* 0x000000ff0d0d7287 */ /* 0x000fe4000c800000 */
[----:B------:R-:W-:Y:S02]  /*4df20*/  ULOP3.LUT UR9, UR4, UR9, URZ, 0x3c, !UPT ;  /* 0x0000000904097292 */ /* 0x000fe4000f8e3cff */
[----:B-1----:R-:W-:Y:S01]  /*4df30*/  IMAD.U32 R4, RZ, RZ, UR4 ;  /* 0x00000004ff047e24 */ /* 0x002fe2000f8e00ff */
[C---:B------:R-:W-:Y:S02]  /*4df40*/  ISETP.NE.U32.AND P2, PT, R82.reuse, R7, PT ;  /* 0x000000075200720c */ /* 0x040fe40003f45070 */
[----:B------:R-:W-:-:S11]  /*4df50*/  IADD3 R82, PT, PT, R82, 0x1, RZ ;  /* 0x0000000152527810 */ /* 0x000fd60007ffe0ff */
[----:B--2---:R-:W-:Y:S05]  /*4df60*/  @P2 BRA `(.L_x_12) ;  /* 0xffffff0c00742947 */ /* 0x004fea000383ffff */
.L_x_9:
[----:B-1---5:R-:W1:Y:S01]  /*4df70*/  LDC R3, c[0x0][0x3b4] ;  /* 0x0000ed00ff037b82 */ /* 0x022e620000000800 */
[----:B------:R-:W2:Y:S01]  /*4df80*/  LDCU UR5, c[0x0][0x3b8] ;  /* 0x00007700ff0577ac */ /* 0x000ea20008000800 */
[----:B------:R-:W3:Y:S01]  /*4df90*/  LDCU.128 UR12, c[0x0][0x390] ;  /* 0x00007200ff0c77ac */ /* 0x000ee20008000c00 */
[----:B------:R-:W-:Y:S05]  /*4dfa0*/  @!P0 BRA `(.L_x_13) ;  /* 0x0000000000108947 */ /* 0x000fea0003800000 */
[----:B------:R-:W-:-:S06]  /*4dfb0*/  USHF.L.U32 UR4, UR4, 0x1f, URZ ;  /* 0x0000001f04047899 */ /* 0x000fcc00080006ff */
[----:B------:R-:W-:-:S04]  /*4dfc0*/  MOV R0, UR4 ;  /* 0x0000000400007c02 */ /* 0x000fc80008000f00 */
[----:B------:R-:W4:Y:S02]  /*4dfd0*/  SYNCS.PHASECHK.TRANS64.TRYWAIT P0, [UR8], R0 ;  /* 0x00000000ff0075a7 */ /* 0x000f240008001108 */
[----:B----4-:R-:W-:Y:S05]  /*4dfe0*/  @!P0 BRA `(.L_x_14) ;  /* 0x0000002400f88947 */ /* 0x010fea0003800000 */
.L_x_13:
[----:B------:R-:W4:Y:S01]  /*4dff0*/  LDL.LU R146, [R1+0x964] ;  /* 0x0009640001927983 */ /* 0x000f220000300800 */
[----:B------:R-:W-:-:S04]  /*4e000*/  DEPBAR.LE SB0, 0x0 ;  /* 0x000080000000791a */ /* 0x000fc80000000000 */
[----:B------:R-:W5:Y:S01]  /*4e010*/  LDL.LU R144, [R1+0x968] ;  /* 0x0009680001907983 */ /* 0x000f620000300800 */
[C---:B------:R-:W-:Y:S01]  /*4e020*/  VIADD R2, R132.reuse, 0x1 ;  /* 0x0000000184027836 */ /* 0x040fe20000000000 */
[----:B------:R-:W-:Y:S01]  /*4e030*/  BAR.SYNC.DEFER_BLOCKING 0x0 ;  /* 0x0000000000007b1d */ /* 0x000fe20000010000 */
[----:B--2---:R-:W-:-:S03]  /*4e040*/  IMAD R139, R132, UR5, RZ ;  /* 0x00000005848b7c24 */ /* 0x004fc6000f8e02ff */
[----:B---3--:R-:W-:Y:S01]  /*4e050*/  ISETP.GE.AND P4, PT, R2, UR15, PT ;  /* 0x0000000f02007c0c */ /* 0x008fe2000bf86270 */
[C---:B------:R-:W-:Y:S01]  /*4e060*/  VIADD R133, R132.reuse, 0x3 ;  /* 0x0000000384857836 */ /* 0x040fe20000000000 */
[C---:B------:R-:W-:Y:S02]  /*4e070*/  IADD3 R2, PT, PT, R132.reuse, 0x2, RZ ;  /* 0x0000000284027810 */ /* 0x040fe40007ffe0ff */
[C---:B------:R-:W-:Y:S02]  /*4e080*/  ISETP.GE.AND P6, PT, R132.reuse, UR15, PT ;  /* 0x0000000f84007c0c */ /* 0x040fe4000bfc6270 */
[----:B------:R-:W-:Y:S01]  /*4e090*/  ISETP.GE.AND P1, PT, R133, UR15, PT ;  /* 0x0000000f85007c0c */ /* 0x000fe2000bf26270 */
[----:B------:R-:W-:Y:S01]  /*4e0a0*/  VIADD R133, R132, 0x4 ;  /* 0x0000000484857836 */ /* 0x000fe20000000000 */
[----:B------:R-:W2:Y:S02]  /*4e0b0*/  @!P3 SYNCS.CCTL.IV [UR7+0x120000] ;  /* 0x12000000ff00b9b1 */ /* 0x000ea40008000007 */
[----:B--2---:R-:W-:Y:S06]  /*4e0c0*/  BAR.SYNC.DEFER_BLOCKING 0x0 ;  /* 0x0000000000007b1d */ /* 0x004fec0000010000 */
[----:B------:R-:W2:Y:S01]  /*4e0d0*/  LDTM.x128 R4, tmem[UR11] ;  /* 0x0000000b000479ee */ /* 0x000ea200083c0000 */
[----:B------:R-:W3:Y:S01]  /*4e0e0*/  @!P3 SYNCS.CCTL.IV [UR7+0x120008] ;  /* 0x12000800ff00b9b1 */ /* 0x000ee20008000007 */
[----:B------:R-:W-:Y:S01]  /*4e0f0*/  NOP ;  /* 0x0000000000007918 */ /* 0x000fe20000000000 */
[----:B------:R-:W-:-:S02]  /*4e100*/  ISETP.GE.AND P3, PT, R133, UR15, PT ;  /* 0x0000000f85007c0c */ /* 0x000fc4000bf66270 */
[----:B------:R-:W-:Y:S01]  /*4e110*/  IADD3 R133, PT, PT, R139, UR5, RZ ;  /* 0x000000058b857c10 */ /* 0x000fe2000fffe0ff */
[C---:B-1--4-:R-:W-:Y:S01]  /*4e120*/  IMAD R0, R146.reuse, R3, RZ ;  /* 0x0000000392007224 */ /* 0x052fe200078e02ff */
[----:B------:R-:W-:-:S04]  /*4e130*/  ISETP.GE.AND P2, PT, R146, UR14, PT ;  /* 0x0000000e92007c0c */ /* 0x000fc8000bf46270 */
[----:B------:R-:W-:Y:S02]  /*4e140*/  LEA R134, P0, R0, UR12, 0x2 ;  /* 0x0000000c00867c11 */ /* 0x000fe4000f8010ff */
[----:B------:R-:W-:Y:S02]  /*4e150*/  ISETP.LT.AND P2, PT, R132, UR15, !P2 ;  /* 0x0000000f84007c0c */ /* 0x000fe4000d741270 */
[----:B------:R-:W-:Y:S02]  /*4e160*/  LEA.HI.X.SX32 R135, R0, UR13, 0x2, P0 ;  /* 0x0000000d00877c11 */ /* 0x000fe400080f16ff */
[----:B------:R-:W-:Y:S02]  /*4e170*/  LEA R0, R3, R0, 0x7 ;  /* 0x0000000003007211 */ /* 0x000fe400078e38ff */
[----:B------:R-:W-:Y:S01]  /*4e180*/  ISETP.GE.AND P0, PT, R2, UR15, PT ;  /* 0x0000000f02007c0c */ /* 0x000fe2000bf06270 */
[----:B------:R-:W-:Y:S01]  /*4e190*/  IMAD.WIDE R136, R139, 0x4, R134 ;  /* 0x000000048b887825 */ /* 0x000fe200078e0286 */
[----:B------:R-:W-:-:S04]  /*4e1a0*/  LEA R2, P5, R0, UR12, 0x2 ;  /* 0x0000000c00027c11 */ /* 0x000fc8000f8a10ff */
[----:B------:R-:W-:Y:S01]  /*4e1b0*/  LEA.HI.X.SX32 R3, R0, UR13, 0x2, P5 ;  /* 0x0000000d00037c11 */ /* 0x000fe2000a8f16ff */
[----:B--2---:R1:W-:Y:S01]  /*4e1c0*/  @P2 STG.E desc[UR16][R136.64], R4 ;  /* 0x0000000488002986 */ /* 0x0043e2000c101910 */
[----:B-----5:R-:W-:Y:S01]  /*4e1d0*/  ISETP.LT.AND P2, PT, R144, UR14, !P6 ;  /* 0x0000000e90007c0c */ /* 0x020fe2000f741270 */
[----:B------:R-:W-:Y:S01]  /*4e1e0*/  VIADD R0, R132, 0x5 ;  /* 0x0000000584007836 */ /* 0x000fe20000000000 */
[----:B------:R-:W-:Y:S01]  /*4e1f0*/  ISETP.LT.AND P6, PT, R146, UR14, !P4 ;  /* 0x0000000e92007c0c */ /* 0x000fe2000e7c1270 */
[--C-:B------:R-:W-:Y:S01]  /*4e200*/  IMAD.WIDE R138, R139, 0x4, R2.reuse ;  /* 0x000000048b8a7825 */ /* 0x100fe200078e0202 */
[----:B------:R-:W-:Y:S02]  /*4e210*/  ISETP.LT.AND P4, PT, R144, UR14, !P4 ;  /* 0x0000000e90007c0c */ /* 0x000fe4000e781270 */
[----:B------:R-:W-:Y:S01]  /*4e220*/  ISETP.LT.AND P5, PT, R146, UR14, !P0 ;  /* 0x0000000e92007c0c */ /* 0x000fe2000c7a1270 */
[----:B------:R-:W-:Y:S01]  /*4e230*/  IMAD.WIDE R140, R133, 0x4, R2 ;  /* 0x00000004858c7825 */ /* 0x000fe200078e0202 */
[----:B------:R-:W-:-:S03]  /*4e240*/  ISETP.LT.AND P0, PT, R144, UR14, !P0 ;  /* 0x0000000e90007c0c */ /* 0x000fc6000c701270 */
[C-C-:B-1----:R-:W-:Y:S01]  /*4e250*/  IMAD.WIDE R136, R133.reuse, 0x4, R134.reuse ;  /* 0x0000000485887825 */ /* 0x142fe200078e0286 */
[----:B------:R-:W-:Y:S01]  /*4e260*/  IADD3 R133, PT, PT, R133, UR5, RZ ;  /* 0x0000000585857c10 */ /* 0x000fe2000fffe0ff */
[----:B------:R1:W-:Y:S01]  /*4e270*/  @P2 STG.E desc[UR16][R138.64], R68 ;  /* 0x000000448a002986 */ /* 0x0003e2000c101910 */
[----:B------:R-:W-:Y:S01]  /*4e280*/  ISETP.GE.AND P2, PT, R0, UR15, PT ;  /* 0x0000000f00007c0c */ /* 0x000fe2000bf46270 */
[----:B------:R-:W-:Y:S01]  /*4e290*/  VIADD R0, R132, 0x6 ;  /* 0x0000000684007836 */ /* 0x000fe20000000000 */
[C---:B------:R-:W-:Y:S01]  /*4e2a0*/  IADD3 R145, PT, PT, R133.reuse, UR5, RZ ;  /* 0x0000000585917c10 */ /* 0x040fe2000fffe0ff */
[----:B------:R2:W-:Y:S01]  /*4e2b0*/  @P6 STG.E desc[UR16][R136.64], R5 ;  /* 0x0000000588006986 */ /* 0x0005e2000c101910 */
[----:B------:R-:W-:Y:S01]  /*4e2c0*/  ISETP.LT.AND P6, PT, R146, UR14, !P1 ;  /* 0x0000000e92007c0c */ /* 0x000fe2000cfc1270 */
[----:B------:R-:W-:Y:S01]  /*4e2d0*/  IMAD.WIDE R142, R133, 0x4, R134 ;  /* 0x00000004858e7825 */ /* 0x000fe200078e0286 */
[----:B------:R-:W-:Y:S01]  /*4e2e0*/  ISETP.LT.AND P1, PT, R144, UR14, !P1 ;  /* 0x0000000e90007c0c */ /* 0x000fe2000cf21270 */
[----:B------:R4:W-:Y:S01]  /*4e2f0*/  @P4 STG.E desc[UR16][R140.64], R69 ;  /* 0x000000458c004986 */ /* 0x0009e2000c101910 */
[----:B------:R-:W-:Y:S01]  /*4e300*/  ISETP.GE.AND P4, PT, R0, UR15, PT ;  /* 0x0000000f00007c0c */ /* 0x000fe2000bf86270 */
[----:B------:R-:W-:-:S02]  /*4e310*/  VIADD R0, R132, 0x7 ;  /* 0x0000000784007836 */ /* 0x000fc40000000000 */
[----:B-1----:R-:W-:Y:S01]  /*4e320*/  IMAD.WIDE R138, R133, 0x4, R2 ;  /* 0x00000004858a7825 */ /* 0x002fe200078e0202 */
[----:B------:R-:W-:Y:S01]  /*4e330*/  @P5 STG.E desc[UR16][R142.64], R6 ;  /* 0x000000068e005986 */ /* 0x000fe2000c101910 */
[----:B------:R-:W-:Y:S02]  /*4e340*/  ISETP.LT.AND P5, PT, R146, UR14, !P3 ;  /* 0x0000000e92007c0c */ /* 0x000fe4000dfa1270 */
[C---:B--2---:R-:W-:Y:S01]  /*4e350*/  IMAD.WIDE R4, R145.reuse, 0x4, R134 ;  /* 0x0000000491047825 */ /* 0x044fe200078e0286 */
[----:B------:R1:W-:Y:S01]  /*4e360*/  @P0 STG.E desc[UR16][R138.64], R70 ;  /* 0x000000468a000986 */ /* 0x0003e2000c101910 */
[----:B------:R-:W-:Y:S02]  /*4e370*/  ISETP.LT.AND P3, PT, R144, UR14, !P3 ;  /* 0x0000000e90007c0c */ /* 0x000fe4000df61270 */
[C---:B----4-:R-:W-:Y:S01]  /*4e380*/  IMAD.WIDE R68, R145.reuse, 0x4, R2 ;  /* 0x0000000491447825 */ /* 0x050fe200078e0202 */
[----:B------:R-:W-:Y:S01]  /*4e390*/  IADD3 R145, PT, PT, R145, UR5, RZ ;  /* 0x0000000591917c10 */ /* 0x000fe2000fffe0ff */
[----:B------:R2:W-:Y:S01]  /*4e3a0*/  @P6 STG.E desc[UR16][R4.64], R7 ;  /* 0x0000000704006986 */ /* 0x0005e2000c101910 */
[----:B------:R-:W-:-:S02]  /*4e3b0*/  ISETP.LT.AND P6, PT, R146, UR14, !P2 ;  /* 0x0000000e92007c0c */ /* 0x000fc4000d7c1270 */
[C---:B------:R-:W-:Y:S01]  /*4e3c0*/  IADD3 R133, PT, PT, R145.reuse, UR5, RZ ;  /* 0x0000000591857c10 */ /* 0x040fe2000fffe0ff */
[C---:B------:R-:W-:Y:S01]  /*4e3d0*/  IMAD.WIDE R136, R145.reuse, 0x4, R134 ;  /* 0x0000000491887825 */ /* 0x040fe200078e0286 */
[----:B------:R-:W-:Y:S01]  /*4e3e0*/  ISETP.GE.AND P0, PT, R0, UR15, PT ;  /* 0x0000000f00007c0c */ /* 0x000fe2000bf06270 */
[----:B------:R4:W-:Y:S01]  /*4e3f0*/  @P1 STG.E desc[UR16][R68.64], R71 ;  /* 0x0000004744001986 */ /* 0x0009e2000c101910 */
[----:B------:R-:W-:Y:S01]  /*4e400*/  ISETP.LT.AND P2, PT, R144, UR14, !P2 ;  /* 0x0000000e90007c0c */ /* 0x000fe2000d741270 */
[----:B-1----:R-:W-:Y:S02]  /*4e410*/  IMAD.WIDE R138, R145, 0x4, R2 ;  /* 0x00000004918a7825 */ /* 0x002fe400078e0202 */
[----:B------:R-:W-:Y:S01]  /*4e420*/  @P5 STG.E desc[UR16][R136.64], R8 ;  /* 0x0000000888005986 */ /* 0x000fe2000c101910 */
[----:B------:R-:W-:Y:S01]  /*4e430*/  ISETP.LT.AND P5, PT, R146, UR14, !P4 ;  /* 0x0000000e92007c0c */ /* 0x000fe2000e7a1270 */
[C---:B--2---:R-:W-:Y:S01]  /*4e440*/  IMAD.WIDE R4, R133.reuse, 0x4, R134 ;  /* 0x0000000485047825 */ /* 0x044fe200078e0286 */
[----:B------:R-:W-:Y:S01]  /*4e450*/  ISETP.LT.AND P4, PT, R144, UR14, !P4 ;  /* 0x0000000e90007c0c */ /* 0x000fe2000e781270 */
[----:B------:R-:W-:Y:S02]  /*4e460*/  @P3 STG.E desc[UR16][R138.64], R72 ;  /* 0x000000488a003986 */ /* 0x000fe4000c101910 */
[----:B------:R-:W-:Y:S01]  /*4e470*/  VIADD R0, R132, 0x8 ;  /* 0x0000000884007836 */ /* 0x000fe20000000000 */
[C---:B----4-:R-:W-:Y:S01]  /*4e480*/  IADD3 R71, PT, PT, R133.reuse, UR5, RZ ;  /* 0x0000000585477c10 */ /* 0x050fe2000fffe0ff */
[----:B------:R1:W-:Y:S01]  /*4e490*/  @P6 STG.E desc[UR16][R4.64], R9 ;  /* 0x0000000904006986 */ /* 0x0003e2000c101910 */
[----:B------:R-:W-:Y:S01]  /*4e4a0*/  ISETP.LT.AND P6, PT, R146, UR14, !P0 ;  /* 0x0000000e92007c0c */ /* 0x000fe2000c7c1270 */
[----:B------:R-:W-:Y:S01]  /*4e4b0*/  IMAD.WIDE R6, R133, 0x4, R2 ;  /* 0x0000000485067825 */ /* 0x000fe200078e0202 */
[----:B------:R-:W-:-:S02]  /*4e4c0*/  IADD3 R133, PT, PT, R71, UR5, RZ ;  /* 0x0000000547857c10 */ /* 0x000fc4000fffe0ff */
[----:B------:R-:W-:Y:S01]  /*4e4d0*/  ISETP.GE.AND P1, PT, R0, UR15, PT ;  /* 0x0000000f00007c0c */ /* 0x000fe2000bf26270 */
[----:B------:R-:W-:Y:S01]  /*4e4e0*/  VIADD R0, R132, 0x9 ;  /* 0x0000000984007836 */ /* 0x000fe20000000000 */
[----:B------:R2:W-:Y:S01]  /*4e4f0*/  @P2 STG.E desc[UR16][R6.64], R73 ;  /* 0x0000004906002986 */ /* 0x0005e2000c101910 */
[C---:B------:R-:W-:Y:S01]  /*4e500*/  IMAD.WIDE R68, R71.reuse, 0x4, R134 ;  /* 0x0000000447447825 */ /* 0x040fe200078e0286 */
[----:B------:R-:W-:Y:S02]  /*4e510*/  ISETP.LT.AND P0, PT, R144, UR14, !P0 ;  /* 0x0000000e90007c0c */ /* 0x000fe4000c701270 */
[----:B------:R-:W-:Y:S01]  /*4e520*/  ISETP.GE.AND P3, PT, R0, UR15, PT ;  /* 0x0000000f00007c0c */ /* 0x000fe2000bf66270 */
[----:B------:R-:W-:Y:S01]  /*4e530*/  IMAD.WIDE R70, R71, 0x4, R2 ;  /* 0x0000000447467825 */ /* 0x000fe200078e0202 */
[----:B------:R-:W-:Y:S01]  /*4e540*/  @P5 STG.E desc[UR16][R68.64], R10 ;  /* 0x0000000a44005986 */ /* 0x000fe2000c101910 */
[----:B------:R-:W-:Y:S02]  /*4e550*/  ISETP.LT.AND P5, PT, R146, UR14, !P1 ;  /* 0x0000000e92007c0c */ /* 0x000fe4000cfa1270 */
[----:B-1----:R-:W-:Y:S01]  /*4e560*/  IMAD.WIDE R4, R133, 0x4, R134 ;  /* 0x0000000485047825 */ /* 0x002fe200078e0286 */
[----:B------:R1:W-:Y:S01]  /*4e570*/  @P4 STG.E desc[UR16][R70.64], R74 ;  /* 0x0000004a46004986 */ /* 0x0003e2000c101910 */
[----:B------:R-:W-:-:S02]  /*4e580*/  ISETP.LT.AND P1, PT, R144, UR14, !P1 ;  /* 0x0000000e90007c0c */ /* 0x000fc4000cf21270 */
[C---:B--2---:R-:W-:Y:S01]  /*4e590*/  IMAD.WIDE R6, R133.reuse, 0x4, R2 ;  /* 0x0000000485067825 */ /* 0x044fe200078e0202 */
[----:B------:R-:W-:Y:S01]  /*4e5a0*/  IADD3 R133, PT, PT, R133, UR5, RZ ;  /* 0x0000000585857c10 */ /* 0x000fe2000fffe0ff */
[----:B------:R2:W-:Y:S01]  /*4e5b0*/  @P6 STG.E desc[UR16][R4.64], R11 ;  /* 0x0000000b04006986 */ /* 0x0005e2000c101910 */
[----:B------:R-:W-:Y:S01]  /*4e5c0*/  ISETP.LT.AND P6, PT, R146, UR14, !P3 ;  /* 0x0000000e92007c0c */ /* 0x000fe2000dfc1270 */
[----:B------:R-:W-:Y:S01]  /*4e5d0*/  VIADD R0, R132, 0xa ;  /* 0x0000000a84007836 */ /* 0x000fe20000000000 */
[----:B------:R-:W-:Y:S01]  /*4e5e0*/  ISETP.LT.AND P3, PT, R144, UR14, !P3 ;  /* 0x0000000e90007c0c */ /* 0x000fe2000df61270 */
[C---:B------:R-:W-:Y:S01]  /*4e5f0*/  IMAD.WIDE R8, R133.reuse, 0x4, R134 ;  /* 0x0000000485087825 */ /* 0x040fe200078e0286 */
[----:B------:R4:W-:Y:S01]  /*4e600*/  @P0 STG.E desc[UR16][R6.64], R75 ;  /* 0x0000004b06000986 */ /* 0x0009e2000c101910 */
[C---:B-1----:R-:W-:Y:S02]  /*4e610*/  IADD3 R71, PT, PT, R133.reuse, UR5, RZ ;  /* 0x0000000585477c10 */ /* 0x042fe4000fffe0ff */
[----:B------:R-:W-:Y:S01]  /*4e620*/  IMAD.WIDE R68, R133, 0x4, R2 ;  /* 0x0000000485447825 */ /* 0x000fe200078e0202 */
[----:B------:R-:W-:Y:S01]  /*4e630*/  ISETP.GE.AND P2, PT, R0, UR15, PT ;  /* 0x0000000f00007c0c */ /* 0x000fe2000bf46270 */
[----:B------:R-:W-:Y:S02]  /*4e640*/  @P5 STG.E desc[UR16][R8.64], R12 ;  /* 0x0000000c08005986 */ /* 0x000fe4000c101910 */
[----:B------:R-:W-:Y:S01]  /*4e650*/  VIADD R0, R132, 0xb ;  /* 0x0000000b84007836 */ /* 0x000fe20000000000 */
[----:B------:R-:W-:Y:S01]  /*4e660*/  ISETP.LT.AND P5, PT, R146, UR14, !P2 ;  /* 0x0000000e92007c0c */ /* 0x000fe2000d7a1270 */
[C---:B--2---:R-:W-:Y:S01]  /*4e670*/  IMAD.WIDE R4, R71.reuse, 0x4, R134 ;  /* 0x0000000447047825 */ /* 0x044fe200078e0286 */
[----:B------:R1:W-:Y:S01]  /*4e680*/  @P1 STG.E desc[UR16][R68.64], R76 ;  /* 0x0000004c44001986 */ /* 0x0003e2000c101910 */
[----:B------:R-:W-:-:S02]  /*4e690*/  IADD3 R11, PT, PT, R71, UR5, RZ ;  /* 0x00000005470b7c10 */ /* 0x000fc4000fffe0ff */
[----:B------:R-:W-:Y:S01]  /*4e6a0*/  ISETP.GE.AND P4, PT, R0, UR15, PT ;  /* 0x0000000f00007c0c */ /* 0x000fe2000bf86270 */
[----:B------:R-:W-:Y:S01]  /*4e6b0*/  VIADD R0, R132, 0xc ;  /* 0x0000000c84007836 */ /* 0x000fe20000000000 */
[----:B------:R2:W-:Y:S01]  /*4e6c0*/  @P6 STG.E desc[UR16][R4.64], R13 ;  /* 0x0000000d04006986 */ /* 0x0005e2000c101910 */
[----:B------:R-:W-:Y:S01]  /*4e6d0*/  ISETP.LT.AND P2, PT, R144, UR14, !P2 ;  /* 0x0000000e90007c0c */ /* 0x000fe2000d741270 */
[----:B----4-:R-:W-:Y:S01]  /*4e6e0*/  IMAD.WIDE R6, R71, 0x4, R2 ;  /* 0x0000000447067825 */ /* 0x010fe200078e0202 */
[----:B------:R-:W-:Y:S02]  /*4e6f0*/  ISETP.LT.AND P6, PT, R146, UR14, !P4 ;  /* 0x0000000e92007c0c */ /* 0x000fe4000e7c1270 */
[----:B------:R-:W-:Y:S01]  /*4e700*/  ISETP.GE.AND P0, PT, R0, UR15, PT ;  /* 0x0000000f00007c0c */ /* 0x000fe2000bf06270 */
[----:B------:R-:W-:Y:S01]  /*4e710*/  VIADD R0, R132, 0xd ;  /* 0x0000000d84007836 */ /* 0x000fe20000000000 */
[C---:B-1----:R-:W-:Y:S01]  /*4e720*/  IADD3 R69, PT, PT, R11.reuse, UR5, RZ ;  /* 0x000000050b457c10 */ /* 0x042fe2000fffe0ff */
[----:B------:R-:W-:Y:S01]  /*4e730*/  IMAD.WIDE R8, R11, 0x4, R134 ;  /* 0x000000040b087825 */ /* 0x000fe200078e0286 */
[----:B------:R1:W-:Y:S01]  /*4e740*/  @P3 STG.E desc[UR16][R6.64], R77 ;  /* 0x0000004d06003986 */ /* 0x0003e2000c101910 */
[----:B------:R-:W-:-:S02]  /*4e750*/  ISETP.LT.AND P4, PT, R144, UR14, !P4 ;  /* 0x0000000e90007c0c */ /* 0x000fc4000e781270 */
[----:B------:R-:W-:Y:S01]  /*4e760*/  IMAD.WIDE R10, R11, 0x4, R2 ;  /* 0x000000040b0a7825 */ /* 0x000fe200078e0202 */
[----:B------:R-:W-:Y:S01]  /*4e770*/  ISETP.GE.AND P1, PT, R0, UR15, PT ;  /* 0x0000000f00007c0c */ /* 0x000fe2000bf26270 */
[----:B------:R4:W-:Y:S01]  /*4e780*/  @P5 STG.E desc[UR16][R8.64], R14 ;  /* 0x0000000e08005986 */ /* 0x0009e2000c101910 */
[----:B------:R-:W-:Y:S01]  /*4e790*/  ISETP.LT.AND P5, PT, R146, UR14, !P0 ;  /* 0x0000000e92007c0c */ /* 0x000fe2000c7a1270 */
[C---:B--2---:R-:W-:Y:S01]  /*4e7a0*/  IMAD.WIDE R4, R69.reuse, 0x4, R134 ;  /* 0x0000000445047825 */ /* 0x044fe200078e0286 */
[----:B------:R-:W-:Y:S01]  /*4e7b0*/  ISETP.LT.AND P0, PT, R144, UR14, !P0 ;  /* 0x0000000e90007c0c */ /* 0x000fe2000c701270 */
[----:B------:R2:W-:Y:S02]  /*4e7c0*/  @P2 STG.E desc[UR16][R10.64], R78 ;  /* 0x0000004e0a002986 */ /* 0x0005e4000c101910 */
[----:B------:R-:W-:Y:S02]  /*4e7d0*/  VIADD R0, R132, 0xe ;  /* 0x0000000e84007836 */ /* 0x000fe40000000000 */
[C---:B-1----:R-:W-:Y:S01]  /*4e7e0*/  IMAD.WIDE R6, R69.reuse, 0x4, R2 ;  /* 0x0000000445067825 */ /* 0x042fe200078e0202 */
[----:B------:R-:W-:Y:S01]  /*4e7f0*/  IADD3 R69, PT, PT, R69, UR5, RZ ;  /* 0x0000000545457c10 */ /* 0x000fe2000fffe0ff */
[----:B------:R1:W-:Y:S01]  /*4e800*/  @P6 STG.E desc[UR16][R4.64], R15 ;  /* 0x0000000f04006986 */ /* 0x0003e2000c101910 */
[----:B------:R-:W-:-:S02]  /*4e810*/  ISETP.LT.AND P6, PT, R146, UR14, !P1 ;  /* 0x0000000e92007c0c */ /* 0x000fc4000cfc1270 */
[C---:B------:R-:W-:Y:S01]  /*4e820*/  IADD3 R13, PT, PT, R69.reuse, UR5, RZ ;  /* 0x00000005450d7c10 */ /* 0x040fe2000fffe0ff */
[C---:B----4-:R-:W-:Y:S01]  /*4e830*/  IMAD.WIDE R8, R69.reuse, 0x4, R134 ;  /* 0x0000000445087825 */ /* 0x050fe200078e0286 */
[----:B------:R-:W-:Y:S01]  /*4e840*/  ISETP.GE.AND P3, PT, R0, UR15, PT ;  /* 0x0000000f00007c0c */ /* 0x000fe2000bf66270 */
[----:B------:R4:W-:Y:S01]  /*4e850*/  @P4 STG.E desc[UR16][R6.64], R79 ;  /* 0x0000004f06004986 */ /* 0x0009e2000c101910 */
[----:B------:R-:W-:Y:S01]  /*4e860*/  ISETP.LT.AND P1, PT, R144, UR14, !P1 ;  /* 0x0000000e90007c0c */ /* 0x000fe2000cf21270 */
[----:B------:R-:W-:Y:S02]  /*4e870*/  VIADD R0, R132, 0xf ;  /* 0x0000000f84007836 */ /* 0x000fe40000000000 */
[----:B--2---:R-:W-:Y:S01]  /*4e880*/  IMAD.WIDE R10, R69, 0x4, R2 ;  /* 0x00000004450a7825 */ /* 0x004fe200078e0202 */
[----:B------:R2:W-:Y:S01]  /*4e890*/  @P5 STG.E desc[UR16][R8.64], R16 ;  /* 0x0000001008005986 */ /* 0x0005e2000c101910 */
[----:B------:R-:W-:Y:S02]  /*4e8a0*/  ISETP.LT.AND P5, PT, R146, UR14, !P3 ;  /* 0x0000000e92007c0c */ /* 0x000fe4000dfa1270 */
[C---:B-1----:R-:W-:Y:S01]  /*4e8b0*/  IMAD.WIDE R4, R13.reuse, 0x4, R134 ;  /* 0x000000040d047825 */ /* 0x042fe200078e0286 */
[----:B------:R-:W-:Y:S01]  /*4e8c0*/  ISETP.GE.AND P2, PT, R0, UR15, PT ;  /* 0x0000000f00007c0c */ /* 0x000fe2000bf46270 */
[----:B------:R1:W-:Y:S01]  /*4e8d0*/  @P0 STG.E desc[UR16][R10.64], R80 ;  /* 0x000000500a000986 */ /* 0x0003e2000c101910 */
[----:B------:R-:W-:Y:S01]  /*4e8e0*/  ISETP.LT.AND P3, PT, R144, UR14, !P3 ;  /* 0x0000000e90007c0c */ /* 0x000fe2000df61270 */
[C---:B----4-:R-:W-:Y:S01]  /*4e8f0*/  IMAD.WIDE R6, R13.reuse, 0x4, R2 ;  /* 0x000000040d067825 */ /* 0x050fe200078e0202 */
[----:B------:R-:W-:Y:S01]  /*4e900*/  IADD3 R13, PT, PT, R13, UR5, RZ ;  /* 0x000000050d0d7c10 */ /* 0x000fe2000fffe0ff */
[----:B------:R4:W-:Y:S01]  /*4e910*/  @P6 STG.E desc[UR16][R4.64], R17 ;  /* 0x0000001104006986 */ /* 0x0009e2000c101910 */
[----:B------:R-:W-:Y:S01]  /*4e920*/  ISETP.LT.AND P6, PT, R146, UR14, !P2 ;  /* 0x0000000e92007c0c */ /* 0x000fe2000d7c1270 */
[----:B------:R-:W-:Y:S01]  /*4e930*/  VIADD R0, R132, 0x10 ;  /* 0x0000001084007836 */ /* 0x000fe20000000000 */
[C---:B------:R-:W-:Y:S01]  /*4e940*/  IADD3 R15, PT, PT, R13.reuse, UR5, RZ ;  /* 0x000000050d0f7c10 */ /* 0x040fe2000fffe0ff */
[----:B--2---:R-:W-:Y:S01]  /*4e950*/  IMAD.WIDE R8, R13, 0x4, R134 ;  /* 0x000000040d087825 */ /* 0x004fe200078e0286 */
[----:B------:R2:W-:Y:S01]  /*4e960*/  @P1 STG.E desc[UR16][R6.64], R81 ;  /* 0x0000005106001986 */ /* 0x0005e2000c101910 */
[----:B------:R-:W-:-:S02]  /*4e970*/  ISETP.LT.AND P2, PT, R144, UR14, !P2 ;  /* 0x0000000e90007c0c */ /* 0x000fc4000d741270 */
[----:B------:R-:W-:Y:S01]  /*4e980*/  ISETP.GE.AND P4, PT, R0, UR15, PT ;  /* 0x0000000f00007c0c */ /* 0x000fe2000bf86270 */
[----:B------:R-:W-:Y:S01]  /*4e990*/  VIADD R0, R132, 0x11 ;  /* 0x0000001184007836 */ /* 0x000fe20000000000 */
[----:B------:R5:W-:Y:S01]  /*4e9a0*/  @P5 STG.E desc[UR16][R8.64], R18 ;  /* 0x0000001208005986 */ /* 0x000be2000c101910 */
[----:B-1----:R-:W-:Y:S01]  /*4e9b0*/  IMAD.WIDE R10, R13, 0x4, R2 ;  /* 0x000000040d0a7825 */ /* 0x002fe200078e0202 */
[----:B------:R-:W-:Y:S02]  /*4e9c0*/  ISETP.LT.AND P5, PT, R146, UR14, !P4 ;  /* 0x0000000e92007c0c */ /* 0x000fe4000e7a1270 */
[----:B------:R-:W-:Y:S01]  /*4e9d0*/  ISETP.GE.AND P0, PT, R0, UR15, PT ;  /* 0x0000000f00007c0c */ /* 0x000fe2000bf06270 */
[C---:B----4-:R-:W-:Y:S01]  /*4e9e0*/  IMAD.WIDE R4, R15.reuse, 0x4, R134 ;  /* 0x000000040f047825 */ /* 0x050fe200078e0286 */
[----:B------:R1:W-:Y:S01]  /*4e9f0*/  @P3 STG.E desc[UR16][R10.64], R82 ;  /* 0x000000520a003986 */ /* 0x0003e2000c101910 */
[----:B------:R-:W-:Y:S02]  /*4ea00*/  ISETP.LT.AND P4, PT, R144, UR14, !P4 ;  /* 0x0000000e90007c0c */ /* 0x000fe4000e781270 */
[C---:B--2---:R-:W-:Y:S01]  /*4ea10*/  IMAD.WIDE R6, R15.reuse, 0x4, R2 ;  /* 0x000000040f067825 */ /* 0x044fe200078e0202 */
[----:B------:R-:W-:Y:S01]  /*4ea20*/  IADD3 R15, PT, PT, R15, UR5, RZ ;  /* 0x000000050f0f7c10 */ /* 0x000fe2000fffe0ff */
[----:B------:R2:W-:Y:S01]  /*4ea30*/  @P6 STG.E desc[UR16][R4.64], R19 ;  /* 0x0000001304006986 */ /* 0x0005e2000c101910 */
[----:B------:R-:W-:Y:S01]  /*4ea40*/  ISETP.LT.AND P6, PT, R146, UR14, !P0 ;  /* 0x0000000e92007c0c */ /* 0x000fe2000c7c1270 */
[----:B------:R-:W-:Y:S01]  /*4ea50*/  VIADD R0, R132, 0x12 ;  /* 0x0000001284007836 */ /* 0x000fe20000000000 */
[C---:B------:R-:W-:Y:S01]  /*4ea60*/  IADD3 R13, PT, PT, R15.reuse, UR5, RZ ;  /* 0x000000050f0d7c10 */ /* 0x040fe2000fffe0ff */
[----:B-----5:R-:W-:Y:S01]  /*4ea70*/  IMAD.WIDE R8, R15, 0x4, R134 ;  /* 0x000000040f087825 */ /* 0x020fe200078e0286 */
        /* <DEDUP_REMOVED lines=8> */
[C---:B--2---:R-:W-:Y:S01]  /*4eb00*/  IMAD.WIDE R4, R13.reuse, 0x4, R134 ;  /* 0x000000040d047825 */ /* 0x044fe200078e0286 */
[----:B------:R1:W-:Y:S01]  /*4eb10*/  @P4 STG.E desc[UR16][R10.64], R84 ;  /* 0x000000540a004986 */ /* 0x0003e2000c101910 */
[----:B------:R-:W-:Y:S02]  /*4eb20*/  ISETP.LT.AND P1, PT, R144, UR14, !P1 ;  /* 0x0000000e90007c0c */ /* 0x000fe4000cf21270 */
[C---:B----4-:R-:W-:Y:S01]  /*4eb30*/  IMAD.WIDE R6, R13.reuse, 0x4, R2 ;  /* 0x000000040d067825 */ /* 0x050fe200078e0202 */
        /* <DEDUP_REMOVED lines=96> */
[----:B------:R-:W-:Y:S01]  /*4f140*/  ISETP.LT.AND P3, PT, R144, UR14, !P3 ;  /* 0x0000000e90007c0c */ /* 0x000fe2000df61270 */
[----:B------:R4:W-:Y:S01]  /*4f150*/  @P0 STG.E desc[UR16][R6.64], R95 ;  /* 0x0000005f06000986 */ /* 0x0009e2000c101910 */
[----:B------:R-:W-:Y:S01]  /*4f160*/  ISETP.GE.AND P2, PT, R0, UR15, PT ;  /* 0x0000000f00007c0c */ /* 0x000fe2000bf46270 */
[----:B------:R-:W-:-:S02]  /*4f170*/  VIADD R0, R132, 0x1f ;  /* 0x0000001f84007836 */ /* 0x000fc40000000000 */
[----:B-1----:R-:W-:Y:S01]  /*4f180*/  IMAD.WIDE R10, R15, 0x4, R2 ;  /* 0x000000040f0a7825 */ /* 0x002fe200078e0202 */
[----:B------:R1:W-:Y:S01]  /*4f190*/  @P5 STG.E desc[UR16][R8.64], R32 ;  /* 0x0000002008005986 */ /* 0x0003e2000c101910 */
[----:B------:R-:W-:Y:S02]  /*4f1a0*/  ISETP.LT.AND P5, PT, R146, UR14, !P2 ;  /* 0x0000000e92007c0c */ /* 0x000fe4000d7a1270 */
[C---:B--2---:R-:W-:Y:S01]  /*4f1b0*/  IMAD.WIDE R4, R13.reuse, 0x4, R134 ;  /* 0x000000040d047825 */ /* 0x044fe200078e0286 */
        /* <DEDUP_REMOVED lines=8> */
[----:B------:R-:W-:Y:S01]  /*4f240*/  ISETP.LT.AND P4, PT, R144, UR14, !P4 ;  /* 0x0000000e90007c0c */ /* 0x000fe2000e781270 */
[C---:B-1----:R-:W-:Y:S01]  /*4f250*/  IMAD.WIDE R8, R13.reuse, 0x4, R134 ;  /* 0x000000040d087825 */ /* 0x042fe200078e0286 */
[----:B------:R-:W-:Y:S01]  /*4f260*/  IADD3 R15, PT, PT, R13, UR5, RZ ;  /* 0x000000050d0f7c10 */ /* 0x000fe2000fffe0ff */
[----:B------:R1:W-:Y:S01]  /*4f270*/  @P3 STG.E desc[UR16][R6.64], R97 ;  /* 0x0000006106003986 */ /* 0x0003e2000c101910 */
[----:B------:R-:W-:Y:S01]  /*4f280*/  ISETP.GE.AND P0, PT, R0, UR15, PT ;  /* 0x0000000f00007c0c */ /* 0x000fe2000bf06270 */
[----:B------:R-:W-:-:S02]  /*4f290*/  VIADD R0, R132, 0x21 ;  /* 0x0000002184007836 */ /* 0x000fc40000000000 */
[----:B--2---:R-:W-:Y:S01]  /*4f2a0*/  IMAD.WIDE R10, R13, 0x4, R2 ;  /* 0x000000040d0a7825 */ /* 0x004fe200078e0202 */
[----:B------:R2:W-:Y:S01]  /*4f2b0*/  @P5 STG.E desc[UR16][R8.64], R34 ;  /* 0x0000002208005986 */ /* 0x0005e2000c101910 */
[----:B------:R-:W-:Y:S02]  /*4f2c0*/  ISETP.LT.AND P5, PT, R146, UR14, !P0 ;  /* 0x0000000e92007c0c */ /* 0x000fe4000c7a1270 */
[C---:B----4-:R-:W-:Y:S01]  /*4f2d0*/  IMAD.WIDE R4, R15.reuse, 0x4, R134 ;  /* 0x000000040f047825 */ /* 0x050fe200078e0286 */
[----:B------:R-:W-:Y:S01]  /*4f2e0*/  ISETP.GE.AND P1, PT, R0, UR15, PT ;  /* 0x0000000f00007c0c */ /* 0x000fe2000bf26270 */
[----:B------:R4:W-:Y:S01]  /*4f2f0*/  @P2 STG.E desc[UR16][R10.64], R98 ;  /* 0x000000620a002986 */ /* 0x0009e2000c101910 */
[C---:B------:R-:W-:Y:S01]  /*4f300*/  ISETP.LT.AND P0, PT, R144.reuse, UR14, !P0 ;  /* 0x0000000e90007c0c */ /* 0x040fe2000c701270 */
[C---:B-1----:R-:W-:Y:S01]  /*4f310*/  IMAD.WIDE R6, R15.reuse, 0x4, R2 ;  /* 0x000000040f067825 */ /* 0x042fe200078e0202 */
[----:B------:R-:W-:Y:S01]  /*4f320*/  IADD3 R15, PT, PT, R15, UR5, RZ ;  /* 0x000000050f0f7c10 */ /* 0x000fe2000fffe0ff */
[----:B------:R1:W-:Y:S01]  /*4f330*/  @P6 STG.E desc[UR16][R4.64], R35 ;  /* 0x0000002304006986 */ /* 0x0003e2000c101910 */
[----:B------:R-:W-:Y:S01]  /*4f340*/  ISETP.LT.AND P6, PT, R144, UR14, !P1 ;  /* 0x0000000e90007c0c */ /* 0x000fe2000cfc1270 */
[----:B------:R-:W-:Y:S01]  /*4f350*/  VIADD R0, R132, 0x22 ;  /* 0x0000002284007836 */ /* 0x000fe20000000000 */
[C---:B------:R-:W-:Y:S01]  /*4f360*/  IADD3 R13, PT, PT, R15.reuse, UR5, RZ ;  /* 0x000000050f0d7c10 */ /* 0x040fe2000fffe0ff */
[----:B------:R5:W-:Y:S01]  /*4f370*/  @P4 STG.E desc[UR16][R6.64], R99 ;  /* 0x0000006306004986 */ /* 0x000be2000c101910 */
[----:B------:R-:W-:Y:S01]  /*4f380*/  ISETP.LT.AND P4, PT, R146, UR14, !P1 ;  /* 0x0000000e92007c0c */ /* 0x000fe2000cf81270 */
[----:B--2---:R-:W-:Y:S01]  /*4f390*/  IMAD.WIDE R8, R15, 0x4, R134 ;  /* 0x000000040f087825 */ /* 0x004fe200078e0286 */
[----:B------:R-:W-:-:S03]  /*4f3a0*/  ISETP.GE.AND P3, PT, R0, UR15, PT ;  /* 0x0000000f00007c0c */ /* 0x000fc6000bf66270 */
[----:B------:R-:W-:Y:S01]  /*4f3b0*/  VIADD R0, R132, 0x23 ;  /* 0x0000002384007836 */ /* 0x000fe20000000000 */
[----:B------:R2:W-:Y:S01]  /*4f3c0*/  @P5 STG.E desc[UR16][R8.64], R36 ;  /* 0x0000002408005986 */ /* 0x0005e2000c101910 */
[----:B----4-:R-:W-:Y:S01]  /*4f3d0*/  IMAD.WIDE R10, R15, 0x4, R2 ;  /* 0x000000040f0a7825 */ /* 0x010fe200078e0202 */
[----:B------:R-:W-:Y:S02]  /*4f3e0*/  ISETP.LT.AND P5, PT, R146, UR14, !P3 ;  /* 0x0000000e92007c0c */ /* 0x000fe4000dfa1270 */
[----:B------:R-:W-:Y:S01]  /*4f3f0*/  ISETP.GE.AND P2, PT, R0, UR15, PT ;  /* 0x0000000f00007c0c */ /* 0x000fe2000bf46270 */
[C---:B-1----:R-:W-:Y:S01]  /*4f400*/  IMAD.WIDE R4, R13.reuse, 0x4, R134 ;  /* 0x000000040d047825 */ /* 0x042fe200078e0286 */
[----:B------:R1:W-:Y:S01]  /*4f410*/  @P0 STG.E desc[UR16][R10.64], R100 ;  /* 0x000000640a000986 */ /* 0x0003e2000c101910 */
[----:B------:R-:W-:Y:S02]  /*4f420*/  ISETP.LT.AND P3, PT, R144, UR14, !P3 ;  /* 0x0000000e90007c0c */ /* 0x000fe4000df61270 */
[C---:B-----5:R-:W-:Y:S01]  /*4f430*/  IMAD.WIDE R6, R13.reuse, 0x4, R2 ;  /* 0x000000040d067825 */ /* 0x060fe200078e0202 */
        /* <DEDUP_REMOVED lines=197> */
[----:B------:R-:W-:Y:S01]  /*50090*/  VIADD R0, R132, 0x3a ;  /* 0x0000003a84007836 */ /* 0x000fe20000000000 */
[----:B------:R4:W-:Y:S01]  /*500a0*/  @P4 STG.E desc[UR16][R4.64], R59 ;  /* 0x0000003b04004986 */ /* 0x0009e2000c101910 */
[C---:B-----5:R-:W-:Y:S01]  /*500b0*/  IMAD.WIDE R6, R15.reuse, 0x4, R2 ;  /* 0x000000040f067825 */ /* 0x060fe200078e0202 */
[----:B------:R-:W-:-:S02]  /*500c0*/  IADD3 R15, PT, PT, R15, UR5, RZ ;  /* 0x000000050f0f7c10 */ /* 0x000fc4000fffe0ff */
[----:B------:R-:W-:Y:S01]  /*500d0*/  ISETP.GE.AND P3, PT, R0, UR15, PT ;  /* 0x0000000f00007c0c */ /* 0x000fe2000bf66270 */
[----:B------:R-:W-:Y:S01]  /*500e0*/  VIADD R0, R132, 0x3b ;  /* 0x0000003b84007836 */ /* 0x000fe20000000000 */
[----:B------:R-:W-:Y:S01]  /*500f0*/  ISETP.LT.AND P4, PT, R146, UR14, !P1 ;  /* 0x0000000e92007c0c */ /* 0x000fe2000cf81270 */
[----:B------:R5:W-:Y:S01]  /*50100*/  @P6 STG.E desc[UR16][R6.64], R123 ;  /* 0x0000007b06006986 */ /* 0x000be2000c101910 */
[----:B------:R-:W-:Y:S01]  /*50110*/  ISETP.LT.AND P6, PT, R144, UR14, !P1 ;  /* 0x0000000e90007c0c */ /* 0x000fe2000cfc1270 */
[C---:B--2---:R-:W-:Y:S01]  /*50120*/  IMAD.WIDE R8, R15.reuse, 0x4, R134 ;  /* 0x000000040f087825 */ /* 0x044fe200078e0286 */
[C---:B------:R-:W-:Y:S02]  /*50130*/  IADD3 R13, PT, PT, R15.reuse, UR5, RZ ;  /* 0x000000050f0d7c10 */ /* 0x040fe4000fffe0ff */
[----:B------:R-:W-:Y:S01]  /*50140*/  ISETP.GE.AND P2, PT, R0, UR15, PT ;  /* 0x0000000f00007c0c */ /* 0x000fe2000bf46270 */
[----:B------:R-:W-:Y:S01]  /*50150*/  VIADD R0, R132, 0x3c ;  /* 0x0000003c84007836 */ /* 0x000fe20000000000 */
[----:B------:R2:W-:Y:S01]  /*50160*/  @P5 STG.E desc[UR16][R8.64], R60 ;  /* 0x0000003c08005986 */ /* 0x0005e2000c101910 */
[----:B-1----:R-:W-:Y:S01]  /*50170*/  IMAD.WIDE R10, R15, 0x4, R2 ;  /* 0x000000040f0a7825 */ /* 0x002fe200078e0202 */
[----:B------:R-:W-:-:S02]  /*50180*/  ISETP.LT.AND P5, PT, R146, UR14, !P3 ;  /* 0x0000000e92007c0c */ /* 0x000fc4000dfa1270 */
[----:B------:R-:W-:Y:S01]  /*50190*/  ISETP.GE.AND P1, PT, R0, UR15, PT ;  /* 0x0000000f00007c0c */ /* 0x000fe2000bf26270 */
[C---:B----4-:R-:W-:Y:S01]  /*501a0*/  IMAD.WIDE R4, R13.reuse, 0x4, R134 ;  /* 0x000000040d047825 */ /* 0x050fe200078e0286 */
[----:B------:R-:W-:Y:S01]  /*501b0*/  @P0 STG.E desc[UR16][R10.64], R124 ;  /* 0x0000007c0a000986 */ /* 0x000fe2000c101910 */
[----:B------:R-:W-:Y:S02]  /*501c0*/  ISETP.LT.AND P3, PT, R144, UR14, !P3 ;  /* 0x0000000e90007c0c */ /* 0x000fe4000df61270 */
[C---:B-----5:R-:W-:Y:S01]  /*501d0*/  IMAD.WIDE R6, R13.reuse, 0x4, R2 ;  /* 0x000000040d067825 */ /* 0x060fe200078e0202 */
[----:B------:R-:W-:Y:S01]  /*501e0*/  IADD3 R13, PT, PT, R13, UR5, RZ ;  /* 0x000000050d0d7c10 */ /* 0x000fe2000fffe0ff */
[----:B------:R1:W-:Y:S01]  /*501f0*/  @P4 STG.E desc[UR16][R4.64], R61 ;  /* 0x0000003d04004986 */ /* 0x0003e2000c101910 */
[----:B------:R-:W-:Y:S01]  /*50200*/  ISETP.LT.AND P4, PT, R146, UR14, !P2 ;  /* 0x0000000e92007c0c */ /* 0x000fe2000d781270 */
[----:B------:R-:W-:Y:S01]  /*50210*/  VIADD R0, R132, 0x3d ;  /* 0x0000003d84007836 */ /* 0x000fe20000000000 */
[----:B------:R-:W-:Y:S01]  /*50220*/  ISETP.LT.AND P2, PT, R144, UR14, !P2 ;  /* 0x0000000e90007c0c */ /* 0x000fe2000d741270 */
[----:B------:R4:W-:Y:S01]  /*50230*/  @P6 STG.E desc[UR16][R6.64], R125 ;  /* 0x0000007d06006986 */ /* 0x0009e2000c101910 */
[C---:B------:R-:W-:Y:S01]  /*50240*/  IADD3 R15, PT, PT, R13.reuse, UR5, RZ ;  /* 0x000000050d0f7c10 */ /* 0x040fe2000fffe0ff */
[----:B--2---:R-:W-:Y:S01]  /*50250*/  IMAD.WIDE R8, R13, 0x4, R134 ;  /* 0x000000040d087825 */ /* 0x004fe200078e0286 */
[----:B------:R-:W-:-:S02]  /*50260*/  ISETP.LT.AND P6, PT, R146, UR14, !P1 ;  /* 0x0000000e92007c0c */ /* 0x000fc4000cfc1270 */
[----:B------:R-:W-:Y:S01]  /*50270*/  ISETP.GE.AND P0, PT, R0, UR15, PT ;  /* 0x0000000f00007c0c */ /* 0x000fe2000bf06270 */
[----:B------:R-:W-:Y:S01]  /*50280*/  VIADD R17, R15, UR5 ;  /* 0x000000050f117c36 */ /* 0x000fe20008000000 */
[----:B------:R2:W-:Y:S01]  /*50290*/  @P5 STG.E desc[UR16][R8.64], R62 ;  /* 0x0000003e08005986 */ /* 0x0005e2000c101910 */
[----:B-1----:R-:W-:Y:S01]  /*502a0*/  IMAD.WIDE R4, R13, 0x4, R2 ;  /* 0x000000040d047825 */ /* 0x002fe200078e0202 */
[----:B------:R-:W-:-:S03]  /*502b0*/  ISETP.LT.AND P1, PT, R144, UR14, !P1 ;  /* 0x0000000e90007c0c */ /* 0x000fc6000cf21270 */
[C---:B----4-:R-:W-:Y:S01]  /*502c0*/  IMAD.WIDE R6, R15.reuse, 0x4, R134 ;  /* 0x000000040f067825 */ /* 0x050fe200078e0286 */
[----:B------:R1:W-:Y:S03]  /*502d0*/  @P3 STG.E desc[UR16][R4.64], R126 ;  /* 0x0000007e04003986 */ /* 0x0003e6000c101910 */
[C---:B------:R-:W-:Y:S01]  /*502e0*/  VIADD R0, R132.reuse, 0x3e ;  /* 0x0000003e84007836 */ /* 0x040fe20000000000 */
[----:B------:R-:W-:Y:S01]  /*502f0*/  IADD3 R132, PT, PT, R132, 0x3f, RZ ;  /* 0x0000003f84847810 */ /* 0x000fe20007ffe0ff */
[----:B------:R-:W-:Y:S01]  /*50300*/  IMAD.WIDE R10, R15, 0x4, R2 ;  /* 0x000000040f0a7825 */ /* 0x000fe200078e0202 */
[----:B------:R4:W-:Y:S02]  /*50310*/  @P4 STG.E desc[UR16][R6.64], R63 ;  /* 0x0000003f06004986 */ /* 0x0009e4000c101910 */
[----:B------:R-:W-:Y:S01]  /*50320*/  ISETP.GE.AND P5, PT, R0, UR15, PT ;  /* 0x0000000f00007c0c */ /* 0x000fe2000bfa6270 */
[----:B------:R-:W-:Y:S01]  /*50330*/  IMAD.WIDE R12, R17, 0x4, R134 ;  /* 0x00000004110c7825 */ /* 0x000fe200078e0286 */
[----:B------:R5:W-:Y:S01]  /*50340*/  @P2 STG.E desc[UR16][R10.64], R127 ;  /* 0x0000007f0a002986 */ /* 0x000be2000c101910 */
[----:B------:R-:W-:-:S02]  /*50350*/  ISETP.GE.AND P3, PT, R132, UR15, PT ;  /* 0x0000000f84007c0c */ /* 0x000fc4000bf66270 */
[C---:B--2---:R-:W-:Y:S01]  /*50360*/  VIADD R9, R17.reuse, UR5 ;  /* 0x0000000511097c36 */ /* 0x044fe20008000000 */
[----:B------:R2:W-:Y:S01]  /*50370*/  @P6 STG.E desc[UR16][R12.64], R64 ;  /* 0x000000400c006986 */ /* 0x0005e2000c101910 */
[----:B------:R-:W-:Y:S01]  /*50380*/  ISETP.LT.AND P6, PT, R146, UR14, !P0 ;  /* 0x0000000e92007c0c */ /* 0x000fe2000c7c1270 */
[----:B-1----:R-:W-:Y:S01]  /*50390*/  IMAD.WIDE R4, R17, 0x4, R2 ;  /* 0x0000000411047825 */ /* 0x002fe200078e0202 */
[----:B------:R-:W-:Y:S02]  /*503a0*/  ISETP.LT.AND P0, PT, R144, UR14, !P0 ;  /* 0x0000000e90007c0c */ /* 0x000fe4000c701270 */
[----:B------:R-:W-:Y:S01]  /*503b0*/  ISETP.LT.AND P4, PT, R146, UR14, !P5 ;  /* 0x0000000e92007c0c */ /* 0x000fe2000ef81270 */
[C---:B----4-:R-:W-:Y:S01]  /*503c0*/  IMAD.WIDE R6, R9.reuse, 0x4, R134 ;  /* 0x0000000409067825 */ /* 0x050fe200078e0286 */
[C---:B------:R-:W-:Y:S01]  /*503d0*/  IADD3 R15, PT, PT, R9.reuse, UR5, RZ ;  /* 0x00000005090f7c10 */ /* 0x040fe2000fffe0ff */
[----:B------:R1:W-:Y:S01]  /*503e0*/  @P1 STG.E desc[UR16][R4.64], R128 ;  /* 0x0000008004001986 */ /* 0x0003e2000c101910 */
[----:B------:R-:W-:Y:S01]  /*503f0*/  ISETP.LT.AND P5, PT, R144, UR14, !P5 ;  /* 0x0000000e90007c0c */ /* 0x000fe2000efa1270 */
[----:B------:R-:W-:Y:S01]  /*50400*/  IMAD.WIDE R8, R9, 0x4, R2 ;  /* 0x0000000409087825 */ /* 0x000fe200078e0202 */
[----:B------:R-:W-:-:S02]  /*50410*/  ISETP.LT.AND P2, PT, R146, UR14, !P3 ;  /* 0x0000000e92007c0c */ /* 0x000fc4000df41270 */
[----:B------:R-:W-:Y:S01]  /*50420*/  ISETP.LT.AND P3, PT, R144, UR14, !P3 ;  /* 0x0000000e90007c0c */ /* 0x000fe2000df61270 */
[C---:B------:R-:W-:Y:S01]  /*50430*/  VIADD R17, R15.reuse, UR5 ;  /* 0x000000050f117c36 */ /* 0x040fe20008000000 */
[----:B------:R1:W-:Y:S01]  /*50440*/  @P6 STG.E desc[UR16][R6.64], R65 ;  /* 0x0000004106006986 */ /* 0x0003e2000c101910 */
[----:B-----5:R-:W-:-:S03]  /*50450*/  IMAD.WIDE R10, R15, 0x4, R134 ;  /* 0x000000040f0a7825 */ /* 0x020fc600078e0286 */
[----:B------:R1:W-:Y:S01]  /*50460*/  @P0 STG.E desc[UR16][R8.64], R129 ;  /* 0x0000008108000986 */ /* 0x0003e2000c101910 */
[----:B--2---:R-:W-:-:S03]  /*50470*/  IMAD.WIDE R12, R15, 0x4, R2 ;  /* 0x000000040f0c7825 */ /* 0x004fc600078e0202 */
[----:B------:R1:W-:Y:S01]  /*50480*/  @P4 STG.E desc[UR16][R10.64], R66 ;  /* 0x000000420a004986 */ /* 0x0003e2000c101910 */
[----:B------:R-:W-:-:S03]  /*50490*/  IMAD.WIDE R134, R17, 0x4, R134 ;  /* 0x0000000411867825 */ /* 0x000fc600078e0286 */
[----:B------:R1:W-:Y:S01]  /*504a0*/  @P5 STG.E desc[UR16][R12.64], R130 ;  /* 0x000000820c005986 */ /* 0x0003e2000c101910 */
[----:B------:R-:W-:-:S03]  /*504b0*/  IMAD.WIDE R2, R17, 0x4, R2 ;  /* 0x0000000411027825 */ /* 0x000fc600078e0202 */
[----:B------:R1:W-:Y:S04]  /*504c0*/  @P2 STG.E desc[UR16][R134.64], R67 ;  /* 0x0000004386002986 */ /* 0x0003e8000c101910 */
[----:B------:R1:W-:Y:S01]  /*504d0*/  @P3 STG.E desc[UR16][R2.64], R131 ;  /* 0x0000008302003986 */ /* 0x0003e2000c101910 */
[----:B---3--:R-:W-:Y:S06]  /*504e0*/  BAR.SYNC.DEFER_BLOCKING 0x0 ;  /* 0x0000000000007b1d */ /* 0x008fec0000010000 */
[----:B------:R-:W-:Y:S05]  /*504f0*/  BRA.U UP0, `(.L_x_15) ;  /* 0x0000000100a07547 */ /* 0x000fea000b800000 */
[----:B------:R-:W2:Y:S01]  /*50500*/  S2UR UR5, SR_CgaCtaId ;  /* 0x00000000000579c3 */ /* 0x000ea20000008800 */
[----:B------:R-:W-:Y:S01]  /*50510*/  NOP ;  /* 0x0000000000007918 */ /* 0x000fe20000000000 */
[----:B------:R-:W-:Y:S01]  /*50520*/  UMOV UR4, 0x50 ;  /* 0x0000005000047882 */ /* 0x000fe20000000000 */
[----:B------:R-:W-:Y:S01]  /*50530*/  MOV R0, UR10 ;  /* 0x0000000a00007c02 */ /* 0x000fe20008000f00 */
[----:B-1----:R-:W-:Y:S02]  /*50540*/  HFMA2 R7, -RZ, RZ, 0, 5.9604644775390625e-08 ;  /* 0x00000001ff077431 */ /* 0x002fe400000001ff */
[----:B------:R-:W-:Y:S01]  /*50550*/  IMAD.MOV.U32 R3, RZ, RZ, 0xffff ;  /* 0x0000ffffff037424 */ /* 0x000fe200078e00ff */
[----:B------:R-:W-:-:S04]  /*50560*/  LOP3.LUT R0, R0, 0xffff, RZ, 0xc0, !PT ;  /* 0x0000ffff00007812 */ /* 0x000fc800078ec0ff */
[----:B------:R-:W-:-:S05]  /*50570*/  SHF.R.U32.HI R0, RZ, 0x5, R0 ;  /* 0x00000005ff007819 */ /* 0x000fca0000011600 */
[----:B------:R-:W-:Y:S01]  /*50580*/  VIADD R2, R0, 0x10 ;  /* 0x0000001000027836 */ /* 0x000fe20000000000 */
[----:B------:R-:W-:Y:S01]  /*50590*/  SHF.L.U32 R0, R3, R0, RZ ;  /* 0x0000000003007219 */ /* 0x000fe200000006ff */
[----:B--2---:R-:W-:-:S03]  /*505a0*/  ULEA UR6, UR5, UR4, 0x18 ;  /* 0x0000000405067291 */ /* 0x004fc6000f8ec0ff */
[----:B------:R-:W-:-:S04]  /*505b0*/  SHF.L.U32 R3, R7, R2, RZ ;  /* 0x0000000207037219 */ /* 0x000fc800000006ff */
[----:B------:R-:W-:Y:S02]  /*505c0*/  LOP3.LUT R0, R3, R0, RZ, 0xfc, !PT ;  /* 0x0000000003007212 */ /* 0x000fe400078efcff */
[----:B------:R-:W1:Y:S02]  /*505d0*/  LDS R5, [UR6] ;  /* 0x00000006ff057984 */ /* 0x000e640008000800 */
[C---:B------:R-:W-:Y:S02]  /*505e0*/  LOP3.LUT R2, R0.reuse, 0xffff, RZ, 0xc0, !PT ;  /* 0x0000ffff00027812 */ /* 0x040fe400078ec0ff */
[----:B-1----:R-:W-:-:S04]  /*505f0*/  LOP3.LUT R3, R0, 0xffff, R5, 0x80, !PT ;  /* 0x0000ffff00037812 */ /* 0x002fc800078e8005 */
[----:B------:R-:W-:-:S13]  /*50600*/  ISETP.NE.AND P0, PT, R3, R2, PT ;  /* 0x000000020300720c */ /* 0x000fda0003f05270 */
[----:B------:R-:W-:Y:S05]  /*50610*/  @P0 BRA `(.L_x_16) ;  /* 0x0000000000500947 */ /* 0x000fea0003800000 */
[----:B------:R-:W-:Y:S02]  /*50620*/  SHF.R.U32.HI R5, RZ, 0x10, R5 ;  /* 0x00000010ff057819 */ /* 0x000fe40000011605 */
[----:B------:R-:W-:-:S04]  /*50630*/  SHF.R.U32.HI R2, RZ, 0x10, R0 ;  /* 0x00000010ff027819 */ /* 0x000fc80000011600 */
[----:B------:R-:W-:-:S04]  /*50640*/  LOP3.LUT R5, R5, R2, RZ, 0xc0, !PT ;  /* 0x0000000205057212 */ /* 0x000fc800078ec0ff */
[----:B------:R-:W-:-:S13]  /*50650*/  ISETP.NE.AND P0, PT, R5, R2, PT ;  /* 0x000000020500720c */ /* 0x000fda0003f05270 */
[----:B------:R-:W-:Y:S05]  /*50660*/  @P0 BRA `(.L_x_17) ;  /* 0x0000000000300947 */ /* 0x000fea0003800000 */
[----:B------:R-:W-:Y:S01]  /*50670*/  R2UR UR4, R0 ;  /* 0x00000000000472ca */ /* 0x000fe200000e0000 */
[----:B------:R-:W-:Y:S01]  /*50680*/  VOTEU.ANY UR5, UPT, PT ;  /* 0x0000000000057886 */ /* 0x000fe200038e0100 */
[----:B------:R-:W1:Y:S01]  /*50690*/  S2R R0, SR_LANEID ;  /* 0x0000000000007919 */ /* 0x000e620000000000 */
[----:B------:R-:W-:-:S10]  /*506a0*/  UFLO.U32 UR5, UR5 ;  /* 0x00000005000572bd */ /* 0x000fd400080e0000 */
[----:B------:R-:W-:-:S06]  /*506b0*/  ULOP3.LUT UR4, URZ, UR4, URZ, 0x33, !UPT ;  /* 0x00000004ff047292 */ /* 0x000fcc000f8e33ff */
[----:B------:R-:W-:-:S04]  /*506c0*/  MOV R2, UR4 ;  /* 0x0000000400027c02 */ /* 0x000fc80008000f00 */
[----:B------:R-:W2:Y:S02]  /*506d0*/  REDUX UR7, R2 ;  /* 0x00000000020773c4 */ /* 0x000ea40000000000 */
[----:B------:R3:W-:Y:S01]  /*506e0*/  UTCATOMSWS.AND URZ, UR4 ;  /* 0x0000000400ff79e3 */ /* 0x0007e20008000000 */
[----:B-1----:R-:W-:Y:S01]  /*506f0*/  ISETP.EQ.U32.AND P0, PT, R0, UR5, PT ;  /* 0x0000000500007c0c */ /* 0x002fe2000bf02070 */
[----:B--2---:R-:W-:-:S12]  /*50700*/  IMAD.U32 R0, RZ, RZ, UR7 ;  /* 0x00000007ff007e24 */ /* 0x004fd8000f8e00ff */
[----:B------:R3:W-:Y:S01]  /*50710*/  @P0 ATOMS.AND RZ, [UR6], R0 ;  /* 0x00000000ffff098c */ /* 0x0007e2000a800006 */
[----:B------:R-:W-:Y:S05]  /*50720*/  BRA `(.L_x_15) ;  /* 0x0000000000147947 */ /* 0x000fea0003800000 */
.L_x_17:
[----:B------:R-:W-:-:S07]  /*50730*/  MOV R2, 0x50750 ;  /* 0x0005075000027802 */ /* 0x000fce0000000f00 */
[----:B------:R-:W-:Y:S05]  /*50740*/  CALL.REL.NOINC `($__internal_0_$__cuda_sm10x_tcgen05_guardrail_trap_col_being_dealloced_not_returned_by_alloc) ;  /* 0x00000000002c7944 */ /* 0x000fea0003c00000 */
[----:B------:R-:W-:Y:S05]  /*50750*/  BRA `(.L_x_15) ;  /* 0x0000000000087947 */ /* 0x000fea0003800000 */
.L_x_16:
[----:B------:R-:W-:-:S07]  /*50760*/  MOV R2, 0x50780 ;  /* 0x0005078000027802 */ /* 0x000fce0000000f00 */
[----:B------:R-:W-:Y:S05]  /*50770*/  CALL.REL.NOINC `($__internal_2_$__cuda_sm10x_tcgen05_guardrail_trap_unallocated_columns_being_dealloced) ;  /* 0x0000000000387944 */ /* 0x000fea0003c00000 */
.L_x_15:
[----:B------:R-:W-:Y:S01]  /*50780*/  NOP ;  /* 0x0000000000007918 */ /* 0x000fe20000000000 */
[----:B---3--:R-:W-:Y:S05]  /*50790*/  EXIT ;  /* 0x000000000000794d */ /* 0x008fea0003800000 */
.L_x_10:
[----:B------:R-:W2:Y:S02]  /*507a0*/  SYNCS.PHASECHK.TRANS64.TRYWAIT P2, [UR8], R4 ;  /* 0x00000004ff0075a7 */ /* 0x000ea40008041108 */
[----:B--2---:R-:W-:Y:S05]  /*507b0*/  @!P2 BRA `(.L_x_10) ;  /* 0xfffffffc00f8a947 */ /* 0x004fea000383ffff */
[----:B------:R-:W-:Y:S05]  /*507c0*/  BRA `(.L_x_18) ;  /* 0xfffffee400787947 */ /* 0x000fea000383ffff */
.L_x_14:
[----:B------:R-:W4:Y:S02]  /*507d0*/  SYNCS.PHASECHK.TRANS64.TRYWAIT P0, [UR8], R0 ;  /* 0x00000000ff0075a7 */ /* 0x000f240008001108 */
[----:B----4-:R-:W-:Y:S05]  /*507e0*/  @!P0 BRA `(.L_x_14) ;  /* 0xfffffffc00f88947 */ /* 0x010fea000383ffff */
[----:B------:R-:W-:Y:S05]  /*507f0*/  BRA `(.L_x_13) ;  /* 0xffffffd400fc7947 */ /* 0x000fea000383ffff */
        .weak           $__internal_0_$__cuda_sm10x_tcgen05_guardrail_trap_col_being_dealloced_not_returned_by_alloc
        .type           $__internal_0_$__cuda_sm10x_tcgen05_guardrail_trap_col_being_dealloced_not_returned_by_alloc,@function
        .size           $__internal_0_$__cuda_sm10x_tcgen05_guardrail_trap_col_being_dealloced_not_returned_by_alloc,($__internal_1_$__cuda_sm10x_tcgen05_guardrail_trap_phase_invalid_during_alloc - $__internal_0_$__cuda_sm10x_tcgen05_guardrail_trap_col_being_dealloced_not_returned_by_alloc)
$__internal_0_$__cuda_sm10x_tcgen05_guardrail_trap_col_being_dealloced_not_returned_by_alloc:
[----:B------:R-:W-:Y:S05]  /*50800*/  BPT.TRAP 0x1 ;  /* 0x000000040000795c */ /* 0x000fea0000300000 */
[----:B------:R-:W-:-:S04]  /*50810*/  MOV R3, 0x0 ;  /* 0x0000000000037802 */ /* 0x000fc80000000f00 */
[----:B------:R-:W-:Y:S05]  /*50820*/  RET.REL.NODEC R2 `(matmul_kernel) ;  /* 0xfffffaf402f47950 */ /* 0x000fea0003c3ffff */
        .weak           $__internal_1_$__cuda_sm10x_tcgen05_guardrail_trap_phase_invalid_during_alloc
        .type           $__internal_1_$__cuda_sm10x_tcgen05_guardrail_trap_phase_invalid_during_alloc,@function
        .size           $__internal_1_$__cuda_sm10x_tcgen05_guardrail_trap_phase_invalid_during_alloc,($__internal_2_$__cuda_sm10x_tcgen05_guardrail_trap_unallocated_columns_being_dealloced - $__internal_1_$__cuda_sm10x_tcgen05_guardrail_trap_phase_invalid_during_alloc)
$__internal_1_$__cuda_sm10x_tcgen05_guardrail_trap_phase_invalid_during_alloc:
[----:B------:R-:W-:Y:S05]  /*50830*/  BPT.TRAP 0x1 ;  /* 0x000000040000795c */ /* 0x000fea0000300000 */
[----:B------:R-:W-:-:S04]  /*50840*/  IMAD.MOV.U32 R3, RZ, RZ, 0x0 ;  /* 0x00000000ff037424 */ /* 0x000fc800078e00ff */
[----:B------:R-:W-:Y:S05]  /*50850*/  RET.REL.NODEC R2 `(matmul_kernel) ;  /* 0xfffffaf402e87950 */ /* 0x000fea0003c3ffff */
        .weak           $__internal_2_$__cuda_sm10x_tcgen05_guardrail_trap_unallocated_columns_being_dealloced
        .type           $__internal_2_$__cuda_sm10x_tcgen05_guardrail_trap_unallocated_columns_being_dealloced,@function
        .size           $__internal_2_$__cuda_sm10x_tcgen05_guardrail_trap_unallocated_columns_being_dealloced,(.L_x_22 - $__internal_2_$__cuda_sm10x_tcgen05_guardrail_trap_unallocated_columns_being_dealloced)
$__internal_2_$__cuda_sm10x_tcgen05_guardrail_trap_unallocated_columns_being_dealloced:
[----:B------:R-:W-:Y:S05]  /*50860*/  BPT.TRAP 0x1 ;  /* 0x000000040000795c */ /* 0x000fea0000300000 */
[----:B------:R-:W-:-:S04]  /*50870*/  HFMA2 R3, -RZ, RZ, 0, 0 ;  /* 0x00000000ff037431 */ /* 0x000fc800000001ff */
[----:B------:R-:W-:Y:S05]  /*50880*/  RET.REL.NODEC R2 `(matmul_kernel) ;  /* 0xfffffaf402dc7950 */ /* 0x000fea0003c3ffff */
.L_x_19:
[----:B------:R-:W-:-:S00]  /*50890*/  BRA `(.L_x_19) ;  /* 0xfffffffc00fc7947 */ /* 0x000fc0000383ffff */
[----:B------:R-:W-:-:S00]  /*508a0*/  NOP ;  /* 0x0000000000007918 */ /* 0x000fc00000000000 */
        /* <DEDUP_REMOVED lines=13> */
.L_x_22:


//--------------------- .nv.shared.matmul_kernel  --------------------------
	.section	.nv.shared.matmul_kernel,"aw",@nobits
	.sectionflags	@""
	.align	16
	.zero		1024


//--------------------- .nv.shared.reserved.0     --------------------------
	.section	.nv.shared.reserved.0,"aw",@nobits
	.align	8
	.weak		__nv_reservedSMEM_offset_0_alias
	.size		__nv_reservedSMEM_offset_0_alias, 0, 64
	.other		__nv_reservedSMEM_offset_0_alias,@"STO_CUDA_RESERVED_SHARED STV_DEFAULT"
__nv_reservedSMEM_offset_0_alias:
	.zero		0
.nv.shared.reserved.0:
	.zero		64
	.weak		__nv_reservedSMEM_allocation_phase
	.type		__nv_reservedSMEM_allocation_phase,@object
	.size		__nv_reservedSMEM_allocation_phase,(.L_0 - __nv_reservedSMEM_allocation_phase)
__nv_reservedSMEM_allocation_phase:
	.zero		1
.L_0:
	.zero		7
	.weak		__nv_reservedSMEM_devtool_atexit_pc
	.type		__nv_reservedSMEM_devtool_atexit_pc,@object
	.size		__nv_reservedSMEM_devtool_atexit_pc,(__nv_reservedSMEM_allocation_mask - __nv_reservedSMEM_devtool_atexit_pc)
__nv_reservedSMEM_devtool_atexit_pc:
	.zero		8
	.weak		__nv_reservedSMEM_allocation_mask
	.type		__nv_reservedSMEM_allocation_mask,@object
	.size		__nv_reservedSMEM_allocation_mask,(.L_2 - __nv_reservedSMEM_allocation_mask)
__nv_reservedSMEM_allocation_mask:
	.zero		4
.L_2:


//--------------------- .nv.constant0.matmul_kernel --------------------------
	.section	.nv.constant0.matmul_kernel,"a",@progbits
	.sectionflags	@""
	.align	4
.nv.constant0.matmul_kernel:
	.zero		976


//--------------------- SYMBOLS --------------------------

	.type		.nv.reservedSmem.offset0,@object
	.size		.nv.reservedSmem.offset0,0x4
	.type		.nv.reservedSmem.cap,@object
	.size		.nv.reservedSmem.cap,0x4
